/*
 * SPDX-FileCopyrightText: Copyright (c) 2025 NVIDIA CORPORATION & AFFILIATES. All rights reserved.
 * SPDX-License-Identifier: BSD-3-Clause
 */

#include "group_norm_nhwc_bwd_one_pass_kernel.cuh"
#include "group_norm_nhwc_fwd_one_pass_kernel.cuh"
#include "macros.h"

GN_FWD_BWD_ONE_PASS_DEFINITION(/* CHANNELS_PER_GROUP */ 12, /* THREADS_PER_BLOCK */ 384)


// ===== COMPILED SASS (sm_90) =====

	.target	sm_90

	.elftype	@"ET_EXEC"


//--------------------- .note.nv.tkinfo           --------------------------
	.section	.note.nv.tkinfo,"",@"SHT_NOTE"
	.sectionflags	@"SHF_NOTE_NV_TKINFO"
	.tkinfo
        /*0018*/ 	.word	0x00000002
        /*0030*/ 	.string	""
        /*0030*/ 	.string	"ptxas"
        /*0030*/ 	.string	"Cuda compilation tools, release 13.0, V13.0.88"
        /*0030*/ 	.string	"Build cuda_13.0.r13.0/compiler.36424714_0"
        /*0030*/ 	.string	"-arch sm_90 -m 64 "



//--------------------- .note.nv.cuinfo           --------------------------
	.section	.note.nv.cuinfo,"",@"SHT_NOTE"
	.sectionflags	@"SHF_NOTE_NV_CUINFO"
        /*0018*/ 	.short	0x0002
        /*001a*/ 	.short	0x005a
        /*001c*/ 	.short	0x0082
	.zero		2


//--------------------- .nv.info                  --------------------------
	.section	.nv.info,"",@"SHT_CUDA_INFO"
	.align	4


	//----- nvinfo : EIATTR_REGCOUNT
	.align		4
        /*0000*/ 	.byte	0x04, 0x2f
        /*0002*/ 	.short	(.L_41 - .L_40)
	.align		4
.L_40:
        /*0004*/ 	.word	index@(_Z35group_norm_nhwc_fwd_one_pass_kernelI11Fp32IOFp16WLi512ELi12ELi384EEv26Group_norm_nhwc_fwd_params)
        /*0008*/ 	.word	0x00000038


	//----- nvinfo : EIATTR_FRAME_SIZE
	.align		4
.L_41:
        /*000c*/ 	.byte	0x04, 0x11
        /*000e*/ 	.short	(.L_43 - .L_42)
	.align		4
.L_42:
        /*0010*/ 	.word	index@(_Z35group_norm_nhwc_fwd_one_pass_kernelI11Fp32IOFp16WLi512ELi12ELi384EEv26Group_norm_nhwc_fwd_params)
        /*0014*/ 	.word	0x00000000


	//----- nvinfo : EIATTR_REGCOUNT
	.align		4
.L_43:
        /*0018*/ 	.byte	0x04, 0x2f
        /*001a*/ 	.short	(.L_45 - .L_44)
	.align		4
.L_44:
        /*001c*/ 	.word	index@(_Z35group_norm_nhwc_fwd_one_pass_kernelI11Fp32IOFp16WLi256ELi12ELi384EEv26Group_norm_nhwc_fwd_params)
        /*0020*/ 	.word	0x00000028


	//----- nvinfo : EIATTR_FRAME_SIZE
	.align		4
.L_45:
        /*0024*/ 	.byte	0x04, 0x11
        /*0026*/ 	.short	(.L_47 - .L_46)
	.align		4
.L_46:
        /*0028*/ 	.word	index@(_Z35group_norm_nhwc_fwd_one_pass_kernelI11Fp32IOFp16WLi256ELi12ELi384EEv26Group_norm_nhwc_fwd_params)
        /*002c*/ 	.word	0x00000000


	//----- nvinfo : EIATTR_REGCOUNT
	.align		4
.L_47:
        /*0030*/ 	.byte	0x04, 0x2f
        /*0032*/ 	.short	(.L_49 - .L_48)
	.align		4
.L_48:
        /*0034*/ 	.word	index@(_Z35group_norm_nhwc_fwd_one_pass_kernelI11Fp32IOFp16WLi128ELi12ELi384EEv26Group_norm_nhwc_fwd_params)
        /*0038*/ 	.word	0x00000020


	//----- nvinfo : EIATTR_FRAME_SIZE
	.align		4
.L_49:
        /*003c*/ 	.byte	0x04, 0x11
        /*003e*/ 	.short	(.L_51 - .L_50)
	.align		4
.L_50:
        /*0040*/ 	.word	index@(_Z35group_norm_nhwc_fwd_one_pass_kernelI11Fp32IOFp16WLi128ELi12ELi384EEv26Group_norm_nhwc_fwd_params)
        /*0044*/ 	.word	0x00000000


	//----- nvinfo : EIATTR_REGCOUNT
	.align		4
.L_51:
        /*0048*/ 	.byte	0x04, 0x2f
        /*004a*/ 	.short	(.L_53 - .L_52)
	.align		4
.L_52:
        /*004c*/ 	.word	index@(_Z35group_norm_nhwc_fwd_one_pass_kernelI11Fp32IOFp16WLi64ELi12ELi384EEv26Group_norm_nhwc_fwd_params)
        /*0050*/ 	.word	0x00000020


	//----- nvinfo : EIATTR_FRAME_SIZE
	.align		4
.L_53:
        /*0054*/ 	.byte	0x04, 0x11
        /*0056*/ 	.short	(.L_55 - .L_54)
	.align		4
.L_54:
        /*0058*/ 	.word	index@(_Z35group_norm_nhwc_fwd_one_pass_kernelI11Fp32IOFp16WLi64ELi12ELi384EEv26Group_norm_nhwc_fwd_params)
        /*005c*/ 	.word	0x00000000


	//----- nvinfo : EIATTR_REGCOUNT
	.align		4
.L_55:
        /*0060*/ 	.byte	0x04, 0x2f
        /*0062*/ 	.short	(.L_57 - .L_56)
	.align		4
.L_56:
        /*0064*/ 	.word	index@(_Z35group_norm_nhwc_fwd_one_pass_kernelI11Fp32IOBf16WLi512ELi12ELi384EEv26Group_norm_nhwc_fwd_params)
        /*0068*/ 	.word	0x00000038


	//----- nvinfo : EIATTR_FRAME_SIZE
	.align		4
.L_57:
        /*006c*/ 	.byte	0x04, 0x11
        /*006e*/ 	.short	(.L_59 - .L_58)
	.align		4
.L_58:
        /*0070*/ 	.word	index@(_Z35group_norm_nhwc_fwd_one_pass_kernelI11Fp32IOBf16WLi512ELi12ELi384EEv26Group_norm_nhwc_fwd_params)
        /*0074*/ 	.word	0x00000000


	//----- nvinfo : EIATTR_REGCOUNT
	.align		4
.L_59:
        /*0078*/ 	.byte	0x04, 0x2f
        /*007a*/ 	.short	(.L_61 - .L_60)
	.align		4
.L_60:
        /*007c*/ 	.word	index@(_Z35group_norm_nhwc_fwd_one_pass_kernelI11Fp32IOBf16WLi256ELi12ELi384EEv26Group_norm_nhwc_fwd_params)
        /*0080*/ 	.word	0x00000028


	//----- nvinfo : EIATTR_FRAME_SIZE
	.align		4
.L_61:
        /*0084*/ 	.byte	0x04, 0x11
        /*0086*/ 	.short	(.L_63 - .L_62)
	.align		4
.L_62:
        /*0088*/ 	.word	index@(_Z35group_norm_nhwc_fwd_one_pass_kernelI11Fp32IOBf16WLi256ELi12ELi384EEv26Group_norm_nhwc_fwd_params)
        /*008c*/ 	.word	0x00000000


	//----- nvinfo : EIATTR_REGCOUNT
	.align		4
.L_63:
        /*0090*/ 	.byte	0x04, 0x2f
        /*0092*/ 	.short	(.L_65 - .L_64)
	.align		4
.L_64:
        /*0094*/ 	.word	index@(_Z35group_norm_nhwc_fwd_one_pass_kernelI11Fp32IOBf16WLi128ELi12ELi384EEv26Group_norm_nhwc_fwd_params)
        /*0098*/ 	.word	0x00000020


	//----- nvinfo : EIATTR_FRAME_SIZE
	.align		4
.L_65:
        /*009c*/ 	.byte	0x04, 0x11
        /*009e*/ 	.short	(.L_67 - .L_66)
	.align		4
.L_66:
        /*00a0*/ 	.word	index@(_Z35group_norm_nhwc_fwd_one_pass_kernelI11Fp32IOBf16WLi128ELi12ELi384EEv26Group_norm_nhwc_fwd_params)
        /*00a4*/ 	.word	0x00000000


	//----- nvinfo : EIATTR_REGCOUNT
	.align		4
.L_67:
        /*00a8*/ 	.byte	0x04, 0x2f
        /*00aa*/ 	.short	(.L_69 - .L_68)
	.align		4
.L_68:
        /*00ac*/ 	.word	index@(_Z35group_norm_nhwc_fwd_one_pass_kernelI11Fp32IOBf16WLi64ELi12ELi384EEv26Group_norm_nhwc_fwd_params)
        /*00b0*/ 	.word	0x00000020


	//----- nvinfo : EIATTR_FRAME_SIZE
	.align		4
.L_69:
        /*00b4*/ 	.byte	0x04, 0x11
        /*00b6*/ 	.short	(.L_71 - .L_70)
	.align		4
.L_70:
        /*00b8*/ 	.word	index@(_Z35group_norm_nhwc_fwd_one_pass_kernelI11Fp32IOBf16WLi64ELi12ELi384EEv26Group_norm_nhwc_fwd_params)
        /*00bc*/ 	.word	0x00000000


	//----- nvinfo : EIATTR_REGCOUNT
	.align		4
.L_71:
        /*00c0*/ 	.byte	0x04, 0x2f
        /*00c2*/ 	.short	(.L_73 - .L_72)
	.align		4
.L_72:
        /*00c4*/ 	.word	index@(_Z35group_norm_nhwc_fwd_one_pass_kernelI11Fp32IOFp32WLi512ELi12ELi384EEv26Group_norm_nhwc_fwd_params)
        /*00c8*/ 	.word	0x00000038


	//----- nvinfo : EIATTR_FRAME_SIZE
	.align		4
.L_73:
        /*00cc*/ 	.byte	0x04, 0x11
        /*00ce*/ 	.short	(.L_75 - .L_74)
	.align		4
.L_74:
        /*00d0*/ 	.word	index@(_Z35group_norm_nhwc_fwd_one_pass_kernelI11Fp32IOFp32WLi512ELi12ELi384EEv26Group_norm_nhwc_fwd_params)
        /*00d4*/ 	.word	0x00000000


	//----- nvinfo : EIATTR_REGCOUNT
	.align		4
.L_75:
        /*00d8*/ 	.byte	0x04, 0x2f
        /*00da*/ 	.short	(.L_77 - .L_76)
	.align		4
.L_76:
        /*00dc*/ 	.word	index@(_Z35group_norm_nhwc_fwd_one_pass_kernelI11Fp32IOFp32WLi256ELi12ELi384EEv26Group_norm_nhwc_fwd_params)
        /*00e0*/ 	.word	0x00000028


	//----- nvinfo : EIATTR_FRAME_SIZE
	.align		4
.L_77:
        /*00e4*/ 	.byte	0x04, 0x11
        /*00e6*/ 	.short	(.L_79 - .L_78)
	.align		4
.L_78:
        /*00e8*/ 	.word	index@(_Z35group_norm_nhwc_fwd_one_pass_kernelI11Fp32IOFp32WLi256ELi12ELi384EEv26Group_norm_nhwc_fwd_params)
        /*00ec*/ 	.word	0x00000000


	//----- nvinfo : EIATTR_REGCOUNT
	.align		4
.L_79:
        /*00f0*/ 	.byte	0x04, 0x2f
        /*00f2*/ 	.short	(.L_81 - .L_80)
	.align		4
.L_80:
        /*00f4*/ 	.word	index@(_Z35group_norm_nhwc_fwd_one_pass_kernelI11Fp32IOFp32WLi128ELi12ELi384EEv26Group_norm_nhwc_fwd_params)
        /*00f8*/ 	.word	0x00000020


	//----- nvinfo : EIATTR_FRAME_SIZE
	.align		4
.L_81:
        /*00fc*/ 	.byte	0x04, 0x11
        /*00fe*/ 	.short	(.L_83 - .L_82)
	.align		4
.L_82:
        /*0100*/ 	.word	index@(_Z35group_norm_nhwc_fwd_one_pass_kernelI11Fp32IOFp32WLi128ELi12ELi384EEv26Group_norm_nhwc_fwd_params)
        /*0104*/ 	.word	0x00000000


	//----- nvinfo : EIATTR_REGCOUNT
	.align		4
.L_83:
        /*0108*/ 	.byte	0x04, 0x2f
        /*010a*/ 	.short	(.L_85 - .L_84)
	.align		4
.L_84:
        /*010c*/ 	.word	index@(_Z35group_norm_nhwc_fwd_one_pass_kernelI11Fp32IOFp32WLi64ELi12ELi384EEv26Group_norm_nhwc_fwd_params)
        /*0110*/ 	.word	0x00000020


	//----- nvinfo : EIATTR_FRAME_SIZE
	.align		4
.L_85:
        /*0114*/ 	.byte	0x04, 0x11
        /*0116*/ 	.short	(.L_87 - .L_86)
	.align		4
.L_86:
        /*0118*/ 	.word	index@(_Z35group_norm_nhwc_fwd_one_pass_kernelI11Fp32IOFp32WLi64ELi12ELi384EEv26Group_norm_nhwc_fwd_params)
        /*011c*/ 	.word	0x00000000


	//----- nvinfo : EIATTR_REGCOUNT
	.align		4
.L_87:
        /*0120*/ 	.byte	0x04, 0x2f
        /*0122*/ 	.short	(.L_89 - .L_88)
	.align		4
.L_88:
        /*0124*/ 	.word	index@(_Z35group_norm_nhwc_fwd_one_pass_kernelI11Fp16IOFp16WLi512ELi12ELi384EEv26Group_norm_nhwc_fwd_params)
        /*0128*/ 	.word	0x00000033


	//----- nvinfo : EIATTR_FRAME_SIZE
	.align		4
.L_89:
        /*012c*/ 	.byte	0x04, 0x11
        /*012e*/ 	.short	(.L_91 - .L_90)
	.align		4
.L_90:
        /*0130*/ 	.word	index@(_Z35group_norm_nhwc_fwd_one_pass_kernelI11Fp16IOFp16WLi512ELi12ELi384EEv26Group_norm_nhwc_fwd_params)
        /*0134*/ 	.word	0x00000000


	//----- nvinfo : EIATTR_REGCOUNT
	.align		4
.L_91:
        /*0138*/ 	.byte	0x04, 0x2f
        /*013a*/ 	.short	(.L_93 - .L_92)
	.align		4
.L_92:
        /*013c*/ 	.word	index@(_Z35group_norm_nhwc_fwd_one_pass_kernelI11Fp16IOFp16WLi256ELi12ELi384EEv26Group_norm_nhwc_fwd_params)
        /*0140*/ 	.word	0x00000020


	//----- nvinfo : EIATTR_FRAME_SIZE
	.align		4
.L_93:
        /*0144*/ 	.byte	0x04, 0x11
        /*0146*/ 	.short	(.L_95 - .L_94)
	.align		4
.L_94:
        /*0148*/ 	.word	index@(_Z35group_norm_nhwc_fwd_one_pass_kernelI11Fp16IOFp16WLi256ELi12ELi384EEv26Group_norm_nhwc_fwd_params)
        /*014c*/ 	.word	0x00000000


	//----- nvinfo : EIATTR_REGCOUNT
	.align		4
.L_95:
        /*0150*/ 	.byte	0x04, 0x2f
        /*0152*/ 	.short	(.L_97 - .L_96)
	.align		4
.L_96:
        /*0154*/ 	.word	index@(_Z35group_norm_nhwc_fwd_one_pass_kernelI11Fp16IOFp16WLi128ELi12ELi384EEv26Group_norm_nhwc_fwd_params)
        /*0158*/ 	.word	0x00000020


	//----- nvinfo : EIATTR_FRAME_SIZE
	.align		4
.L_97:
        /*015c*/ 	.byte	0x04, 0x11
        /*015e*/ 	.short	(.L_99 - .L_98)
	.align		4
.L_98:
        /*0160*/ 	.word	index@(_Z35group_norm_nhwc_fwd_one_pass_kernelI11Fp16IOFp16WLi128ELi12ELi384EEv26Group_norm_nhwc_fwd_params)
        /*0164*/ 	.word	0x00000000


	//----- nvinfo : EIATTR_REGCOUNT
	.align		4
.L_99:
        /*0168*/ 	.byte	0x04, 0x2f
        /*016a*/ 	.short	(.L_101 - .L_100)
	.align		4
.L_100:
        /*016c*/ 	.word	index@(_Z35group_norm_nhwc_fwd_one_pass_kernelI11Fp16IOFp16WLi64ELi12ELi384EEv26Group_norm_nhwc_fwd_params)
        /*0170*/ 	.word	0x00000020


	//----- nvinfo : EIATTR_FRAME_SIZE
	.align		4
.L_101:
        /*0174*/ 	.byte	0x04, 0x11
        /*0176*/ 	.short	(.L_103 - .L_102)
	.align		4
.L_102:
        /*0178*/ 	.word	index@(_Z35group_norm_nhwc_fwd_one_pass_kernelI11Fp16IOFp16WLi64ELi12ELi384EEv26Group_norm_nhwc_fwd_params)
        /*017c*/ 	.word	0x00000000


	//----- nvinfo : EIATTR_REGCOUNT
	.align		4
.L_103:
        /*0180*/ 	.byte	0x04, 0x2f
        /*0182*/ 	.short	(.L_105 - .L_104)
	.align		4
.L_104:
        /*0184*/ 	.word	index@(_Z35group_norm_nhwc_fwd_one_pass_kernelI11Fp16IOBf16WLi512ELi12ELi384EEv26Group_norm_nhwc_fwd_params)
        /*0188*/ 	.word	0x00000033


	//----- nvinfo : EIATTR_FRAME_SIZE
	.align		4
.L_105:
        /*018c*/ 	.byte	0x04, 0x11
        /*018e*/ 	.short	(.L_107 - .L_106)
	.align		4
.L_106:
        /*0190*/ 	.word	index@(_Z35group_norm_nhwc_fwd_one_pass_kernelI11Fp16IOBf16WLi512ELi12ELi384EEv26Group_norm_nhwc_fwd_params)
        /*0194*/ 	.word	0x00000000


	//----- nvinfo : EIATTR_REGCOUNT
	.align		4
.L_107:
        /*0198*/ 	.byte	0x04, 0x2f
        /*019a*/ 	.short	(.L_109 - .L_108)
	.align		4
.L_108:
        /*019c*/ 	.word	index@(_Z35group_norm_nhwc_fwd_one_pass_kernelI11Fp16IOBf16WLi256ELi12ELi384EEv26Group_norm_nhwc_fwd_params)
        /*01a0*/ 	.word	0x00000020


	//----- nvinfo : EIATTR_FRAME_SIZE
	.align		4
.L_109:
        /*01a4*/ 	.byte	0x04, 0x11
        /*01a6*/ 	.short	(.L_111 - .L_110)
	.align		4
.L_110:
        /*01a8*/ 	.word	index@(_Z35group_norm_nhwc_fwd_one_pass_kernelI11Fp16IOBf16WLi256ELi12ELi384EEv26Group_norm_nhwc_fwd_params)
        /*01ac*/ 	.word	0x00000000


	//----- nvinfo : EIATTR_REGCOUNT
	.align		4
.L_111:
        /*01b0*/ 	.byte	0x04, 0x2f
        /*01b2*/ 	.short	(.L_113 - .L_112)
	.align		4
.L_112:
        /*01b4*/ 	.word	index@(_Z35group_norm_nhwc_fwd_one_pass_kernelI11Fp16IOBf16WLi128ELi12ELi384EEv26Group_norm_nhwc_fwd_params)
        /*01b8*/ 	.word	0x00000020


	//----- nvinfo : EIATTR_FRAME_SIZE
	.align		4
.L_113:
        /*01bc*/ 	.byte	0x04, 0x11
        /*01be*/ 	.short	(.L_115 - .L_114)
	.align		4
.L_114:
        /*01c0*/ 	.word	index@(_Z35group_norm_nhwc_fwd_one_pass_kernelI11Fp16IOBf16WLi128ELi12ELi384EEv26Group_norm_nhwc_fwd_params)
        /*01c4*/ 	.word	0x00000000


	//----- nvinfo : EIATTR_REGCOUNT
	.align		4
.L_115:
        /*01c8*/ 	.byte	0x04, 0x2f
        /*01ca*/ 	.short	(.L_117 - .L_116)
	.align		4
.L_116:
        /*01cc*/ 	.word	index@(_Z35group_norm_nhwc_fwd_one_pass_kernelI11Fp16IOBf16WLi64ELi12ELi384EEv26Group_norm_nhwc_fwd_params)
        /*01d0*/ 	.word	0x00000020


	//----- nvinfo : EIATTR_FRAME_SIZE
	.align		4
.L_117:
        /*01d4*/ 	.byte	0x04, 0x11
        /*01d6*/ 	.short	(.L_119 - .L_118)
	.align		4
.L_118:
        /*01d8*/ 	.word	index@(_Z35group_norm_nhwc_fwd_one_pass_kernelI11Fp16IOBf16WLi64ELi12ELi384EEv26Group_norm_nhwc_fwd_params)
        /*01dc*/ 	.word	0x00000000


	//----- nvinfo : EIATTR_REGCOUNT
	.align		4
.L_119:
        /*01e0*/ 	.byte	0x04, 0x2f
        /*01e2*/ 	.short	(.L_121 - .L_120)
	.align		4
.L_120:
        /*01e4*/ 	.word	index@(_Z35group_norm_nhwc_fwd_one_pass_kernelI11Fp16IOFp32WLi512ELi12ELi384EEv26Group_norm_nhwc_fwd_params)
        /*01e8*/ 	.word	0x00000034


	//----- nvinfo : EIATTR_FRAME_SIZE
	.align		4
.L_121:
        /*01ec*/ 	.byte	0x04, 0x11
        /*01ee*/ 	.short	(.L_123 - .L_122)
	.align		4
.L_122:
        /*01f0*/ 	.word	index@(_Z35group_norm_nhwc_fwd_one_pass_kernelI11Fp16IOFp32WLi512ELi12ELi384EEv26Group_norm_nhwc_fwd_params)
        /*01f4*/ 	.word	0x00000000


	//----- nvinfo : EIATTR_REGCOUNT
	.align		4
.L_123:
        /*01f8*/ 	.byte	0x04, 0x2f
        /*01fa*/ 	.short	(.L_125 - .L_124)
	.align		4
.L_124:
        /*01fc*/ 	.word	index@(_Z35group_norm_nhwc_fwd_one_pass_kernelI11Fp16IOFp32WLi256ELi12ELi384EEv26Group_norm_nhwc_fwd_params)
        /*0200*/ 	.word	0x00000020


	//----- nvinfo : EIATTR_FRAME_SIZE
	.align		4
.L_125:
        /*0204*/ 	.byte	0x04, 0x11
        /*0206*/ 	.short	(.L_127 - .L_126)
	.align		4
.L_126:
        /*0208*/ 	.word	index@(_Z35group_norm_nhwc_fwd_one_pass_kernelI11Fp16IOFp32WLi256ELi12ELi384EEv26Group_norm_nhwc_fwd_params)
        /*020c*/ 	.word	0x00000000


	//----- nvinfo : EIATTR_REGCOUNT
	.align		4
.L_127:
        /*0210*/ 	.byte	0x04, 0x2f
        /*0212*/ 	.short	(.L_129 - .L_128)
	.align		4
.L_128:
        /*0214*/ 	.word	index@(_Z35group_norm_nhwc_fwd_one_pass_kernelI11Fp16IOFp32WLi128ELi12ELi384EEv26Group_norm_nhwc_fwd_params)
        /*0218*/ 	.word	0x00000020


	//----- nvinfo : EIATTR_FRAME_SIZE
	.align		4
.L_129:
        /*021c*/ 	.byte	0x04, 0x11
        /*021e*/ 	.short	(.L_131 - .L_130)
	.align		4
.L_130:
        /*0220*/ 	.word	index@(_Z35group_norm_nhwc_fwd_one_pass_kernelI11Fp16IOFp32WLi128ELi12ELi384EEv26Group_norm_nhwc_fwd_params)
        /*0224*/ 	.word	0x00000000


	//----- nvinfo : EIATTR_REGCOUNT
	.align		4
.L_131:
        /*0228*/ 	.byte	0x04, 0x2f
        /*022a*/ 	.short	(.L_133 - .L_132)
	.align		4
.L_132:
        /*022c*/ 	.word	index@(_Z35group_norm_nhwc_fwd_one_pass_kernelI11Fp16IOFp32WLi64ELi12ELi384EEv26Group_norm_nhwc_fwd_params)
        /*0230*/ 	.word	0x00000020


	//----- nvinfo : EIATTR_FRAME_SIZE
	.align		4
.L_133:
        /*0234*/ 	.byte	0x04, 0x11
        /*0236*/ 	.short	(.L_135 - .L_134)
	.align		4
.L_134:
        /*0238*/ 	.word	index@(_Z35group_norm_nhwc_fwd_one_pass_kernelI11Fp16IOFp32WLi64ELi12ELi384EEv26Group_norm_nhwc_fwd_params)
        /*023c*/ 	.word	0x00000000


	//----- nvinfo : EIATTR_REGCOUNT
	.align		4
.L_135:
        /*0240*/ 	.byte	0x04, 0x2f
        /*0242*/ 	.short	(.L_137 - .L_136)
	.align		4
.L_136:
        /*0244*/ 	.word	index@(_Z35group_norm_nhwc_fwd_one_pass_kernelI11Bf16IOFp16WLi512ELi12ELi384EEv26Group_norm_nhwc_fwd_params)
        /*0248*/ 	.word	0x00000038


	//----- nvinfo : EIATTR_FRAME_SIZE
	.align		4
.L_137:
        /*024c*/ 	.byte	0x04, 0x11
        /*024e*/ 	.short	(.L_139 - .L_138)
	.align		4
.L_138:
        /*0250*/ 	.word	index@(_Z35group_norm_nhwc_fwd_one_pass_kernelI11Bf16IOFp16WLi512ELi12ELi384EEv26Group_norm_nhwc_fwd_params)
        /*0254*/ 	.word	0x00000000


	//----- nvinfo : EIATTR_REGCOUNT
	.align		4
.L_139:
        /*0258*/ 	.byte	0x04, 0x2f
        /*025a*/ 	.short	(.L_141 - .L_140)
	.align		4
.L_140:
        /*025c*/ 	.word	index@(_Z35group_norm_nhwc_fwd_one_pass_kernelI11Bf16IOFp16WLi256ELi12ELi384EEv26Group_norm_nhwc_fwd_params)
        /*0260*/ 	.word	0x00000020


	//----- nvinfo : EIATTR_FRAME_SIZE
	.align		4
.L_141:
        /*0264*/ 	.byte	0x04, 0x11
        /*0266*/ 	.short	(.L_143 - .L_142)
	.align		4
.L_142:
        /*0268*/ 	.word	index@(_Z35group_norm_nhwc_fwd_one_pass_kernelI11Bf16IOFp16WLi256ELi12ELi384EEv26Group_norm_nhwc_fwd_params)
        /*026c*/ 	.word	0x00000000


	//----- nvinfo : EIATTR_REGCOUNT
	.align		4
.L_143:
        /*0270*/ 	.byte	0x04, 0x2f
        /*0272*/ 	.short	(.L_145 - .L_144)
	.align		4
.L_144:
        /*0274*/ 	.word	index@(_Z35group_norm_nhwc_fwd_one_pass_kernelI11Bf16IOFp16WLi128ELi12ELi384EEv26Group_norm_nhwc_fwd_params)
        /*0278*/ 	.word	0x00000020


	//----- nvinfo : EIATTR_FRAME_SIZE
	.align		4
.L_145:
        /*027c*/ 	.byte	0x04, 0x11
        /*027e*/ 	.short	(.L_147 - .L_146)
	.align		4
.L_146:
        /*0280*/ 	.word	index@(_Z35group_norm_nhwc_fwd_one_pass_kernelI11Bf16IOFp16WLi128ELi12ELi384EEv26Group_norm_nhwc_fwd_params)
        /*0284*/ 	.word	0x00000000


	//----- nvinfo : EIATTR_REGCOUNT
	.align		4
.L_147:
        /*0288*/ 	.byte	0x04, 0x2f
        /*028a*/ 	.short	(.L_149 - .L_148)
	.align		4
.L_148:
        /*028c*/ 	.word	index@(_Z35group_norm_nhwc_fwd_one_pass_kernelI11Bf16IOFp16WLi64ELi12ELi384EEv26Group_norm_nhwc_fwd_params)
        /*0290*/ 	.word	0x00000020


	//----- nvinfo : EIATTR_FRAME_SIZE
	.align		4
.L_149:
        /*0294*/ 	.byte	0x04, 0x11
        /*0296*/ 	.short	(.L_151 - .L_150)
	.align		4
.L_150:
        /*0298*/ 	.word	index@(_Z35group_norm_nhwc_fwd_one_pass_kernelI11Bf16IOFp16WLi64ELi12ELi384EEv26Group_norm_nhwc_fwd_params)
        /*029c*/ 	.word	0x00000000


	//----- nvinfo : EIATTR_REGCOUNT
	.align		4
.L_151:
        /*02a0*/ 	.byte	0x04, 0x2f
        /*02a2*/ 	.short	(.L_153 - .L_152)
	.align		4
.L_152:
        /*02a4*/ 	.word	index@(_Z35group_norm_nhwc_fwd_one_pass_kernelI11Bf16IOBf16WLi512ELi12ELi384EEv26Group_norm_nhwc_fwd_params)
        /*02a8*/ 	.word	0x00000038


	//----- nvinfo : EIATTR_FRAME_SIZE
	.align		4
.L_153:
        /*02ac*/ 	.byte	0x04, 0x11
        /*02ae*/ 	.short	(.L_155 - .L_154)
	.align		4
.L_154:
        /*02b0*/ 	.word	index@(_Z35group_norm_nhwc_fwd_one_pass_kernelI11Bf16IOBf16WLi512ELi12ELi384EEv26Group_norm_nhwc_fwd_params)
        /*02b4*/ 	.word	0x00000000


	//----- nvinfo : EIATTR_REGCOUNT
	.align		4
.L_155:
        /*02b8*/ 	.byte	0x04, 0x2f
        /*02ba*/ 	.short	(.L_157 - .L_156)
	.align		4
.L_156:
        /*02bc*/ 	.word	index@(_Z35group_norm_nhwc_fwd_one_pass_kernelI11Bf16IOBf16WLi256ELi12ELi384EEv26Group_norm_nhwc_fwd_params)
        /*02c0*/ 	.word	0x00000020


	//----- nvinfo : EIATTR_FRAME_SIZE
	.align		4
.L_157:
        /*02c4*/ 	.byte	0x04, 0x11
        /*02c6*/ 	.short	(.L_159 - .L_158)
	.align		4
.L_158:
        /*02c8*/ 	.word	index@(_Z35group_norm_nhwc_fwd_one_pass_kernelI11Bf16IOBf16WLi256ELi12ELi384EEv26Group_norm_nhwc_fwd_params)
        /*02cc*/ 	.word	0x00000000


	//----- nvinfo : EIATTR_REGCOUNT
	.align		4
.L_159:
        /*02d0*/ 	.byte	0x04, 0x2f
        /*02d2*/ 	.short	(.L_161 - .L_160)
	.align		4
.L_160:
        /*02d4*/ 	.word	index@(_Z35group_norm_nhwc_fwd_one_pass_kernelI11Bf16IOBf16WLi128ELi12ELi384EEv26Group_norm_nhwc_fwd_params)
        /*02d8*/ 	.word	0x00000020


	//----- nvinfo : EIATTR_FRAME_SIZE
	.align		4
.L_161:
        /*02dc*/ 	.byte	0x04, 0x11
        /*02de*/ 	.short	(.L_163 - .L_162)
	.align		4
.L_162:
        /*02e0*/ 	.word	index@(_Z35group_norm_nhwc_fwd_one_pass_kernelI11Bf16IOBf16WLi128ELi12ELi384EEv26Group_norm_nhwc_fwd_params)
        /*02e4*/ 	.word	0x00000000


	//----- nvinfo : EIATTR_REGCOUNT
	.align		4
.L_163:
        /*02e8*/ 	.byte	0x04, 0x2f
        /*02ea*/ 	.short	(.L_165 - .L_164)
	.align		4
.L_164:
        /*02ec*/ 	.word	index@(_Z35group_norm_nhwc_fwd_one_pass_kernelI11Bf16IOBf16WLi64ELi12ELi384EEv26Group_norm_nhwc_fwd_params)
        /*02f0*/ 	.word	0x00000020


	//----- nvinfo : EIATTR_FRAME_SIZE
	.align		4
.L_165:
        /*02f4*/ 	.byte	0x04, 0x11
        /*02f6*/ 	.short	(.L_167 - .L_166)
	.align		4
.L_166:
        /*02f8*/ 	.word	index@(_Z35group_norm_nhwc_fwd_one_pass_kernelI11Bf16IOBf16WLi64ELi12ELi384EEv26Group_norm_nhwc_fwd_params)
        /*02fc*/ 	.word	0x00000000


	//----- nvinfo : EIATTR_REGCOUNT
	.align		4
.L_167:
        /*0300*/ 	.byte	0x04, 0x2f
        /*0302*/ 	.short	(.L_169 - .L_168)
	.align		4
.L_168:
        /*0304*/ 	.word	index@(_Z35group_norm_nhwc_fwd_one_pass_kernelI11Bf16IOFp32WLi512ELi12ELi384EEv26Group_norm_nhwc_fwd_params)
        /*0308*/ 	.word	0x00000038


	//----- nvinfo : EIATTR_FRAME_SIZE
	.align		4
.L_169:
        /*030c*/ 	.byte	0x04, 0x11
        /*030e*/ 	.short	(.L_171 - .L_170)
	.align		4
.L_170:
        /*0310*/ 	.word	index@(_Z35group_norm_nhwc_fwd_one_pass_kernelI11Bf16IOFp32WLi512ELi12ELi384EEv26Group_norm_nhwc_fwd_params)
        /*0314*/ 	.word	0x00000000


	//----- nvinfo : EIATTR_REGCOUNT
	.align		4
.L_171:
        /*0318*/ 	.byte	0x04, 0x2f
        /*031a*/ 	.short	(.L_173 - .L_172)
	.align		4
.L_172:
        /*031c*/ 	.word	index@(_Z35group_norm_nhwc_fwd_one_pass_kernelI11Bf16IOFp32WLi256ELi12ELi384EEv26Group_norm_nhwc_fwd_params)
        /*0320*/ 	.word	0x00000020


	//----- nvinfo : EIATTR_FRAME_SIZE
	.align		4
.L_173:
        /*0324*/ 	.byte	0x04, 0x11
        /*0326*/ 	.short	(.L_175 - .L_174)
	.align		4
.L_174:
        /*0328*/ 	.word	index@(_Z35group_norm_nhwc_fwd_one_pass_kernelI11Bf16IOFp32WLi256ELi12ELi384EEv26Group_norm_nhwc_fwd_params)
        /*032c*/ 	.word	0x00000000


	//----- nvinfo : EIATTR_REGCOUNT
	.align		4
.L_175:
        /*0330*/ 	.byte	0x04, 0x2f
        /*0332*/ 	.short	(.L_177 - .L_176)
	.align		4
.L_176:
        /*0334*/ 	.word	index@(_Z35group_norm_nhwc_fwd_one_pass_kernelI11Bf16IOFp32WLi128ELi12ELi384EEv26Group_norm_nhwc_fwd_params)
        /*0338*/ 	.word	0x00000020


	//----- nvinfo : EIATTR_FRAME_SIZE
	.align		4
.L_177:
        /*033c*/ 	.byte	0x04, 0x11
        /*033e*/ 	.short	(.L_179 - .L_178)
	.align		4
.L_178:
        /*0340*/ 	.word	index@(_Z35group_norm_nhwc_fwd_one_pass_kernelI11Bf16IOFp32WLi128ELi12ELi384EEv26Group_norm_nhwc_fwd_params)
        /*0344*/ 	.word	0x00000000


	//----- nvinfo : EIATTR_REGCOUNT
	.align		4
.L_179:
        /*0348*/ 	.byte	0x04, 0x2f
        /*034a*/ 	.short	(.L_181 - .L_180)
	.align		4
.L_180:
        /*034c*/ 	.word	index@(_Z35group_norm_nhwc_fwd_one_pass_kernelI11Bf16IOFp32WLi64ELi12ELi384EEv26Group_norm_nhwc_fwd_params)
        /*0350*/ 	.word	0x00000020


	//----- nvinfo : EIATTR_FRAME_SIZE
	.align		4
.L_181:
        /*0354*/ 	.byte	0x04, 0x11
        /*0356*/ 	.short	(.L_183 - .L_182)
	.align		4
.L_182:
        /*0358*/ 	.word	index@(_Z35group_norm_nhwc_fwd_one_pass_kernelI11Bf16IOFp32WLi64ELi12ELi384EEv26Group_norm_nhwc_fwd_params)
        /*035c*/ 	.word	0x00000000


	//----- nvinfo : EIATTR_REGCOUNT
	.align		4
.L_183:
        /*0360*/ 	.byte	0x04, 0x2f
        /*0362*/ 	.short	(.L_185 - .L_184)
	.align		4
.L_184:
        /*0364*/ 	.word	index@(_Z35group_norm_nhwc_bwd_one_pass_kernelI11Fp32IOFp16WLi512ELi12ELi384EEv26Group_norm_nhwc_bwd_params)
        /*0368*/ 	.word	0x00000050


	//----- nvinfo : EIATTR_FRAME_SIZE
	.align		4
.L_185:
        /*036c*/ 	.byte	0x04, 0x11
        /*036e*/ 	.short	(.L_187 - .L_186)
	.align		4
.L_186:
        /*0370*/ 	.word	index@(_Z35group_norm_nhwc_bwd_one_pass_kernelI11Fp32IOFp16WLi512ELi12ELi384EEv26Group_norm_nhwc_bwd_params)
        /*0374*/ 	.word	0x00000000


	//----- nvinfo : EIATTR_REGCOUNT
	.align		4
.L_187:
        /*0378*/ 	.byte	0x04, 0x2f
        /*037a*/ 	.short	(.L_189 - .L_188)
	.align		4
.L_188:
        /*037c*/ 	.word	index@(_Z35group_norm_nhwc_bwd_one_pass_kernelI11Fp32IOFp16WLi256ELi12ELi384EEv26Group_norm_nhwc_bwd_params)
        /*0380*/ 	.word	0x00000038


	//----- nvinfo : EIATTR_FRAME_SIZE
	.align		4
.L_189:
        /*0384*/ 	.byte	0x04, 0x11
        /*0386*/ 	.short	(.L_191 - .L_190)
	.align		4
.L_190:
        /*0388*/ 	.word	index@(_Z35group_norm_nhwc_bwd_one_pass_kernelI11Fp32IOFp16WLi256ELi12ELi384EEv26Group_norm_nhwc_bwd_params)
        /*038c*/ 	.word	0x00000000


	//----- nvinfo : EIATTR_REGCOUNT
	.align		4
.L_191:
        /*0390*/ 	.byte	0x04, 0x2f
        /*0392*/ 	.short	(.L_193 - .L_192)
	.align		4
.L_192:
        /*0394*/ 	.word	index@(_Z35group_norm_nhwc_bwd_one_pass_kernelI11Fp32IOFp16WLi128ELi12ELi384EEv26Group_norm_nhwc_bwd_params)
        /*0398*/ 	.word	0x00000038


	//----- nvinfo : EIATTR_FRAME_SIZE
	.align		4
.L_193:
        /*039c*/ 	.byte	0x04, 0x11
        /*039e*/ 	.short	(.L_195 - .L_194)
	.align		4
.L_194:
        /*03a0*/ 	.word	index@(_Z35group_norm_nhwc_bwd_one_pass_kernelI11Fp32IOFp16WLi128ELi12ELi384EEv26Group_norm_nhwc_bwd_params)
        /*03a4*/ 	.word	0x00000000


	//----- nvinfo : EIATTR_REGCOUNT
	.align		4
.L_195:
        /*03a8*/ 	.byte	0x04, 0x2f
        /*03aa*/ 	.short	(.L_197 - .L_196)
	.align		4
.L_196:
        /*03ac*/ 	.word	index@(_Z35group_norm_nhwc_bwd_one_pass_kernelI11Fp32IOFp16WLi64ELi12ELi384EEv26Group_norm_nhwc_bwd_params)
        /*03b0*/ 	.word	0x00000028


	//----- nvinfo : EIATTR_FRAME_SIZE
	.align		4
.L_197:
        /*03b4*/ 	.byte	0x04, 0x11
        /*03b6*/ 	.short	(.L_199 - .L_198)
	.align		4
.L_198:
        /*03b8*/ 	.word	index@(_Z35group_norm_nhwc_bwd_one_pass_kernelI11Fp32IOFp16WLi64ELi12ELi384EEv26Group_norm_nhwc_bwd_params)
        /*03bc*/ 	.word	0x00000000


	//----- nvinfo : EIATTR_REGCOUNT
	.align		4
.L_199:
        /*03c0*/ 	.byte	0x04, 0x2f
        /*03c2*/ 	.short	(.L_201 - .L_200)
	.align		4
.L_200:
        /*03c4*/ 	.word	index@(_Z35group_norm_nhwc_bwd_one_pass_kernelI11Fp32IOBf16WLi512ELi12ELi384EEv26Group_norm_nhwc_bwd_params)
        /*03c8*/ 	.word	0x00000050


	//----- nvinfo : EIATTR_FRAME_SIZE
	.align		4
.L_201:
        /*03cc*/ 	.byte	0x04, 0x11
        /*03ce*/ 	.short	(.L_203 - .L_202)
	.align		4
.L_202:
        /*03d0*/ 	.word	index@(_Z35group_norm_nhwc_bwd_one_pass_kernelI11Fp32IOBf16WLi512ELi12ELi384EEv26Group_norm_nhwc_bwd_params)
        /*03d4*/ 	.word	0x00000000


	//----- nvinfo : EIATTR_REGCOUNT
	.align		4
.L_203:
        /*03d8*/ 	.byte	0x04, 0x2f
        /*03da*/ 	.short	(.L_205 - .L_204)
	.align		4
.L_204:
        /*03dc*/ 	.word	index@(_Z35group_norm_nhwc_bwd_one_pass_kernelI11Fp32IOBf16WLi256ELi12ELi384EEv26Group_norm_nhwc_bwd_params)
        /*03e0*/ 	.word	0x00000038


	//----- nvinfo : EIATTR_FRAME_SIZE
	.align		4
.L_205:
        /*03e4*/ 	.byte	0x04, 0x11
        /*03e6*/ 	.short	(.L_207 - .L_206)
	.align		4
.L_206:
        /*03e8*/ 	.word	index@(_Z35group_norm_nhwc_bwd_one_pass_kernelI11Fp32IOBf16WLi256ELi12ELi384EEv26Group_norm_nhwc_bwd_params)
        /*03ec*/ 	.word	0x00000000


	//----- nvinfo : EIATTR_REGCOUNT
	.align		4
.L_207:
        /*03f0*/ 	.byte	0x04, 0x2f
        /*03f2*/ 	.short	(.L_209 - .L_208)
	.align		4
.L_208:
        /*03f4*/ 	.word	index@(_Z35group_norm_nhwc_bwd_one_pass_kernelI11Fp32IOBf16WLi128ELi12ELi384EEv26Group_norm_nhwc_bwd_params)
        /*03f8*/ 	.word	0x00000038


	//----- nvinfo : EIATTR_FRAME_SIZE
	.align		4
.L_209:
        /*03fc*/ 	.byte	0x04, 0x11
        /*03fe*/ 	.short	(.L_211 - .L_210)
	.align		4
.L_210:
        /*0400*/ 	.word	index@(_Z35group_norm_nhwc_bwd_one_pass_kernelI11Fp32IOBf16WLi128ELi12ELi384EEv26Group_norm_nhwc_bwd_params)
        /*0404*/ 	.word	0x00000000


	//----- nvinfo : EIATTR_REGCOUNT
	.align		4
.L_211:
        /*0408*/ 	.byte	0x04, 0x2f
        /*040a*/ 	.short	(.L_213 - .L_212)
	.align		4
.L_212:
        /*040c*/ 	.word	index@(_Z35group_norm_nhwc_bwd_one_pass_kernelI11Fp32IOBf16WLi64ELi12ELi384EEv26Group_norm_nhwc_bwd_params)
        /*0410*/ 	.word	0x00000028


	//----- nvinfo : EIATTR_FRAME_SIZE
	.align		4
.L_213:
        /*0414*/ 	.byte	0x04, 0x11
        /*0416*/ 	.short	(.L_215 - .L_214)
	.align		4
.L_214:
        /*0418*/ 	.word	index@(_Z35group_norm_nhwc_bwd_one_pass_kernelI11Fp32IOBf16WLi64ELi12ELi384EEv26Group_norm_nhwc_bwd_params)
        /*041c*/ 	.word	0x00000000


	//----- nvinfo : EIATTR_REGCOUNT
	.align		4
.L_215:
        /*0420*/ 	.byte	0x04, 0x2f
        /*0422*/ 	.short	(.L_217 - .L_216)
	.align		4
.L_216:
        /*0424*/ 	.word	index@(_Z35group_norm_nhwc_bwd_one_pass_kernelI11Fp32IOFp32WLi512ELi12ELi384EEv26Group_norm_nhwc_bwd_params)
        /*0428*/ 	.word	0x00000050


	//----- nvinfo : EIATTR_FRAME_SIZE
	.align		4
.L_217:
        /*042c*/ 	.byte	0x04, 0x11
        /*042e*/ 	.short	(.L_219 - .L_218)
	.align		4
.L_218:
        /*0430*/ 	.word	index@(_Z35group_norm_nhwc_bwd_one_pass_kernelI11Fp32IOFp32WLi512ELi12ELi384EEv26Group_norm_nhwc_bwd_params)
        /*0434*/ 	.word	0x00000000


	//----- nvinfo : EIATTR_REGCOUNT
	.align		4
.L_219:
        /*0438*/ 	.byte	0x04, 0x2f
        /*043a*/ 	.short	(.L_221 - .L_220)
	.align		4
.L_220:
        /*043c*/ 	.word	index@(_Z35group_norm_nhwc_bwd_one_pass_kernelI11Fp32IOFp32WLi256ELi12ELi384EEv26Group_norm_nhwc_bwd_params)
        /*0440*/ 	.word	0x00000038


	//----- nvinfo : EIATTR_FRAME_SIZE
	.align		4
.L_221:
        /*0444*/ 	.byte	0x04, 0x11
        /*0446*/ 	.short	(.L_223 - .L_222)
	.align		4
.L_222:
        /*0448*/ 	.word	index@(_Z35group_norm_nhwc_bwd_one_pass_kernelI11Fp32IOFp32WLi256ELi12ELi384EEv26Group_norm_nhwc_bwd_params)
        /*044c*/ 	.word	0x00000000


	//----- nvinfo : EIATTR_REGCOUNT
	.align		4
.L_223:
        /*0450*/ 	.byte	0x04, 0x2f
        /*0452*/ 	.short	(.L_225 - .L_224)
	.align		4
.L_224:
        /*0454*/ 	.word	index@(_Z35group_norm_nhwc_bwd_one_pass_kernelI11Fp32IOFp32WLi128ELi12ELi384EEv26Group_norm_nhwc_bwd_params)
        /*0458*/ 	.word	0x00000038


	//----- nvinfo : EIATTR_FRAME_SIZE
	.align		4
.L_225:
        /*045c*/ 	.byte	0x04, 0x11
        /*045e*/ 	.short	(.L_227 - .L_226)
	.align		4
.L_226:
        /*0460*/ 	.word	index@(_Z35group_norm_nhwc_bwd_one_pass_kernelI11Fp32IOFp32WLi128ELi12ELi384EEv26Group_norm_nhwc_bwd_params)
        /*0464*/ 	.word	0x00000000


	//----- nvinfo : EIATTR_REGCOUNT
	.align		4
.L_227:
        /*0468*/ 	.byte	0x04, 0x2f
        /*046a*/ 	.short	(.L_229 - .L_228)
	.align		4
.L_228:
        /*046c*/ 	.word	index@(_Z35group_norm_nhwc_bwd_one_pass_kernelI11Fp32IOFp32WLi64ELi12ELi384EEv26Group_norm_nhwc_bwd_params)
        /*0470*/ 	.word	0x00000028


	//----- nvinfo : EIATTR_FRAME_SIZE
	.align		4
.L_229:
        /*0474*/ 	.byte	0x04, 0x11
        /*0476*/ 	.short	(.L_231 - .L_230)
	.align		4
.L_230:
        /*0478*/ 	.word	index@(_Z35group_norm_nhwc_bwd_one_pass_kernelI11Fp32IOFp32WLi64ELi12ELi384EEv26Group_norm_nhwc_bwd_params)
        /*047c*/ 	.word	0x00000000


	//----- nvinfo : EIATTR_REGCOUNT
	.align		4
.L_231:
        /*0480*/ 	.byte	0x04, 0x2f
        /*0482*/ 	.short	(.L_233 - .L_232)
	.align		4
.L_232:
        /*0484*/ 	.word	index@(_Z35group_norm_nhwc_bwd_one_pass_kernelI11Fp16IOFp16WLi512ELi12ELi384EEv26Group_norm_nhwc_bwd_params)
        /*0488*/ 	.word	0x00000050


	//----- nvinfo : EIATTR_FRAME_SIZE
	.align		4
.L_233:
        /*048c*/ 	.byte	0x04, 0x11
        /*048e*/ 	.short	(.L_235 - .L_234)
	.align		4
.L_234:
        /*0490*/ 	.word	index@(_Z35group_norm_nhwc_bwd_one_pass_kernelI11Fp16IOFp16WLi512ELi12ELi384EEv26Group_norm_nhwc_bwd_params)
        /*0494*/ 	.word	0x00000000


	//----- nvinfo : EIATTR_REGCOUNT
	.align		4
.L_235:
        /*0498*/ 	.byte	0x04, 0x2f
        /*049a*/ 	.short	(.L_237 - .L_236)
	.align		4
.L_236:
        /*049c*/ 	.word	index@(_Z35group_norm_nhwc_bwd_one_pass_kernelI11Fp16IOFp16WLi256ELi12ELi384EEv26Group_norm_nhwc_bwd_params)
        /*04a0*/ 	.word	0x00000038


	//----- nvinfo : EIATTR_FRAME_SIZE
	.align		4
.L_237:
        /*04a4*/ 	.byte	0x04, 0x11
        /*04a6*/ 	.short	(.L_239 - .L_238)
	.align		4
.L_238:
        /*04a8*/ 	.word	index@(_Z35group_norm_nhwc_bwd_one_pass_kernelI11Fp16IOFp16WLi256ELi12ELi384EEv26Group_norm_nhwc_bwd_params)
        /*04ac*/ 	.word	0x00000000


	//----- nvinfo : EIATTR_REGCOUNT
	.align		4
.L_239:
        /*04b0*/ 	.byte	0x04, 0x2f
        /*04b2*/ 	.short	(.L_241 - .L_240)
	.align		4
.L_240:
        /*04b4*/ 	.word	index@(_Z35group_norm_nhwc_bwd_one_pass_kernelI11Fp16IOFp16WLi128ELi12ELi384EEv26Group_norm_nhwc_bwd_params)
        /*04b8*/ 	.word	0x00000028


	//----- nvinfo : EIATTR_FRAME_SIZE
	.align		4
.L_241:
        /*04bc*/ 	.byte	0x04, 0x11
        /*04be*/ 	.short	(.L_243 - .L_242)
	.align		4
.L_242:
        /*04c0*/ 	.word	index@(_Z35group_norm_nhwc_bwd_one_pass_kernelI11Fp16IOFp16WLi128ELi12ELi384EEv26Group_norm_nhwc_bwd_params)
        /*04c4*/ 	.word	0x00000000


	//----- nvinfo : EIATTR_REGCOUNT
	.align		4
.L_243:
        /*04c8*/ 	.byte	0x04, 0x2f
        /*04ca*/ 	.short	(.L_245 - .L_244)
	.align		4
.L_244:
        /*04cc*/ 	.word	index@(_Z35group_norm_nhwc_bwd_one_pass_kernelI11Fp16IOFp16WLi64ELi12ELi384EEv26Group_norm_nhwc_bwd_params)
        /*04d0*/ 	.word	0x00000028


	//----- nvinfo : EIATTR_FRAME_SIZE
	.align		4
.L_245:
        /*04d4*/ 	.byte	0x04, 0x11
        /*04d6*/ 	.short	(.L_247 - .L_246)
	.align		4
.L_246:
        /*04d8*/ 	.word	index@(_Z35group_norm_nhwc_bwd_one_pass_kernelI11Fp16IOFp16WLi64ELi12ELi384EEv26Group_norm_nhwc_bwd_params)
        /*04dc*/ 	.word	0x00000000


	//----- nvinfo : EIATTR_REGCOUNT
	.align		4
.L_247:
        /*04e0*/ 	.byte	0x04, 0x2f
        /*04e2*/ 	.short	(.L_249 - .L_248)
	.align		4
.L_248:
        /*04e4*/ 	.word	index@(_Z35group_norm_nhwc_bwd_one_pass_kernelI11Fp16IOBf16WLi512ELi12ELi384EEv26Group_norm_nhwc_bwd_params)
        /*04e8*/ 	.word	0x00000050


	//----- nvinfo : EIATTR_FRAME_SIZE
	.align		4
.L_249:
        /*04ec*/ 	.byte	0x04, 0x11
        /*04ee*/ 	.short	(.L_251 - .L_250)
	.align		4
.L_250:
        /*04f0*/ 	.word	index@(_Z35group_norm_nhwc_bwd_one_pass_kernelI11Fp16IOBf16WLi512ELi12ELi384EEv26Group_norm_nhwc_bwd_params)
        /*04f4*/ 	.word	0x00000000


	//----- nvinfo : EIATTR_REGCOUNT
	.align		4
.L_251:
        /*04f8*/ 	.byte	0x04, 0x2f
        /*04fa*/ 	.short	(.L_253 - .L_252)
	.align		4
.L_252:
        /*04fc*/ 	.word	index@(_Z35group_norm_nhwc_bwd_one_pass_kernelI11Fp16IOBf16WLi256ELi12ELi384EEv26Group_norm_nhwc_bwd_params)
        /*0500*/ 	.word	0x00000038


	//----- nvinfo : EIATTR_FRAME_SIZE
	.align		4
.L_253:
        /*0504*/ 	.byte	0x04, 0x11
        /*0506*/ 	.short	(.L_255 - .L_254)
	.align		4
.L_254:
        /*0508*/ 	.word	index@(_Z35group_norm_nhwc_bwd_one_pass_kernelI11Fp16IOBf16WLi256ELi12ELi384EEv26Group_norm_nhwc_bwd_params)
        /*050c*/ 	.word	0x00000000


	//----- nvinfo : EIATTR_REGCOUNT
	.align		4
.L_255:
        /*0510*/ 	.byte	0x04, 0x2f
        /*0512*/ 	.short	(.L_257 - .L_256)
	.align		4
.L_256:
        /*0514*/ 	.word	index@(_Z35group_norm_nhwc_bwd_one_pass_kernelI11Fp16IOBf16WLi128ELi12ELi384EEv26Group_norm_nhwc_bwd_params)
        /*0518*/ 	.word	0x00000028


	//----- nvinfo : EIATTR_FRAME_SIZE
	.align		4
.L_257:
        /*051c*/ 	.byte	0x04, 0x11
        /*051e*/ 	.short	(.L_259 - .L_258)
	.align		4
.L_258:
        /*0520*/ 	.word	index@(_Z35group_norm_nhwc_bwd_one_pass_kernelI11Fp16IOBf16WLi128ELi12ELi384EEv26Group_norm_nhwc_bwd_params)
        /*0524*/ 	.word	0x00000000


	//----- nvinfo : EIATTR_REGCOUNT
	.align		4
.L_259:
        /*0528*/ 	.byte	0x04, 0x2f
        /*052a*/ 	.short	(.L_261 - .L_260)
	.align		4
.L_260:
        /*052c*/ 	.word	index@(_Z35group_norm_nhwc_bwd_one_pass_kernelI11Fp16IOBf16WLi64ELi12ELi384EEv26Group_norm_nhwc_bwd_params)
        /*0530*/ 	.word	0x00000028


	//----- nvinfo : EIATTR_FRAME_SIZE
	.align		4
.L_261:
        /*0534*/ 	.byte	0x04, 0x11
        /*0536*/ 	.short	(.L_263 - .L_262)
	.align		4
.L_262:
        /*0538*/ 	.word	index@(_Z35group_norm_nhwc_bwd_one_pass_kernelI11Fp16IOBf16WLi64ELi12ELi384EEv26Group_norm_nhwc_bwd_params)
        /*053c*/ 	.word	0x00000000


	//----- nvinfo : EIATTR_REGCOUNT
	.align		4
.L_263:
        /*0540*/ 	.byte	0x04, 0x2f
        /*0542*/ 	.short	(.L_265 - .L_264)
	.align		4
.L_264:
        /*0544*/ 	.word	index@(_Z35group_norm_nhwc_bwd_one_pass_kernelI11Fp16IOFp32WLi512ELi12ELi384EEv26Group_norm_nhwc_bwd_params)
        /*0548*/ 	.word	0x00000050


	//----- nvinfo : EIATTR_FRAME_SIZE
	.align		4
.L_265:
        /*054c*/ 	.byte	0x04, 0x11
        /*054e*/ 	.short	(.L_267 - .L_266)
	.align		4
.L_266:
        /*0550*/ 	.word	index@(_Z35group_norm_nhwc_bwd_one_pass_kernelI11Fp16IOFp32WLi512ELi12ELi384EEv26Group_norm_nhwc_bwd_params)
        /*0554*/ 	.word	0x00000000


	//----- nvinfo : EIATTR_REGCOUNT
	.align		4
.L_267:
        /*0558*/ 	.byte	0x04, 0x2f
        /*055a*/ 	.short	(.L_269 - .L_268)
	.align		4
.L_268:
        /*055c*/ 	.word	index@(_Z35group_norm_nhwc_bwd_one_pass_kernelI11Fp16IOFp32WLi256ELi12ELi384EEv26Group_norm_nhwc_bwd_params)
        /*0560*/ 	.word	0x00000038


	//----- nvinfo : EIATTR_FRAME_SIZE
	.align		4
.L_269:
        /*0564*/ 	.byte	0x04, 0x11
        /*0566*/ 	.short	(.L_271 - .L_270)
	.align		4
.L_270:
        /*0568*/ 	.word	index@(_Z35group_norm_nhwc_bwd_one_pass_kernelI11Fp16IOFp32WLi256ELi12ELi384EEv26Group_norm_nhwc_bwd_params)
        /*056c*/ 	.word	0x00000000


	//----- nvinfo : EIATTR_REGCOUNT
	.align		4
.L_271:
        /*0570*/ 	.byte	0x04, 0x2f
        /*0572*/ 	.short	(.L_273 - .L_272)
	.align		4
.L_272:
        /*0574*/ 	.word	index@(_Z35group_norm_nhwc_bwd_one_pass_kernelI11Fp16IOFp32WLi128ELi12ELi384EEv26Group_norm_nhwc_bwd_params)
        /*0578*/ 	.word	0x00000028


	//----- nvinfo : EIATTR_FRAME_SIZE
	.align		4
.L_273:
        /*057c*/ 	.byte	0x04, 0x11
        /*057e*/ 	.short	(.L_275 - .L_274)
	.align		4
.L_274:
        /*0580*/ 	.word	index@(_Z35group_norm_nhwc_bwd_one_pass_kernelI11Fp16IOFp32WLi128ELi12ELi384EEv26Group_norm_nhwc_bwd_params)
        /*0584*/ 	.word	0x00000000


	//----- nvinfo : EIATTR_REGCOUNT
	.align		4
.L_275:
        /*0588*/ 	.byte	0x04, 0x2f
        /*058a*/ 	.short	(.L_277 - .L_276)
	.align		4
.L_276:
        /*058c*/ 	.word	index@(_Z35group_norm_nhwc_bwd_one_pass_kernelI11Fp16IOFp32WLi64ELi12ELi384EEv26Group_norm_nhwc_bwd_params)
        /*0590*/ 	.word	0x00000028


	//----- nvinfo : EIATTR_FRAME_SIZE
	.align		4
.L_277:
        /*0594*/ 	.byte	0x04, 0x11
        /*0596*/ 	.short	(.L_279 - .L_278)
	.align		4
.L_278:
        /*0598*/ 	.word	index@(_Z35group_norm_nhwc_bwd_one_pass_kernelI11Fp16IOFp32WLi64ELi12ELi384EEv26Group_norm_nhwc_bwd_params)
        /*059c*/ 	.word	0x00000000


	//----- nvinfo : EIATTR_REGCOUNT
	.align		4
.L_279:
        /*05a0*/ 	.byte	0x04, 0x2f
        /*05a2*/ 	.short	(.L_281 - .L_280)
	.align		4
.L_280:
        /*05a4*/ 	.word	index@(_Z35group_norm_nhwc_bwd_one_pass_kernelI11Bf16IOFp16WLi512ELi12ELi384EEv26Group_norm_nhwc_bwd_params)
        /*05a8*/ 	.word	0x00000050


	//----- nvinfo : EIATTR_FRAME_SIZE
	.align		4
.L_281:
        /*05ac*/ 	.byte	0x04, 0x11
        /*05ae*/ 	.short	(.L_283 - .L_282)
	.align		4
.L_282:
        /*05b0*/ 	.word	index@(_Z35group_norm_nhwc_bwd_one_pass_kernelI11Bf16IOFp16WLi512ELi12ELi384EEv26Group_norm_nhwc_bwd_params)
        /*05b4*/ 	.word	0x00000000


	//----- nvinfo : EIATTR_REGCOUNT
	.align		4
.L_283:
        /*05b8*/ 	.byte	0x04, 0x2f
        /*05ba*/ 	.short	(.L_285 - .L_284)
	.align		4
.L_284:
        /*05bc*/ 	.word	index@(_Z35group_norm_nhwc_bwd_one_pass_kernelI11Bf16IOFp16WLi256ELi12ELi384EEv26Group_norm_nhwc_bwd_params)
        /*05c0*/ 	.word	0x00000038


	//----- nvinfo : EIATTR_FRAME_SIZE
	.align		4
.L_285:
        /*05c4*/ 	.byte	0x04, 0x11
        /*05c6*/ 	.short	(.L_287 - .L_286)
	.align		4
.L_286:
        /*05c8*/ 	.word	index@(_Z35group_norm_nhwc_bwd_one_pass_kernelI11Bf16IOFp16WLi256ELi12ELi384EEv26Group_norm_nhwc_bwd_params)
        /*05cc*/ 	.word	0x00000000


	//----- nvinfo : EIATTR_REGCOUNT
	.align		4
.L_287:
        /*05d0*/ 	.byte	0x04, 0x2f
        /*05d2*/ 	.short	(.L_289 - .L_288)
	.align		4
.L_288:
        /*05d4*/ 	.word	index@(_Z35group_norm_nhwc_bwd_one_pass_kernelI11Bf16IOFp16WLi128ELi12ELi384EEv26Group_norm_nhwc_bwd_params)
        /*05d8*/ 	.word	0x00000038


	//----- nvinfo : EIATTR_FRAME_SIZE
	.align		4
.L_289:
        /*05dc*/ 	.byte	0x04, 0x11
        /*05de*/ 	.short	(.L_291 - .L_290)
	.align		4
.L_290:
        /*05e0*/ 	.word	index@(_Z35group_norm_nhwc_bwd_one_pass_kernelI11Bf16IOFp16WLi128ELi12ELi384EEv26Group_norm_nhwc_bwd_params)
        /*05e4*/ 	.word	0x00000000


	//----- nvinfo : EIATTR_REGCOUNT
	.align		4
.L_291:
        /*05e8*/ 	.byte	0x04, 0x2f
        /*05ea*/ 	.short	(.L_293 - .L_292)
	.align		4
.L_292:
        /*05ec*/ 	.word	index@(_Z35group_norm_nhwc_bwd_one_pass_kernelI11Bf16IOFp16WLi64ELi12ELi384EEv26Group_norm_nhwc_bwd_params)
        /*05f0*/ 	.word	0x00000028


	//----- nvinfo : EIATTR_FRAME_SIZE
	.align		4
.L_293:
        /*05f4*/ 	.byte	0x04, 0x11
        /*05f6*/ 	.short	(.L_295 - .L_294)
	.align		4
.L_294:
        /*05f8*/ 	.word	index@(_Z35group_norm_nhwc_bwd_one_pass_kernelI11Bf16IOFp16WLi64ELi12ELi384EEv26Group_norm_nhwc_bwd_params)
        /*05fc*/ 	.word	0x00000000


	//----- nvinfo : EIATTR_REGCOUNT
	.align		4
.L_295:
        /*0600*/ 	.byte	0x04, 0x2f
        /*0602*/ 	.short	(.L_297 - .L_296)
	.align		4
.L_296:
        /*0604*/ 	.word	index@(_Z35group_norm_nhwc_bwd_one_pass_kernelI11Bf16IOBf16WLi512ELi12ELi384EEv26Group_norm_nhwc_bwd_params)
        /*0608*/ 	.word	0x00000050


	//----- nvinfo : EIATTR_FRAME_SIZE
	.align		4
.L_297:
        /*060c*/ 	.byte	0x04, 0x11
        /*060e*/ 	.short	(.L_299 - .L_298)
	.align		4
.L_298:
        /*0610*/ 	.word	index@(_Z35group_norm_nhwc_bwd_one_pass_kernelI11Bf16IOBf16WLi512ELi12ELi384EEv26Group_norm_nhwc_bwd_params)
        /*0614*/ 	.word	0x00000000


	//----- nvinfo : EIATTR_REGCOUNT
	.align		4
.L_299:
        /*0618*/ 	.byte	0x04, 0x2f
        /*061a*/ 	.short	(.L_301 - .L_300)
	.align		4
.L_300:
        /*061c*/ 	.word	index@(_Z35group_norm_nhwc_bwd_one_pass_kernelI11Bf16IOBf16WLi256ELi12ELi384EEv26Group_norm_nhwc_bwd_params)
        /*0620*/ 	.word	0x00000038


	//----- nvinfo : EIATTR_FRAME_SIZE
	.align		4
.L_301:
        /*0624*/ 	.byte	0x04, 0x11
        /*0626*/ 	.short	(.L_303 - .L_302)
	.align		4
.L_302:
        /*0628*/ 	.word	index@(_Z35group_norm_nhwc_bwd_one_pass_kernelI11Bf16IOBf16WLi256ELi12ELi384EEv26Group_norm_nhwc_bwd_params)
        /*062c*/ 	.word	0x00000000


	//----- nvinfo : EIATTR_REGCOUNT
	.align		4
.L_303:
        /*0630*/ 	.byte	0x04, 0x2f
        /*0632*/ 	.short	(.L_305 - .L_304)
	.align		4
.L_304:
        /*0634*/ 	.word	index@(_Z35group_norm_nhwc_bwd_one_pass_kernelI11Bf16IOBf16WLi128ELi12ELi384EEv26Group_norm_nhwc_bwd_params)
        /*0638*/ 	.word	0x00000038


	//----- nvinfo : EIATTR_FRAME_SIZE
	.align		4
.L_305:
        /*063c*/ 	.byte	0x04, 0x11
        /*063e*/ 	.short	(.L_307 - .L_306)
	.align		4
.L_306:
        /*0640*/ 	.word	index@(_Z35group_norm_nhwc_bwd_one_pass_kernelI11Bf16IOBf16WLi128ELi12ELi384EEv26Group_norm_nhwc_bwd_params)
        /*0644*/ 	.word	0x00000000


	//----- nvinfo : EIATTR_REGCOUNT
	.align		4
.L_307:
        /*0648*/ 	.byte	0x04, 0x2f
        /*064a*/ 	.short	(.L_309 - .L_308)
	.align		4
.L_308:
        /*064c*/ 	.word	index@(_Z35group_norm_nhwc_bwd_one_pass_kernelI11Bf16IOBf16WLi64ELi12ELi384EEv26Group_norm_nhwc_bwd_params)
        /*0650*/ 	.word	0x00000028


	//----- nvinfo : EIATTR_FRAME_SIZE
	.align		4
.L_309:
        /*0654*/ 	.byte	0x04, 0x11
        /*0656*/ 	.short	(.L_311 - .L_310)
	.align		4
.L_310:
        /*0658*/ 	.word	index@(_Z35group_norm_nhwc_bwd_one_pass_kernelI11Bf16IOBf16WLi64ELi12ELi384EEv26Group_norm_nhwc_bwd_params)
        /*065c*/ 	.word	0x00000000


	//----- nvinfo : EIATTR_REGCOUNT
	.align		4
.L_311:
        /*0660*/ 	.byte	0x04, 0x2f
        /*0662*/ 	.short	(.L_313 - .L_312)
	.align		4
.L_312:
        /*0664*/ 	.word	index@(_Z35group_norm_nhwc_bwd_one_pass_kernelI11Bf16IOFp32WLi512ELi12ELi384EEv26Group_norm_nhwc_bwd_params)
        /*0668*/ 	.word	0x00000050


	//----- nvinfo : EIATTR_FRAME_SIZE
	.align		4
.L_313:
        /*066c*/ 	.byte	0x04, 0x11
        /*066e*/ 	.short	(.L_315 - .L_314)
	.align		4
.L_314:
        /*0670*/ 	.word	index@(_Z35group_norm_nhwc_bwd_one_pass_kernelI11Bf16IOFp32WLi512ELi12ELi384EEv26Group_norm_nhwc_bwd_params)
        /*0674*/ 	.word	0x00000000


	//----- nvinfo : EIATTR_REGCOUNT
	.align		4
.L_315:
        /*0678*/ 	.byte	0x04, 0x2f
        /*067a*/ 	.short	(.L_317 - .L_316)
	.align		4
.L_316:
        /*067c*/ 	.word	index@(_Z35group_norm_nhwc_bwd_one_pass_kernelI11Bf16IOFp32WLi256ELi12ELi384EEv26Group_norm_nhwc_bwd_params)
        /*0680*/ 	.word	0x00000038


	//----- nvinfo : EIATTR_FRAME_SIZE
	.align		4
.L_317:
        /*0684*/ 	.byte	0x04, 0x11
        /*0686*/ 	.short	(.L_319 - .L_318)
	.align		4
.L_318:
        /*0688*/ 	.word	index@(_Z35group_norm_nhwc_bwd_one_pass_kernelI11Bf16IOFp32WLi256ELi12ELi384EEv26Group_norm_nhwc_bwd_params)
        /*068c*/ 	.word	0x00000000


	//----- nvinfo : EIATTR_REGCOUNT
	.align		4
.L_319:
        /*0690*/ 	.byte	0x04, 0x2f
        /*0692*/ 	.short	(.L_321 - .L_320)
	.align		4
.L_320:
        /*0694*/ 	.word	index@(_Z35group_norm_nhwc_bwd_one_pass_kernelI11Bf16IOFp32WLi128ELi12ELi384EEv26Group_norm_nhwc_bwd_params)
        /*0698*/ 	.word	0x00000038


	//----- nvinfo : EIATTR_FRAME_SIZE
	.align		4
.L_321:
        /*069c*/ 	.byte	0x04, 0x11
        /*069e*/ 	.short	(.L_323 - .L_322)
	.align		4
.L_322:
        /*06a0*/ 	.word	index@(_Z35group_norm_nhwc_bwd_one_pass_kernelI11Bf16IOFp32WLi128ELi12ELi384EEv26Group_norm_nhwc_bwd_params)
        /*06a4*/ 	.word	0x00000000


	//----- nvinfo : EIATTR_REGCOUNT
	.align		4
.L_323:
        /*06a8*/ 	.byte	0x04, 0x2f
        /*06aa*/ 	.short	(.L_325 - .L_324)
	.align		4
.L_324:
        /*06ac*/ 	.word	index@(_Z35group_norm_nhwc_bwd_one_pass_kernelI11Bf16IOFp32WLi64ELi12ELi384EEv26Group_norm_nhwc_bwd_params)
        /*06b0*/ 	.word	0x00000028


	//----- nvinfo : EIATTR_FRAME_SIZE
	.align		4
.L_325:
        /*06b4*/ 	.byte	0x04, 0x11
        /*06b6*/ 	.short	(.L_327 - .L_326)
	.align		4
.L_326:
        /*06b8*/ 	.word	index@(_Z35group_norm_nhwc_bwd_one_pass_kernelI11Bf16IOFp32WLi64ELi12ELi384EEv26Group_norm_nhwc_bwd_params)
        /*06bc*/ 	.word	0x00000000


	//----- nvinfo : EIATTR_REGCOUNT
	.align		4
.L_327:
        /*06c0*/ 	.byte	0x04, 0x2f
        /*06c2*/ 	.short	(.L_329 - .L_328)
	.align		4
.L_328:
        /*06c4*/ 	.word	index@(_ZN3cub17CUB_300001_SM_9006detail11EmptyKernelIvEEvv)
        /*06c8*/ 	.word	0x00000004


	//----- nvinfo : EIATTR_FRAME_SIZE
	.align		4
.L_329:
        /*06cc*/ 	.byte	0x04, 0x11
        /*06ce*/ 	.short	(.L_331 - .L_330)
	.align		4
.L_330:
        /*06d0*/ 	.word	index@(_ZN3cub17CUB_300001_SM_9006detail11EmptyKernelIvEEvv)
        /*06d4*/ 	.word	0x00000000


	//----- nvinfo : EIATTR_MIN_STACK_SIZE
	.align		4
.L_331:
        /*06d8*/ 	.byte	0x04, 0x12
        /*06da*/ 	.short	(.L_333 - .L_332)
	.align		4
.L_332:
        /*06dc*/ 	.word	index@(_ZN3cub17CUB_300001_SM_9006detail11EmptyKernelIvEEvv)
        /*06e0*/ 	.word	0x00000000


	//----- nvinfo : EIATTR_MIN_STACK_SIZE
	.align		4
.L_333:
        /*06e4*/ 	.byte	0x04, 0x12
        /*06e6*/ 	.short	(.L_335 - .L_334)
	.align		4
.L_334:
        /*06e8*/ 	.word	index@(_Z35group_norm_nhwc_bwd_one_pass_kernelI11Bf16IOFp32WLi64ELi12ELi384EEv26Group_norm_nhwc_bwd_params)
        /*06ec*/ 	.word	0x00000000


	//----- nvinfo : EIATTR_MIN_STACK_SIZE
	.align		4
.L_335:
        /*06f0*/ 	.byte	0x04, 0x12
        /*06f2*/ 	.short	(.L_337 - .L_336)
	.align		4
.L_336:
        /*06f4*/ 	.word	index@(_Z35group_norm_nhwc_bwd_one_pass_kernelI11Bf16IOFp32WLi128ELi12ELi384EEv26Group_norm_nhwc_bwd_params)
        /*06f8*/ 	.word	0x00000000


	//----- nvinfo : EIATTR_MIN_STACK_SIZE
	.align		4
.L_337:
        /*06fc*/ 	.byte	0x04, 0x12
        /*06fe*/ 	.short	(.L_339 - .L_338)
	.align		4
.L_338:
        /*0700*/ 	.word	index@(_Z35group_norm_nhwc_bwd_one_pass_kernelI11Bf16IOFp32WLi256ELi12ELi384EEv26Group_norm_nhwc_bwd_params)
        /*0704*/ 	.word	0x00000000


	//----- nvinfo : EIATTR_MIN_STACK_SIZE
	.align		4
.L_339:
        /*0708*/ 	.byte	0x04, 0x12
        /*070a*/ 	.short	(.L_341 - .L_340)
	.align		4
.L_340:
        /*070c*/ 	.word	index@(_Z35group_norm_nhwc_bwd_one_pass_kernelI11Bf16IOFp32WLi512ELi12ELi384EEv26Group_norm_nhwc_bwd_params)
        /*0710*/ 	.word	0x00000000


	//----- nvinfo : EIATTR_MIN_STACK_SIZE
	.align		4
.L_341:
        /*0714*/ 	.byte	0x04, 0x12
        /*0716*/ 	.short	(.L_343 - .L_342)
	.align		4
.L_342:
        /*0718*/ 	.word	index@(_Z35group_norm_nhwc_bwd_one_pass_kernelI11Bf16IOBf16WLi64ELi12ELi384EEv26Group_norm_nhwc_bwd_params)
        /*071c*/ 	.word	0x00000000


	//----- nvinfo : EIATTR_MIN_STACK_SIZE
	.align		4
.L_343:
        /*0720*/ 	.byte	0x04, 0x12
        /*0722*/ 	.short	(.L_345 - .L_344)
	.align		4
.L_344:
        /*0724*/ 	.word	index@(_Z35group_norm_nhwc_bwd_one_pass_kernelI11Bf16IOBf16WLi128ELi12ELi384EEv26Group_norm_nhwc_bwd_params)
        /*0728*/ 	.word	0x00000000


	//----- nvinfo : EIATTR_MIN_STACK_SIZE
	.align		4
.L_345:
        /*072c*/ 	.byte	0x04, 0x12
        /*072e*/ 	.short	(.L_347 - .L_346)
	.align		4
.L_346:
        /*0730*/ 	.word	index@(_Z35group_norm_nhwc_bwd_one_pass_kernelI11Bf16IOBf16WLi256ELi12ELi384EEv26Group_norm_nhwc_bwd_params)
        /*0734*/ 	.word	0x00000000


	//----- nvinfo : EIATTR_MIN_STACK_SIZE
	.align		4
.L_347:
        /*0738*/ 	.byte	0x04, 0x12
        /*073a*/ 	.short	(.L_349 - .L_348)
	.align		4
.L_348:
        /*073c*/ 	.word	index@(_Z35group_norm_nhwc_bwd_one_pass_kernelI11Bf16IOBf16WLi512ELi12ELi384EEv26Group_norm_nhwc_bwd_params)
        /*0740*/ 	.word	0x00000000


	//----- nvinfo : EIATTR_MIN_STACK_SIZE
	.align		4
.L_349:
        /*0744*/ 	.byte	0x04, 0x12
        /*0746*/ 	.short	(.L_351 - .L_350)
	.align		4
.L_350:
        /*0748*/ 	.word	index@(_Z35group_norm_nhwc_bwd_one_pass_kernelI11Bf16IOFp16WLi64ELi12ELi384EEv26Group_norm_nhwc_bwd_params)
        /*074c*/ 	.word	0x00000000


	//----- nvinfo : EIATTR_MIN_STACK_SIZE
	.align		4
.L_351:
        /*0750*/ 	.byte	0x04, 0x12
        /*0752*/ 	.short	(.L_353 - .L_352)
	.align		4
.L_352:
        /*0754*/ 	.word	index@(_Z35group_norm_nhwc_bwd_one_pass_kernelI11Bf16IOFp16WLi128ELi12ELi384EEv26Group_norm_nhwc_bwd_params)
        /*0758*/ 	.word	0x00000000


	//----- nvinfo : EIATTR_MIN_STACK_SIZE
	.align		4
.L_353:
        /*075c*/ 	.byte	0x04, 0x12
        /*075e*/ 	.short	(.L_355 - .L_354)
	.align		4
.L_354:
        /*0760*/ 	.word	index@(_Z35group_norm_nhwc_bwd_one_pass_kernelI11Bf16IOFp16WLi256ELi12ELi384EEv26Group_norm_nhwc_bwd_params)
        /*0764*/ 	.word	0x00000000


	//----- nvinfo : EIATTR_MIN_STACK_SIZE
	.align		4
.L_355:
        /*0768*/ 	.byte	0x04, 0x12
        /*076a*/ 	.short	(.L_357 - .L_356)
	.align		4
.L_356:
        /*076c*/ 	.word	index@(_Z35group_norm_nhwc_bwd_one_pass_kernelI11Bf16IOFp16WLi512ELi12ELi384EEv26Group_norm_nhwc_bwd_params)
        /*0770*/ 	.word	0x00000000


	//----- nvinfo : EIATTR_MIN_STACK_SIZE
	.align		4
.L_357:
        /*0774*/ 	.byte	0x04, 0x12
        /*0776*/ 	.short	(.L_359 - .L_358)
	.align		4
.L_358:
        /*0778*/ 	.word	index@(_Z35group_norm_nhwc_bwd_one_pass_kernelI11Fp16IOFp32WLi64ELi12ELi384EEv26Group_norm_nhwc_bwd_params)
        /*077c*/ 	.word	0x00000000


	//----- nvinfo : EIATTR_MIN_STACK_SIZE
	.align		4
.L_359:
        /*0780*/ 	.byte	0x04, 0x12
        /*0782*/ 	.short	(.L_361 - .L_360)
	.align		4
.L_360:
        /*0784*/ 	.word	index@(_Z35group_norm_nhwc_bwd_one_pass_kernelI11Fp16IOFp32WLi128ELi12ELi384EEv26Group_norm_nhwc_bwd_params)
        /*0788*/ 	.word	0x00000000


	//----- nvinfo : EIATTR_MIN_STACK_SIZE
	.align		4
.L_361:
        /*078c*/ 	.byte	0x04, 0x12
        /*078e*/ 	.short	(.L_363 - .L_362)
	.align		4
.L_362:
        /*0790*/ 	.word	index@(_Z35group_norm_nhwc_bwd_one_pass_kernelI11Fp16IOFp32WLi256ELi12ELi384EEv26Group_norm_nhwc_bwd_params)
        /*0794*/ 	.word	0x00000000


	//----- nvinfo : EIATTR_MIN_STACK_SIZE
	.align		4
.L_363:
        /*0798*/ 	.byte	0x04, 0x12
        /*079a*/ 	.short	(.L_365 - .L_364)
	.align		4
.L_364:
        /*079c*/ 	.word	index@(_Z35group_norm_nhwc_bwd_one_pass_kernelI11Fp16IOFp32WLi512ELi12ELi384EEv26Group_norm_nhwc_bwd_params)
        /*07a0*/ 	.word	0x00000000


	//----- nvinfo : EIATTR_MIN_STACK_SIZE
	.align		4
.L_365:
        /*07a4*/ 	.byte	0x04, 0x12
        /*07a6*/ 	.short	(.L_367 - .L_366)
	.align		4
.L_366:
        /*07a8*/ 	.word	index@(_Z35group_norm_nhwc_bwd_one_pass_kernelI11Fp16IOBf16WLi64ELi12ELi384EEv26Group_norm_nhwc_bwd_params)
        /*07ac*/ 	.word	0x00000000


	//----- nvinfo : EIATTR_MIN_STACK_SIZE
	.align		4
.L_367:
        /*07b0*/ 	.byte	0x04, 0x12
        /*07b2*/ 	.short	(.L_369 - .L_368)
	.align		4
.L_368:
        /*07b4*/ 	.word	index@(_Z35group_norm_nhwc_bwd_one_pass_kernelI11Fp16IOBf16WLi128ELi12ELi384EEv26Group_norm_nhwc_bwd_params)
        /*07b8*/ 	.word	0x00000000


	//----- nvinfo : EIATTR_MIN_STACK_SIZE
	.align		4
.L_369:
        /*07bc*/ 	.byte	0x04, 0x12
        /*07be*/ 	.short	(.L_371 - .L_370)
	.align		4
.L_370:
        /*07c0*/ 	.word	index@(_Z35group_norm_nhwc_bwd_one_pass_kernelI11Fp16IOBf16WLi256ELi12ELi384EEv26Group_norm_nhwc_bwd_params)
        /*07c4*/ 	.word	0x00000000


	//----- nvinfo : EIATTR_MIN_STACK_SIZE
	.align		4
.L_371:
        /*07c8*/ 	.byte	0x04, 0x12
        /*07ca*/ 	.short	(.L_373 - .L_372)
	.align		4
.L_372:
        /*07cc*/ 	.word	index@(_Z35group_norm_nhwc_bwd_one_pass_kernelI11Fp16IOBf16WLi512ELi12ELi384EEv26Group_norm_nhwc_bwd_params)
        /*07d0*/ 	.word	0x00000000


	//----- nvinfo : EIATTR_MIN_STACK_SIZE
	.align		4
.L_373:
        /*07d4*/ 	.byte	0x04, 0x12
        /*07d6*/ 	.short	(.L_375 - .L_374)
	.align		4
.L_374:
        /*07d8*/ 	.word	index@(_Z35group_norm_nhwc_bwd_one_pass_kernelI11Fp16IOFp16WLi64ELi12ELi384EEv26Group_norm_nhwc_bwd_params)
        /*07dc*/ 	.word	0x00000000


	//----- nvinfo : EIATTR_MIN_STACK_SIZE
	.align		4
.L_375:
        /*07e0*/ 	.byte	0x04, 0x12
        /*07e2*/ 	.short	(.L_377 - .L_376)
	.align		4
.L_376:
        /*07e4*/ 	.word	index@(_Z35group_norm_nhwc_bwd_one_pass_kernelI11Fp16IOFp16WLi128ELi12ELi384EEv26Group_norm_nhwc_bwd_params)
        /*07e8*/ 	.word	0x00000000


	//----- nvinfo : EIATTR_MIN_STACK_SIZE
	.align		4
.L_377:
        /*07ec*/ 	.byte	0x04, 0x12
        /*07ee*/ 	.short	(.L_379 - .L_378)
	.align		4
.L_378:
        /*07f0*/ 	.word	index@(_Z35group_norm_nhwc_bwd_one_pass_kernelI11Fp16IOFp16WLi256ELi12ELi384EEv26Group_norm_nhwc_bwd_params)
        /*07f4*/ 	.word	0x00000000


	//----- nvinfo : EIATTR_MIN_STACK_SIZE
	.align		4
.L_379:
        /*07f8*/ 	.byte	0x04, 0x12
        /*07fa*/ 	.short	(.L_381 - .L_380)
	.align		4
.L_380:
        /*07fc*/ 	.word	index@(_Z35group_norm_nhwc_bwd_one_pass_kernelI11Fp16IOFp16WLi512ELi12ELi384EEv26Group_norm_nhwc_bwd_params)
        /*0800*/ 	.word	0x00000000


	//----- nvinfo : EIATTR_MIN_STACK_SIZE
	.align		4
.L_381:
        /*0804*/ 	.byte	0x04, 0x12
        /*0806*/ 	.short	(.L_383 - .L_382)
	.align		4
.L_382:
        /*0808*/ 	.word	index@(_Z35group_norm_nhwc_bwd_one_pass_kernelI11Fp32IOFp32WLi64ELi12ELi384EEv26Group_norm_nhwc_bwd_params)
        /*080c*/ 	.word	0x00000000


	//----- nvinfo : EIATTR_MIN_STACK_SIZE
	.align		4
.L_383:
        /*0810*/ 	.byte	0x04, 0x12
        /*0812*/ 	.short	(.L_385 - .L_384)
	.align		4
.L_384:
        /*0814*/ 	.word	index@(_Z35group_norm_nhwc_bwd_one_pass_kernelI11Fp32IOFp32WLi128ELi12ELi384EEv26Group_norm_nhwc_bwd_params)
        /*0818*/ 	.word	0x00000000


	//----- nvinfo : EIATTR_MIN_STACK_SIZE
	.align		4
.L_385:
        /*081c*/ 	.byte	0x04, 0x12
        /*081e*/ 	.short	(.L_387 - .L_386)
	.align		4
.L_386:
        /*0820*/ 	.word	index@(_Z35group_norm_nhwc_bwd_one_pass_kernelI11Fp32IOFp32WLi256ELi12ELi384EEv26Group_norm_nhwc_bwd_params)
        /*0824*/ 	.word	0x00000000


	//----- nvinfo : EIATTR_MIN_STACK_SIZE
	.align		4
.L_387:
        /*0828*/ 	.byte	0x04, 0x12
        /*082a*/ 	.short	(.L_389 - .L_388)
	.align		4
.L_388:
        /*082c*/ 	.word	index@(_Z35group_norm_nhwc_bwd_one_pass_kernelI11Fp32IOFp32WLi512ELi12ELi384EEv26Group_norm_nhwc_bwd_params)
        /*0830*/ 	.word	0x00000000


	//----- nvinfo : EIATTR_MIN_STACK_SIZE
	.align		4
.L_389:
        /*0834*/ 	.byte	0x04, 0x12
        /*0836*/ 	.short	(.L_391 - .L_390)
	.align		4
.L_390:
        /*0838*/ 	.word	index@(_Z35group_norm_nhwc_bwd_one_pass_kernelI11Fp32IOBf16WLi64ELi12ELi384EEv26Group_norm_nhwc_bwd_params)
        /*083c*/ 	.word	0x00000000


	//----- nvinfo : EIATTR_MIN_STACK_SIZE
	.align		4
.L_391:
        /*0840*/ 	.byte	0x04, 0x12
        /*0842*/ 	.short	(.L_393 - .L_392)
	.align		4
.L_392:
        /*0844*/ 	.word	index@(_Z35group_norm_nhwc_bwd_one_pass_kernelI11Fp32IOBf16WLi128ELi12ELi384EEv26Group_norm_nhwc_bwd_params)
        /*0848*/ 	.word	0x00000000


	//----- nvinfo : EIATTR_MIN_STACK_SIZE
	.align		4
.L_393:
        /*084c*/ 	.byte	0x04, 0x12
        /*084e*/ 	.short	(.L_395 - .L_394)
	.align		4
.L_394:
        /*0850*/ 	.word	index@(_Z35group_norm_nhwc_bwd_one_pass_kernelI11Fp32IOBf16WLi256ELi12ELi384EEv26Group_norm_nhwc_bwd_params)
        /*0854*/ 	.word	0x00000000


	//----- nvinfo : EIATTR_MIN_STACK_SIZE
	.align		4
.L_395:
        /*0858*/ 	.byte	0x04, 0x12
        /*085a*/ 	.short	(.L_397 - .L_396)
	.align		4
.L_396:
        /*085c*/ 	.word	index@(_Z35group_norm_nhwc_bwd_one_pass_kernelI11Fp32IOBf16WLi512ELi12ELi384EEv26Group_norm_nhwc_bwd_params)
        /*0860*/ 	.word	0x00000000


	//----- nvinfo : EIATTR_MIN_STACK_SIZE
	.align		4
.L_397:
        /*0864*/ 	.byte	0x04, 0x12
        /*0866*/ 	.short	(.L_399 - .L_398)
	.align		4
.L_398:
        /*0868*/ 	.word	index@(_Z35group_norm_nhwc_bwd_one_pass_kernelI11Fp32IOFp16WLi64ELi12ELi384EEv26Group_norm_nhwc_bwd_params)
        /*086c*/ 	.word	0x00000000


	//----- nvinfo : EIATTR_MIN_STACK_SIZE
	.align		4
.L_399:
        /*0870*/ 	.byte	0x04, 0x12
        /*0872*/ 	.short	(.L_401 - .L_400)
	.align		4
.L_400:
        /*0874*/ 	.word	index@(_Z35group_norm_nhwc_bwd_one_pass_kernelI11Fp32IOFp16WLi128ELi12ELi384EEv26Group_norm_nhwc_bwd_params)
        /*0878*/ 	.word	0x00000000


	//----- nvinfo : EIATTR_MIN_STACK_SIZE
	.align		4
.L_401:
        /*087c*/ 	.byte	0x04, 0x12
        /*087e*/ 	.short	(.L_403 - .L_402)
	.align		4
.L_402:
        /*0880*/ 	.word	index@(_Z35group_norm_nhwc_bwd_one_pass_kernelI11Fp32IOFp16WLi256ELi12ELi384EEv26Group_norm_nhwc_bwd_params)
        /*0884*/ 	.word	0x00000000


	//----- nvinfo : EIATTR_MIN_STACK_SIZE
	.align		4
.L_403:
        /*0888*/ 	.byte	0x04, 0x12
        /*088a*/ 	.short	(.L_405 - .L_404)
	.align		4
.L_404:
        /*088c*/ 	.word	index@(_Z35group_norm_nhwc_bwd_one_pass_kernelI11Fp32IOFp16WLi512ELi12ELi384EEv26Group_norm_nhwc_bwd_params)
        /*0890*/ 	.word	0x00000000


	//----- nvinfo : EIATTR_MIN_STACK_SIZE
	.align		4
.L_405:
        /*0894*/ 	.byte	0x04, 0x12
        /*0896*/ 	.short	(.L_407 - .L_406)
	.align		4
.L_406:
        /*0898*/ 	.word	index@(_Z35group_norm_nhwc_fwd_one_pass_kernelI11Bf16IOFp32WLi64ELi12ELi384EEv26Group_norm_nhwc_fwd_params)
        /*089c*/ 	.word	0x00000000


	//----- nvinfo : EIATTR_MIN_STACK_SIZE
	.align		4
.L_407:
        /*08a0*/ 	.byte	0x04, 0x12
        /*08a2*/ 	.short	(.L_409 - .L_408)
	.align		4
.L_408:
        /*08a4*/ 	.word	index@(_Z35group_norm_nhwc_fwd_one_pass_kernelI11Bf16IOFp32WLi128ELi12ELi384EEv26Group_norm_nhwc_fwd_params)
        /*08a8*/ 	.word	0x00000000


	//----- nvinfo : EIATTR_MIN_STACK_SIZE
	.align		4
.L_409:
        /*08ac*/ 	.byte	0x04, 0x12
        /*08ae*/ 	.short	(.L_411 - .L_410)
	.align		4
.L_410:
        /*08b0*/ 	.word	index@(_Z35group_norm_nhwc_fwd_one_pass_kernelI11Bf16IOFp32WLi256ELi12ELi384EEv26Group_norm_nhwc_fwd_params)
        /*08b4*/ 	.word	0x00000000


	//----- nvinfo : EIATTR_MIN_STACK_SIZE
	.align		4
.L_411:
        /*08b8*/ 	.byte	0x04, 0x12
        /*08ba*/ 	.short	(.L_413 - .L_412)
	.align		4
.L_412:
        /*08bc*/ 	.word	index@(_Z35group_norm_nhwc_fwd_one_pass_kernelI11Bf16IOFp32WLi512ELi12ELi384EEv26Group_norm_nhwc_fwd_params)
        /*08c0*/ 	.word	0x00000000


	//----- nvinfo : EIATTR_MIN_STACK_SIZE
	.align		4
.L_413:
        /*08c4*/ 	.byte	0x04, 0x12
        /*08c6*/ 	.short	(.L_415 - .L_414)
	.align		4
.L_414:
        /*08c8*/ 	.word	index@(_Z35group_norm_nhwc_fwd_one_pass_kernelI11Bf16IOBf16WLi64ELi12ELi384EEv26Group_norm_nhwc_fwd_params)
        /*08cc*/ 	.word	0x00000000


	//----- nvinfo : EIATTR_MIN_STACK_SIZE
	.align		4
.L_415:
        /*08d0*/ 	.byte	0x04, 0x12
        /*08d2*/ 	.short	(.L_417 - .L_416)
	.align		4
.L_416:
        /*08d4*/ 	.word	index@(_Z35group_norm_nhwc_fwd_one_pass_kernelI11Bf16IOBf16WLi128ELi12ELi384EEv26Group_norm_nhwc_fwd_params)
        /*08d8*/ 	.word	0x00000000


	//----- nvinfo : EIATTR_MIN_STACK_SIZE
	.align		4
.L_417:
        /*08dc*/ 	.byte	0x04, 0x12
        /*08de*/ 	.short	(.L_419 - .L_418)
	.align		4
.L_418:
        /*08e0*/ 	.word	index@(_Z35group_norm_nhwc_fwd_one_pass_kernelI11Bf16IOBf16WLi256ELi12ELi384EEv26Group_norm_nhwc_fwd_params)
        /*08e4*/ 	.word	0x00000000


	//----- nvinfo : EIATTR_MIN_STACK_SIZE
	.align		4
.L_419:
        /*08e8*/ 	.byte	0x04, 0x12
        /*08ea*/ 	.short	(.L_421 - .L_420)
	.align		4
.L_420:
        /*08ec*/ 	.word	index@(_Z35group_norm_nhwc_fwd_one_pass_kernelI11Bf16IOBf16WLi512ELi12ELi384EEv26Group_norm_nhwc_fwd_params)
        /*08f0*/ 	.word	0x00000000


	//----- nvinfo : EIATTR_MIN_STACK_SIZE
	.align		4
.L_421:
        /*08f4*/ 	.byte	0x04, 0x12
        /*08f6*/ 	.short	(.L_423 - .L_422)
	.align		4
.L_422:
        /*08f8*/ 	.word	index@(_Z35group_norm_nhwc_fwd_one_pass_kernelI11Bf16IOFp16WLi64ELi12ELi384EEv26Group_norm_nhwc_fwd_params)
        /*08fc*/ 	.word	0x00000000


	//----- nvinfo : EIATTR_MIN_STACK_SIZE
	.align		4
.L_423:
        /*0900*/ 	.byte	0x04, 0x12
        /*0902*/ 	.short	(.L_425 - .L_424)
	.align		4
.L_424:
        /*0904*/ 	.word	index@(_Z35group_norm_nhwc_fwd_one_pass_kernelI11Bf16IOFp16WLi128ELi12ELi384EEv26Group_norm_nhwc_fwd_params)
        /*0908*/ 	.word	0x00000000


	//----- nvinfo : EIATTR_MIN_STACK_SIZE
	.align		4
.L_425:
        /*090c*/ 	.byte	0x04, 0x12
        /*090e*/ 	.short	(.L_427 - .L_426)
	.align		4
.L_426:
        /*0910*/ 	.word	index@(_Z35group_norm_nhwc_fwd_one_pass_kernelI11Bf16IOFp16WLi256ELi12ELi384EEv26Group_norm_nhwc_fwd_params)
        /*0914*/ 	.word	0x00000000


	//----- nvinfo : EIATTR_MIN_STACK_SIZE
	.align		4
.L_427:
        /*0918*/ 	.byte	0x04, 0x12
        /*091a*/ 	.short	(.L_429 - .L_428)
	.align		4
.L_428:
        /*091c*/ 	.word	index@(_Z35group_norm_nhwc_fwd_one_pass_kernelI11Bf16IOFp16WLi512ELi12ELi384EEv26Group_norm_nhwc_fwd_params)
        /*0920*/ 	.word	0x00000000


	//----- nvinfo : EIATTR_MIN_STACK_SIZE
	.align		4
.L_429:
        /*0924*/ 	.byte	0x04, 0x12
        /*0926*/ 	.short	(.L_431 - .L_430)
	.align		4
.L_430:
        /*0928*/ 	.word	index@(_Z35group_norm_nhwc_fwd_one_pass_kernelI11Fp16IOFp32WLi64ELi12ELi384EEv26Group_norm_nhwc_fwd_params)
        /*092c*/ 	.word	0x00000000


	//----- nvinfo : EIATTR_MIN_STACK_SIZE
	.align		4
.L_431:
        /*0930*/ 	.byte	0x04, 0x12
        /*0932*/ 	.short	(.L_433 - .L_432)
	.align		4
.L_432:
        /*0934*/ 	.word	index@(_Z35group_norm_nhwc_fwd_one_pass_kernelI11Fp16IOFp32WLi128ELi12ELi384EEv26Group_norm_nhwc_fwd_params)
        /*0938*/ 	.word	0x00000000


	//----- nvinfo : EIATTR_MIN_STACK_SIZE
	.align		4
.L_433:
        /*093c*/ 	.byte	0x04, 0x12
        /*093e*/ 	.short	(.L_435 - .L_434)
	.align		4
.L_434:
        /*0940*/ 	.word	index@(_Z35group_norm_nhwc_fwd_one_pass_kernelI11Fp16IOFp32WLi256ELi12ELi384EEv26Group_norm_nhwc_fwd_params)
        /*0944*/ 	.word	0x00000000


	//----- nvinfo : EIATTR_MIN_STACK_SIZE
	.align		4
.L_435:
        /*0948*/ 	.byte	0x04, 0x12
        /*094a*/ 	.short	(.L_437 - .L_436)
	.align		4
.L_436:
        /*094c*/ 	.word	index@(_Z35group_norm_nhwc_fwd_one_pass_kernelI11Fp16IOFp32WLi512ELi12ELi384EEv26Group_norm_nhwc_fwd_params)
        /*0950*/ 	.word	0x00000000


	//----- nvinfo : EIATTR_MIN_STACK_SIZE
	.align		4
.L_437:
        /*0954*/ 	.byte	0x04, 0x12
        /*0956*/ 	.short	(.L_439 - .L_438)
	.align		4
.L_438:
        /*0958*/ 	.word	index@(_Z35group_norm_nhwc_fwd_one_pass_kernelI11Fp16IOBf16WLi64ELi12ELi384EEv26Group_norm_nhwc_fwd_params)
        /*095c*/ 	.word	0x00000000


	//----- nvinfo : EIATTR_MIN_STACK_SIZE
	.align		4
.L_439:
        /*0960*/ 	.byte	0x04, 0x12
        /*0962*/ 	.short	(.L_441 - .L_440)
	.align		4
.L_440:
        /*0964*/ 	.word	index@(_Z35group_norm_nhwc_fwd_one_pass_kernelI11Fp16IOBf16WLi128ELi12ELi384EEv26Group_norm_nhwc_fwd_params)
        /*0968*/ 	.word	0x00000000


	//----- nvinfo : EIATTR_MIN_STACK_SIZE
	.align		4
.L_441:
        /*096c*/ 	.byte	0x04, 0x12
        /*096e*/ 	.short	(.L_443 - .L_442)
	.align		4
.L_442:
        /*0970*/ 	.word	index@(_Z35group_norm_nhwc_fwd_one_pass_kernelI11Fp16IOBf16WLi256ELi12ELi384EEv26Group_norm_nhwc_fwd_params)
        /*0974*/ 	.word	0x00000000


	//----- nvinfo : EIATTR_MIN_STACK_SIZE
	.align		4
.L_443:
        /*0978*/ 	.byte	0x04, 0x12
        /*097a*/ 	.short	(.L_445 - .L_444)
	.align		4
.L_444:
        /*097c*/ 	.word	index@(_Z35group_norm_nhwc_fwd_one_pass_kernelI11Fp16IOBf16WLi512ELi12ELi384EEv26Group_norm_nhwc_fwd_params)
        /*0980*/ 	.word	0x00000000


	//----- nvinfo : EIATTR_MIN_STACK_SIZE
	.align		4
.L_445:
        /*0984*/ 	.byte	0x04, 0x12
        /*0986*/ 	.short	(.L_447 - .L_446)
	.align		4
.L_446:
        /*0988*/ 	.word	index@(_Z35group_norm_nhwc_fwd_one_pass_kernelI11Fp16IOFp16WLi64ELi12ELi384EEv26Group_norm_nhwc_fwd_params)
        /*098c*/ 	.word	0x00000000


	//----- nvinfo : EIATTR_MIN_STACK_SIZE
	.align		4
.L_447:
        /*0990*/ 	.byte	0x04, 0x12
        /*0992*/ 	.short	(.L_449 - .L_448)
	.align		4
.L_448:
        /*0994*/ 	.word	index@(_Z35group_norm_nhwc_fwd_one_pass_kernelI11Fp16IOFp16WLi128ELi12ELi384EEv26Group_norm_nhwc_fwd_params)
        /*0998*/ 	.word	0x00000000


	//----- nvinfo : EIATTR_MIN_STACK_SIZE
	.align		4
.L_449:
        /*099c*/ 	.byte	0x04, 0x12
        /*099e*/ 	.short	(.L_451 - .L_450)
	.align		4
.L_450:
        /*09a0*/ 	.word	index@(_Z35group_norm_nhwc_fwd_one_pass_kernelI11Fp16IOFp16WLi256ELi12ELi384EEv26Group_norm_nhwc_fwd_params)
        /*09a4*/ 	.word	0x00000000


	//----- nvinfo : EIATTR_MIN_STACK_SIZE
	.align		4
.L_451:
        /*09a8*/ 	.byte	0x04, 0x12
        /*09aa*/ 	.short	(.L_453 - .L_452)
	.align		4
.L_452:
        /*09ac*/ 	.word	index@(_Z35group_norm_nhwc_fwd_one_pass_kernelI11Fp16IOFp16WLi512ELi12ELi384EEv26Group_norm_nhwc_fwd_params)
        /*09b0*/ 	.word	0x00000000


	//----- nvinfo : EIATTR_MIN_STACK_SIZE
	.align		4
.L_453:
        /*09b4*/ 	.byte	0x04, 0x12
        /*09b6*/ 	.short	(.L_455 - .L_454)
	.align		4
.L_454:
        /*09b8*/ 	.word	index@(_Z35group_norm_nhwc_fwd_one_pass_kernelI11Fp32IOFp32WLi64ELi12ELi384EEv26Group_norm_nhwc_fwd_params)
        /*09bc*/ 	.word	0x00000000


	//----- nvinfo : EIATTR_MIN_STACK_SIZE
	.align		4
.L_455:
        /*09c0*/ 	.byte	0x04, 0x12
        /*09c2*/ 	.short	(.L_457 - .L_456)
	.align		4
.L_456:
        /*09c4*/ 	.word	index@(_Z35group_norm_nhwc_fwd_one_pass_kernelI11Fp32IOFp32WLi128ELi12ELi384EEv26Group_norm_nhwc_fwd_params)
        /*09c8*/ 	.word	0x00000000


	//----- nvinfo : EIATTR_MIN_STACK_SIZE
	.align		4
.L_457:
        /*09cc*/ 	.byte	0x04, 0x12
        /*09ce*/ 	.short	(.L_459 - .L_458)
	.align		4
.L_458:
        /*09d0*/ 	.word	index@(_Z35group_norm_nhwc_fwd_one_pass_kernelI11Fp32IOFp32WLi256ELi12ELi384EEv26Group_norm_nhwc_fwd_params)
        /*09d4*/ 	.word	0x00000000


	//----- nvinfo : EIATTR_MIN_STACK_SIZE
	.align		4
.L_459:
        /*09d8*/ 	.byte	0x04, 0x12
        /*09da*/ 	.short	(.L_461 - .L_460)
	.align		4
.L_460:
        /*09dc*/ 	.word	index@(_Z35group_norm_nhwc_fwd_one_pass_kernelI11Fp32IOFp32WLi512ELi12ELi384EEv26Group_norm_nhwc_fwd_params)
        /*09e0*/ 	.word	0x00000000


	//----- nvinfo : EIATTR_MIN_STACK_SIZE
	.align		4
.L_461:
        /*09e4*/ 	.byte	0x04, 0x12
        /*09e6*/ 	.short	(.L_463 - .L_462)
	.align		4
.L_462:
        /*09e8*/ 	.word	index@(_Z35group_norm_nhwc_fwd_one_pass_kernelI11Fp32IOBf16WLi64ELi12ELi384EEv26Group_norm_nhwc_fwd_params)
        /*09ec*/ 	.word	0x00000000


	//----- nvinfo : EIATTR_MIN_STACK_SIZE
	.align		4
.L_463:
        /*09f0*/ 	.byte	0x04, 0x12
        /*09f2*/ 	.short	(.L_465 - .L_464)
	.align		4
.L_464:
        /*09f4*/ 	.word	index@(_Z35group_norm_nhwc_fwd_one_pass_kernelI11Fp32IOBf16WLi128ELi12ELi384EEv26Group_norm_nhwc_fwd_params)
        /*09f8*/ 	.word	0x00000000


	//----- nvinfo : EIATTR_MIN_STACK_SIZE
	.align		4
.L_465:
        /*09fc*/ 	.byte	0x04, 0x12
        /*09fe*/ 	.short	(.L_467 - .L_466)
	.align		4
.L_466:
        /*0a00*/ 	.word	index@(_Z35group_norm_nhwc_fwd_one_pass_kernelI11Fp32IOBf16WLi256ELi12ELi384EEv26Group_norm_nhwc_fwd_params)
        /*0a04*/ 	.word	0x00000000


	//----- nvinfo : EIATTR_MIN_STACK_SIZE
	.align		4
.L_467:
        /*0a08*/ 	.byte	0x04, 0x12
        /*0a0a*/ 	.short	(.L_469 - .L_468)
	.align		4
.L_468:
        /*0a0c*/ 	.word	index@(_Z35group_norm_nhwc_fwd_one_pass_kernelI11Fp32IOBf16WLi512ELi12ELi384EEv26Group_norm_nhwc_fwd_params)
        /*0a10*/ 	.word	0x00000000


	//----- nvinfo : EIATTR_MIN_STACK_SIZE
	.align		4
.L_469:
        /*0a14*/ 	.byte	0x04, 0x12
        /*0a16*/ 	.short	(.L_471 - .L_470)
	.align		4
.L_470:
        /*0a18*/ 	.word	index@(_Z35group_norm_nhwc_fwd_one_pass_kernelI11Fp32IOFp16WLi64ELi12ELi384EEv26Group_norm_nhwc_fwd_params)
        /*0a1c*/ 	.word	0x00000000


	//----- nvinfo : EIATTR_MIN_STACK_SIZE
	.align		4
.L_471:
        /*0a20*/ 	.byte	0x04, 0x12
        /*0a22*/ 	.short	(.L_473 - .L_472)
	.align		4
.L_472:
        /*0a24*/ 	.word	index@(_Z35group_norm_nhwc_fwd_one_pass_kernelI11Fp32IOFp16WLi128ELi12ELi384EEv26Group_norm_nhwc_fwd_params)
        /*0a28*/ 	.word	0x00000000


	//----- nvinfo : EIATTR_MIN_STACK_SIZE
	.align		4
.L_473:
        /*0a2c*/ 	.byte	0x04, 0x12
        /*0a2e*/ 	.short	(.L_475 - .L_474)
	.align		4
.L_474:
        /*0a30*/ 	.word	index@(_Z35group_norm_nhwc_fwd_one_pass_kernelI11Fp32IOFp16WLi256ELi12ELi384EEv26Group_norm_nhwc_fwd_params)
        /*0a34*/ 	.word	0x00000000


	//----- nvinfo : EIATTR_MIN_STACK_SIZE
	.align		4
.L_475:
        /*0a38*/ 	.byte	0x04, 0x12
        /*0a3a*/ 	.short	(.L_477 - .L_476)
	.align		4
.L_476:
        /*0a3c*/ 	.word	index@(_Z35group_norm_nhwc_fwd_one_pass_kernelI11Fp32IOFp16WLi512ELi12ELi384EEv26Group_norm_nhwc_fwd_params)
        /*0a40*/ 	.word	0x00000000
.L_477:


//--------------------- .nv.compat                --------------------------
	.section	.nv.compat,"",@"SHT_CUDA_COMPAT_INFO"
	.align	4
        /*0000*/ 	.byte	0x02, 0x09, 0x00, 0x00, 0x02, 0x02, 0x01, 0x00, 0x02, 0x05, 0x05, 0x00, 0x03, 0x07, 0x01, 0x01
        /*0010*/ 	.byte	0x02, 0x03, 0x00, 0x00, 0x02, 0x06, 0x01, 0x00, 0x04, 0x0b, 0x08, 0x00, 0x00, 0x00, 0x00, 0x00
        /*0020*/ 	.byte	0x00, 0x00, 0x00, 0x00


//--------------------- .nv.info._ZN3cub17CUB_300001_SM_9006detail11EmptyKernelIvEEvv --------------------------
	.section	.nv.info._ZN3cub17CUB_300001_SM_9006detail11EmptyKernelIvEEvv,"",@"SHT_CUDA_INFO"
	.sectionflags	@""
	.align	4


	//----- nvinfo : EIATTR_CUDA_API_VERSION
	.align		4
        /*0000*/ 	.byte	0x04, 0x37
        /*0002*/ 	.short	(.L_479 - .L_478)
.L_478:
        /*0004*/ 	.word	0x00000082


	//----- nvinfo : EIATTR_SPARSE_MMA_MASK
	.align		4
.L_479:
        /*0008*/ 	.byte	0x03, 0x50
        /*000a*/ 	.short	0x0000


	//----- nvinfo : EIATTR_MAXREG_COUNT
	.align		4
        /*000c*/ 	.byte	0x03, 0x1b
        /*000e*/ 	.short	0x00ff


	//----- nvinfo : EIATTR_MERCURY_ISA_VERSION
	.align		4
        /*0010*/ 	.byte	0x03, 0x5f
        /*0012*/ 	.short	0x0101


	//----- nvinfo : EIATTR_EXIT_INSTR_OFFSETS
	.align		4
        /*0014*/ 	.byte	0x04, 0x1c
        /*0016*/ 	.short	(.L_481 - .L_480)


	//   ....[0]....
.L_480:
        /*0018*/ 	.word	0x00000010


	//----- nvinfo : EIATTR_SW_WAR
	.align		4
.L_481:
        /*001c*/ 	.byte	0x04, 0x36
        /*001e*/ 	.short	(.L_483 - .L_482)
.L_482:
        /*0020*/ 	.word	0x00000008
.L_483:


//--------------------- .nv.info._Z35group_norm_nhwc_bwd_one_pass_kernelI11Bf16IOFp32WLi64ELi12ELi384EEv26Group_norm_nhwc_bwd_params --------------------------
	.section	.nv.info._Z35group_norm_nhwc_bwd_one_pass_kernelI11Bf16IOFp32WLi64ELi12ELi384EEv26Group_norm_nhwc_bwd_params,"",@"SHT_CUDA_INFO"
	.sectionflags	@""
	.align	4


	//----- nvinfo : EIATTR_CUDA_API_VERSION
	.align		4
        /*0000*/ 	.byte	0x04, 0x37
        /*0002*/ 	.short	(.L_485 - .L_484)
.L_484:
        /*0004*/ 	.word	0x00000082


	//----- nvinfo : EIATTR_KPARAM_INFO
	.align		4
.L_485:
        /*0008*/ 	.byte	0x04, 0x17
        /*000a*/ 	.short	(.L_487 - .L_486)
.L_486:
        /*000c*/ 	.word	0x00000000
        /*0010*/ 	.short	0x0000
        /*0012*/ 	.short	0x0000
        /*0014*/ 	.byte	0x00, 0xf0, 0xe1, 0x02


	//----- nvinfo : EIATTR_SPARSE_MMA_MASK
	.align		4
.L_487:
        /*0018*/ 	.byte	0x03, 0x50
        /*001a*/ 	.short	0x0000


	//----- nvinfo : EIATTR_MAXREG_COUNT
	.align		4
        /*001c*/ 	.byte	0x03, 0x1b
        /*001e*/ 	.short	0x00a8


	//----- nvinfo : EIATTR_NUM_BARRIERS
	.align		4
        /*0020*/ 	.byte	0x02, 0x4c
        /*0022*/ 	.byte	0x01
	.zero		1


	//----- nvinfo : EIATTR_MERCURY_ISA_VERSION
	.align		4
        /*0024*/ 	.byte	0x03, 0x5f
        /*0026*/ 	.short	0x0101


	//----- nvinfo : EIATTR_INT_WARP_WIDE_INSTR_OFFSETS
	.align		4
        /*0028*/ 	.byte	0x04, 0x31
        /*002a*/ 	.short	(.L_489 - .L_488)


	//   ....[0]....
.L_488:
        /*002c*/ 	.word	0x00002630


	//   ....[1]....
        /*0030*/ 	.word	0x00003cf0


	//----- nvinfo : EIATTR_COOP_GROUP_MASK_REGIDS
	.align		4
.L_489:
        /*0034*/ 	.byte	0x04, 0x29
        /*0036*/ 	.short	(.L_491 - .L_490)


	//   ....[0]....
.L_490:
        /*0038*/ 	.word	0xffffffff


	//   ....[1]....
        /*003c*/ 	.word	0xffffffff


	//   ....[2]....
        /*0040*/ 	.word	0xffffffff


	//   ....[3]....
        /*0044*/ 	.word	0xffffffff


	//   ....[4]....
        /*0048*/ 	.word	0xffffffff


	//   ....[5]....
        /*004c*/ 	.word	0xffffffff


	//   ....[6]....
        /*0050*/ 	.word	0xffffffff


	//   ....[7]....
        /*0054*/ 	.word	0xffffffff


	//   ....[8]....
        /*0058*/ 	.word	0xffffffff


	//   ....[9]....
        /*005c*/ 	.word	0xffffffff


	//----- nvinfo : EIATTR_COOP_GROUP_INSTR_OFFSETS
	.align		4
.L_491:
        /*0060*/ 	.byte	0x04, 0x28
        /*0062*/ 	.short	(.L_493 - .L_492)


	//   ....[0]....
.L_492:
        /*0064*/ 	.word	0x00000c00


	//   ....[1]....
        /*0068*/ 	.word	0x00000c10


	//   ....[2]....
        /*006c*/ 	.word	0x00000c60


	//   ....[3]....
        /*0070*/ 	.word	0x00000c80


	//   ....[4]....
        /*0074*/ 	.word	0x00000cb0


	//   ....[5]....
        /*0078*/ 	.word	0x00000cd0


	//   ....[6]....
        /*007c*/ 	.word	0x00000d00


	//   ....[7]....
        /*0080*/ 	.word	0x00000d20


	//   ....[8]....
        /*0084*/ 	.word	0x00000d50


	//   ....[9]....
        /*0088*/ 	.word	0x00000d70


	//----- nvinfo : EIATTR_EXIT_INSTR_OFFSETS
	.align		4
.L_493:
        /*008c*/ 	.byte	0x04, 0x1c
        /*008e*/ 	.short	(.L_495 - .L_494)


	//   ....[0]....
.L_494:
        /*0090*/ 	.word	0x00003de0


	//   ....[1]....
        /*0094*/ 	.word	0x00003f20


	//   ....[2]....
        /*0098*/ 	.word	0x00004160


	//----- nvinfo : EIATTR_MAX_THREADS
	.align		4
.L_495:
        /*009c*/ 	.byte	0x04, 0x05
        /*009e*/ 	.short	(.L_497 - .L_496)
.L_496:
        /*00a0*/ 	.word	0x00000180
        /*00a4*/ 	.word	0x00000001
        /*00a8*/ 	.word	0x00000001


	//----- nvinfo : EIATTR_CRS_STACK_SIZE
	.align		4
.L_497:
        /*00ac*/ 	.byte	0x04, 0x1e
        /*00ae*/ 	.short	(.L_499 - .L_498)
.L_498:
        /*00b0*/ 	.word	0x00000000


	//----- nvinfo : EIATTR_CBANK_PARAM_SIZE
	.align		4
.L_499:
        /*00b4*/ 	.byte	0x03, 0x19
        /*00b6*/ 	.short	0x00b8


	//----- nvinfo : EIATTR_PARAM_CBANK
	.align		4
        /*00b8*/ 	.byte	0x04, 0x0a
        /*00ba*/ 	.short	(.L_501 - .L_500)
	.align		4
.L_500:
        /*00bc*/ 	.word	index@(.nv.constant0._Z35group_norm_nhwc_bwd_one_pass_kernelI11Bf16IOFp32WLi64ELi12ELi384EEv26Group_norm_nhwc_bwd_params)
        /*00c0*/ 	.short	0x0210
        /*00c2*/ 	.short	0x00b8


	//----- nvinfo : EIATTR_SW_WAR
	.align		4
.L_501:
        /*00c4*/ 	.byte	0x04, 0x36
        /*00c6*/ 	.short	(.L_503 - .L_502)
.L_502:
        /*00c8*/ 	.word	0x00000008
.L_503:


//--------------------- .nv.info._Z35group_norm_nhwc_bwd_one_pass_kernelI11Bf16IOFp32WLi128ELi12ELi384EEv26Group_norm_nhwc_bwd_params --------------------------
	.section	.nv.info._Z35group_norm_nhwc_bwd_one_pass_kernelI11Bf16IOFp32WLi128ELi12ELi384EEv26Group_norm_nhwc_bwd_params,"",@"SHT_CUDA_INFO"
	.sectionflags	@""
	.align	4


	//----- nvinfo : EIATTR_CUDA_API_VERSION
	.align		4
        /*0000*/ 	.byte	0x04, 0x37
        /*0002*/ 	.short	(.L_505 - .L_504)
.L_504:
        /*0004*/ 	.word	0x00000082


	//----- nvinfo : EIATTR_KPARAM_INFO
	.align		4
.L_505:
        /*0008*/ 	.byte	0x04, 0x17
        /*000a*/ 	.short	(.L_507 - .L_506)
.L_506:
        /*000c*/ 	.word	0x00000000
        /*0010*/ 	.short	0x0000
        /*0012*/ 	.short	0x0000
        /*0014*/ 	.byte	0x00, 0xf0, 0xe1, 0x02


	//----- nvinfo : EIATTR_SPARSE_MMA_MASK
	.align		4
.L_507:
        /*0018*/ 	.byte	0x03, 0x50
        /*001a*/ 	.short	0x0000


	//----- nvinfo : EIATTR_MAXREG_COUNT
	.align		4
        /*001c*/ 	.byte	0x03, 0x1b
        /*001e*/ 	.short	0x00a8


	//----- nvinfo : EIATTR_NUM_BARRIERS
	.align		4
        /*0020*/ 	.byte	0x02, 0x4c
        /*0022*/ 	.byte	0x01
	.zero		1


	//----- nvinfo : EIATTR_MERCURY_ISA_VERSION
	.align		4
        /*0024*/ 	.byte	0x03, 0x5f
        /*0026*/ 	.short	0x0101


	//----- nvinfo : EIATTR_INT_WARP_WIDE_INSTR_OFFSETS
	.align		4
        /*0028*/ 	.byte	0x04, 0x31
        /*002a*/ 	.short	(.L_509 - .L_508)


	//   ....[0]....
.L_508:
        /*002c*/ 	.word	0x000029c0


	//   ....[1]....
        /*0030*/ 	.word	0x00004300


	//----- nvinfo : EIATTR_COOP_GROUP_MASK_REGIDS
	.align		4
.L_509:
        /*0034*/ 	.byte	0x04, 0x29
        /*0036*/ 	.short	(.L_511 - .L_510)


	//   ....[0]....
.L_510:
        /*0038*/ 	.word	0xffffffff


	//   ....[1]....
        /*003c*/ 	.word	0xffffffff


	//   ....[2]....
        /*0040*/ 	.word	0xffffffff


	//   ....[3]....
        /*0044*/ 	.word	0xffffffff


	//   ....[4]....
        /*0048*/ 	.word	0xffffffff


	//   ....[5]....
        /*004c*/ 	.word	0xffffffff


	//   ....[6]....
        /*0050*/ 	.word	0xffffffff


	//   ....[7]....
        /*0054*/ 	.word	0xffffffff


	//   ....[8]....
        /*0058*/ 	.word	0xffffffff


	//   ....[9]....
        /*005c*/ 	.word	0xffffffff


	//----- nvinfo : EIATTR_COOP_GROUP_INSTR_OFFSETS
	.align		4
.L_511:
        /*0060*/ 	.byte	0x04, 0x28
        /*0062*/ 	.short	(.L_513 - .L_512)


	//   ....[0]....
.L_512:
        /*0064*/ 	.word	0x00000f00


	//   ....[1]....
        /*0068*/ 	.word	0x00000f40


	//   ....[2]....
        /*006c*/ 	.word	0x00000fd0


	//   ....[3]....
        /*0070*/ 	.word	0x00000ff0


	//   ....[4]....
        /*0074*/ 	.word	0x00001020


	//   ....[5]....
        /*0078*/ 	.word	0x00001040


	//   ....[6]....
        /*007c*/ 	.word	0x00001070


	//   ....[7]....
        /*0080*/ 	.word	0x00001090


	//   ....[8]....
        /*0084*/ 	.word	0x000010c0


	//   ....[9]....
        /*0088*/ 	.word	0x000010e0


	//----- nvinfo : EIATTR_EXIT_INSTR_OFFSETS
	.align		4
.L_513:
        /*008c*/ 	.byte	0x04, 0x1c
        /*008e*/ 	.short	(.L_515 - .L_514)


	//   ....[0]....
.L_514:
        /*0090*/ 	.word	0x000043f0


	//   ....[1]....
        /*0094*/ 	.word	0x00004530


	//   ....[2]....
        /*0098*/ 	.word	0x00004770


	//----- nvinfo : EIATTR_MAX_THREADS
	.align		4
.L_515:
        /*009c*/ 	.byte	0x04, 0x05
        /*009e*/ 	.short	(.L_517 - .L_516)
.L_516:
        /*00a0*/ 	.word	0x00000180
        /*00a4*/ 	.word	0x00000001
        /*00a8*/ 	.word	0x00000001


	//----- nvinfo : EIATTR_CRS_STACK_SIZE
	.align		4
.L_517:
        /*00ac*/ 	.byte	0x04, 0x1e
        /*00ae*/ 	.short	(.L_519 - .L_518)
.L_518:
        /*00b0*/ 	.word	0x00000000


	//----- nvinfo : EIATTR_CBANK_PARAM_SIZE
	.align		4
.L_519:
        /*00b4*/ 	.byte	0x03, 0x19
        /*00b6*/ 	.short	0x00b8


	//----- nvinfo : EIATTR_PARAM_CBANK
	.align		4
        /*00b8*/ 	.byte	0x04, 0x0a
        /*00ba*/ 	.short	(.L_521 - .L_520)
	.align		4
.L_520:
        /*00bc*/ 	.word	index@(.nv.constant0._Z35group_norm_nhwc_bwd_one_pass_kernelI11Bf16IOFp32WLi128ELi12ELi384EEv26Group_norm_nhwc_bwd_params)
        /*00c0*/ 	.short	0x0210
        /*00c2*/ 	.short	0x00b8


	//----- nvinfo : EIATTR_SW_WAR
	.align		4
.L_521:
        /*00c4*/ 	.byte	0x04, 0x36
        /*00c6*/ 	.short	(.L_523 - .L_522)
.L_522:
        /*00c8*/ 	.word	0x00000008
.L_523:


//--------------------- .nv.info._Z35group_norm_nhwc_bwd_one_pass_kernelI11Bf16IOFp32WLi256ELi12ELi384EEv26Group_norm_nhwc_bwd_params --------------------------
	.section	.nv.info._Z35group_norm_nhwc_bwd_one_pass_kernelI11Bf16IOFp32WLi256ELi12ELi384EEv26Group_norm_nhwc_bwd_params,"",@"SHT_CUDA_INFO"
	.sectionflags	@""
	.align	4


	//----- nvinfo : EIATTR_CUDA_API_VERSION
	.align		4
        /*0000*/ 	.byte	0x04, 0x37
        /*0002*/ 	.short	(.L_525 - .L_524)
.L_524:
        /*0004*/ 	.word	0x00000082


	//----- nvinfo : EIATTR_KPARAM_INFO
	.align		4
.L_525:
        /*0008*/ 	.byte	0x04, 0x17
        /*000a*/ 	.short	(.L_527 - .L_526)
.L_526:
        /*000c*/ 	.word	0x00000000
        /*0010*/ 	.short	0x0000
        /*0012*/ 	.short	0x0000
        /*0014*/ 	.byte	0x00, 0xf0, 0xe1, 0x02


	//----- nvinfo : EIATTR_SPARSE_MMA_MASK
	.align		4
.L_527:
        /*0018*/ 	.byte	0x03, 0x50
        /*001a*/ 	.short	0x0000


	//----- nvinfo : EIATTR_MAXREG_COUNT
	.align		4
        /*001c*/ 	.byte	0x03, 0x1b
        /*001e*/ 	.short	0x00a8


	//----- nvinfo : EIATTR_NUM_BARRIERS
	.align		4
        /*0020*/ 	.byte	0x02, 0x4c
        /*0022*/ 	.byte	0x01
	.zero		1


	//----- nvinfo : EIATTR_MERCURY_ISA_VERSION
	.align		4
        /*0024*/ 	.byte	0x03, 0x5f
        /*0026*/ 	.short	0x0101


	//----- nvinfo : EIATTR_INT_WARP_WIDE_INSTR_OFFSETS
	.align		4
        /*0028*/ 	.byte	0x04, 0x31
        /*002a*/ 	.short	(.L_529 - .L_528)


	//   ....[0]....
.L_528:
        /*002c*/ 	.word	0x000031b0


	//   ....[1]....
        /*0030*/ 	.word	0x000051e0


	//----- nvinfo : EIATTR_COOP_GROUP_MASK_REGIDS
	.align		4
.L_529:
        /*0034*/ 	.byte	0x04, 0x29
        /*0036*/ 	.short	(.L_531 - .L_530)


	//   ....[0]....
.L_530:
        /*0038*/ 	.word	0xffffffff


	//   ....[1]....
        /*003c*/ 	.word	0xffffffff


	//   ....[2]....
        /*0040*/ 	.word	0xffffffff


	//   ....[3]....
        /*0044*/ 	.word	0xffffffff


	//   ....[4]....
        /*0048*/ 	.word	0xffffffff


	//   ....[5]....
        /*004c*/ 	.word	0xffffffff


	//   ....[6]....
        /*0050*/ 	.word	0xffffffff


	//   ....[7]....
        /*0054*/ 	.word	0xffffffff


	//   ....[8]....
        /*0058*/ 	.word	0xffffffff


	//   ....[9]....
        /*005c*/ 	.word	0xffffffff


	//----- nvinfo : EIATTR_COOP_GROUP_INSTR_OFFSETS
	.align		4
.L_531:
        /*0060*/ 	.byte	0x04, 0x28
        /*0062*/ 	.short	(.L_533 - .L_532)


	//   ....[0]....
.L_532:
        /*0064*/ 	.word	0x00001650


	//   ....[1]....
        /*0068*/ 	.word	0x00001690


	//   ....[2]....
        /*006c*/ 	.word	0x000017c0


	//   ....[3]....
        /*0070*/ 	.word	0x000017e0


	//   ....[4]....
        /*0074*/ 	.word	0x00001820


	//   ....[5]....
        /*0078*/ 	.word	0x00001840


	//   ....[6]....
        /*007c*/ 	.word	0x00001870


	//   ....[7]....
        /*0080*/ 	.word	0x00001890


	//   ....[8]....
        /*0084*/ 	.word	0x000018d0


	//   ....[9]....
        /*0088*/ 	.word	0x000018e0


	//----- nvinfo : EIATTR_EXIT_INSTR_OFFSETS
	.align		4
.L_533:
        /*008c*/ 	.byte	0x04, 0x1c
        /*008e*/ 	.short	(.L_535 - .L_534)


	//   ....[0]....
.L_534:
        /*0090*/ 	.word	0x000052d0


	//   ....[1]....
        /*0094*/ 	.word	0x00005410


	//   ....[2]....
        /*0098*/ 	.word	0x00005650


	//----- nvinfo : EIATTR_MAX_THREADS
	.align		4
.L_535:
        /*009c*/ 	.byte	0x04, 0x05
        /*009e*/ 	.short	(.L_537 - .L_536)
.L_536:
        /*00a0*/ 	.word	0x00000180
        /*00a4*/ 	.word	0x00000001
        /*00a8*/ 	.word	0x00000001


	//----- nvinfo : EIATTR_CRS_STACK_SIZE
	.align		4
.L_537:
        /*00ac*/ 	.byte	0x04, 0x1e
        /*00ae*/ 	.short	(.L_539 - .L_538)
.L_538:
        /*00b0*/ 	.word	0x00000000


	//----- nvinfo : EIATTR_CBANK_PARAM_SIZE
	.align		4
.L_539:
        /*00b4*/ 	.byte	0x03, 0x19
        /*00b6*/ 	.short	0x00b8


	//----- nvinfo : EIATTR_PARAM_CBANK
	.align		4
        /*00b8*/ 	.byte	0x04, 0x0a
        /*00ba*/ 	.short	(.L_541 - .L_540)
	.align		4
.L_540:
        /*00bc*/ 	.word	index@(.nv.constant0._Z35group_norm_nhwc_bwd_one_pass_kernelI11Bf16IOFp32WLi256ELi12ELi384EEv26Group_norm_nhwc_bwd_params)
        /*00c0*/ 	.short	0x0210
        /*00c2*/ 	.short	0x00b8


	//----- nvinfo : EIATTR_SW_WAR
	.align		4
.L_541:
        /*00c4*/ 	.byte	0x04, 0x36
        /*00c6*/ 	.short	(.L_543 - .L_542)
.L_542:
        /*00c8*/ 	.word	0x00000008
.L_543:


//--------------------- .nv.info._Z35group_norm_nhwc_bwd_one_pass_kernelI11Bf16IOFp32WLi512ELi12ELi384EEv26Group_norm_nhwc_bwd_params --------------------------
	.section	.nv.info._Z35group_norm_nhwc_bwd_one_pass_kernelI11Bf16IOFp32WLi512ELi12ELi384EEv26Group_norm_nhwc_bwd_params,"",@"SHT_CUDA_INFO"
	.sectionflags	@""
	.align	4


	//----- nvinfo : EIATTR_CUDA_API_VERSION
	.align		4
        /*0000*/ 	.byte	0x04, 0x37
        /*0002*/ 	.short	(.L_545 - .L_544)
.L_544:
        /*0004*/ 	.word	0x00000082


	//----- nvinfo : EIATTR_KPARAM_INFO
	.align		4
.L_545:
        /*0008*/ 	.byte	0x04, 0x17
        /*000a*/ 	.short	(.L_547 - .L_546)
.L_546:
        /*000c*/ 	.word	0x00000000
        /*0010*/ 	.short	0x0000
        /*0012*/ 	.short	0x0000
        /*0014*/ 	.byte	0x00, 0xf0, 0xe1, 0x02


	//----- nvinfo : EIATTR_SPARSE_MMA_MASK
	.align		4
.L_547:
        /*0018*/ 	.byte	0x03, 0x50
        /*001a*/ 	.short	0x0000


	//----- nvinfo : EIATTR_MAXREG_COUNT
	.align		4
        /*001c*/ 	.byte	0x03, 0x1b
        /*001e*/ 	.short	0x00a8


	//----- nvinfo : EIATTR_NUM_BARRIERS
	.align		4
        /*0020*/ 	.byte	0x02, 0x4c
        /*0022*/ 	.byte	0x01
	.zero		1


	//----- nvinfo : EIATTR_MERCURY_ISA_VERSION
	.align		4
        /*0024*/ 	.byte	0x03, 0x5f
        /*0026*/ 	.short	0x0101


	//----- nvinfo : EIATTR_INT_WARP_WIDE_INSTR_OFFSETS
	.align		4
        /*0028*/ 	.byte	0x04, 0x31
        /*002a*/ 	.short	(.L_549 - .L_548)


	//   ....[0]....
.L_548:
        /*002c*/ 	.word	0x000042f0


	//   ....[1]....
        /*0030*/ 	.word	0x000070b0


	//----- nvinfo : EIATTR_COOP_GROUP_MASK_REGIDS
	.align		4
.L_549:
        /*0034*/ 	.byte	0x04, 0x29
        /*0036*/ 	.short	(.L_551 - .L_550)


	//   ....[0]....
.L_550:
        /*0038*/ 	.word	0xffffffff


	//   ....[1]....
        /*003c*/ 	.word	0xffffffff


	//   ....[2]....
        /*0040*/ 	.word	0xffffffff


	//   ....[3]....
        /*0044*/ 	.word	0xffffffff


	//   ....[4]....
        /*0048*/ 	.word	0xffffffff


	//   ....[5]....
        /*004c*/ 	.word	0xffffffff


	//   ....[6]....
        /*0050*/ 	.word	0xffffffff


	//   ....[7]....
        /*0054*/ 	.word	0xffffffff


	//   ....[8]....
        /*0058*/ 	.word	0xffffffff


	//   ....[9]....
        /*005c*/ 	.word	0xffffffff


	//----- nvinfo : EIATTR_COOP_GROUP_INSTR_OFFSETS
	.align		4
.L_551:
        /*0060*/ 	.byte	0x04, 0x28
        /*0062*/ 	.short	(.L_553 - .L_552)


	//   ....[0]....
.L_552:
        /*0064*/ 	.word	0x00002640


	//   ....[1]....
        /*0068*/ 	.word	0x00002680


	//   ....[2]....
        /*006c*/ 	.word	0x00002810


	//   ....[3]....
        /*0070*/ 	.word	0x00002850


	//   ....[4]....
        /*0074*/ 	.word	0x00002890


	//   ....[5]....
        /*0078*/ 	.word	0x000028b0


	//   ....[6]....
        /*007c*/ 	.word	0x000028e0


	//   ....[7]....
        /*0080*/ 	.word	0x00002900


	//   ....[8]....
        /*0084*/ 	.word	0x00002930


	//   ....[9]....
        /*0088*/ 	.word	0x00002960


	//----- nvinfo : EIATTR_EXIT_INSTR_OFFSETS
	.align		4
.L_553:
        /*008c*/ 	.byte	0x04, 0x1c
        /*008e*/ 	.short	(.L_555 - .L_554)


	//   ....[0]....
.L_554:
        /*0090*/ 	.word	0x00007140


	//   ....[1]....
        /*0094*/ 	.word	0x00007280


	//   ....[2]....
        /*0098*/ 	.word	0x000074c0


	//----- nvinfo : EIATTR_MAX_THREADS
	.align		4
.L_555:
        /*009c*/ 	.byte	0x04, 0x05
        /*009e*/ 	.short	(.L_557 - .L_556)
.L_556:
        /*00a0*/ 	.word	0x00000180
        /*00a4*/ 	.word	0x00000001
        /*00a8*/ 	.word	0x00000001


	//----- nvinfo : EIATTR_CRS_STACK_SIZE
	.align		4
.L_557:
        /*00ac*/ 	.byte	0x04, 0x1e
        /*00ae*/ 	.short	(.L_559 - .L_558)
.L_558:
        /*00b0*/ 	.word	0x00000000


	//----- nvinfo : EIATTR_CBANK_PARAM_SIZE
	.align		4
.L_559:
        /*00b4*/ 	.byte	0x03, 0x19
        /*00b6*/ 	.short	0x00b8


	//----- nvinfo : EIATTR_PARAM_CBANK
	.align		4
        /*00b8*/ 	.byte	0x04, 0x0a
        /*00ba*/ 	.short	(.L_561 - .L_560)
	.align		4
.L_560:
        /*00bc*/ 	.word	index@(.nv.constant0._Z35group_norm_nhwc_bwd_one_pass_kernelI11Bf16IOFp32WLi512ELi12ELi384EEv26Group_norm_nhwc_bwd_params)
        /*00c0*/ 	.short	0x0210
        /*00c2*/ 	.short	0x00b8


	//----- nvinfo : EIATTR_SW_WAR
	.align		4
.L_561:
        /*00c4*/ 	.byte	0x04, 0x36
        /*00c6*/ 	.short	(.L_563 - .L_562)
.L_562:
        /*00c8*/ 	.word	0x00000008
.L_563:


//--------------------- .nv.info._Z35group_norm_nhwc_bwd_one_pass_kernelI11Bf16IOBf16WLi64ELi12ELi384EEv26Group_norm_nhwc_bwd_params --------------------------
	.section	.nv.info._Z35group_norm_nhwc_bwd_one_pass_kernelI11Bf16IOBf16WLi64ELi12ELi384EEv26Group_norm_nhwc_bwd_params,"",@"SHT_CUDA_INFO"
	.sectionflags	@""
	.align	4


	//----- nvinfo : EIATTR_CUDA_API_VERSION
	.align		4
        /*0000*/ 	.byte	0x04, 0x37
        /*0002*/ 	.short	(.L_565 - .L_564)
.L_564:
        /*0004*/ 	.word	0x00000082


	//----- nvinfo : EIATTR_KPARAM_INFO
	.align		4
.L_565:
        /*0008*/ 	.byte	0x04, 0x17
        /*000a*/ 	.short	(.L_567 - .L_566)
.L_566:
        /*000c*/ 	.word	0x00000000
        /*0010*/ 	.short	0x0000
        /*0012*/ 	.short	0x0000
        /*0014*/ 	.byte	0x00, 0xf0, 0xe1, 0x02


	//----- nvinfo : EIATTR_SPARSE_MMA_MASK
	.align		4
.L_567:
        /*0018*/ 	.byte	0x03, 0x50
        /*001a*/ 	.short	0x0000


	//----- nvinfo : EIATTR_MAXREG_COUNT
	.align		4
        /*001c*/ 	.byte	0x03, 0x1b
        /*001e*/ 	.short	0x00a8


	//----- nvinfo : EIATTR_NUM_BARRIERS
	.align		4
        /*0020*/ 	.byte	0x02, 0x4c
        /*0022*/ 	.byte	0x01
	.zero		1


	//----- nvinfo : EIATTR_MERCURY_ISA_VERSION
	.align		4
        /*0024*/ 	.byte	0x03, 0x5f
        /*0026*/ 	.short	0x0101


	//----- nvinfo : EIATTR_INT_WARP_WIDE_INSTR_OFFSETS
	.align		4
        /*0028*/ 	.byte	0x04, 0x31
        /*002a*/ 	.short	(.L_569 - .L_568)


	//   ....[0]....
.L_568:
        /*002c*/ 	.word	0x000026d0


	//   ....[1]....
        /*0030*/ 	.word	0x00003d90


	//----- nvinfo : EIATTR_COOP_GROUP_MASK_REGIDS
	.align		4
.L_569:
        /*0034*/ 	.byte	0x04, 0x29
        /*0036*/ 	.short	(.L_571 - .L_570)


	//   ....[0]....
.L_570:
        /*0038*/ 	.word	0xffffffff


	//   ....[1]....
        /*003c*/ 	.word	0xffffffff


	//   ....[2]....
        /*0040*/ 	.word	0xffffffff


	//   ....[3]....
        /*0044*/ 	.word	0xffffffff


	//   ....[4]....
        /*0048*/ 	.word	0xffffffff


	//   ....[5]....
        /*004c*/ 	.word	0xffffffff


	//   ....[6]....
        /*0050*/ 	.word	0xffffffff


	//   ....[7]....
        /*0054*/ 	.word	0xffffffff


	//   ....[8]....
        /*0058*/ 	.word	0xffffffff


	//   ....[9]....
        /*005c*/ 	.word	0xffffffff


	//----- nvinfo : EIATTR_COOP_GROUP_INSTR_OFFSETS
	.align		4
.L_571:
        /*0060*/ 	.byte	0x04, 0x28
        /*0062*/ 	.short	(.L_573 - .L_572)


	//   ....[0]....
.L_572:
        /*0064*/ 	.word	0x00000c80


	//   ....[1]....
        /*0068*/ 	.word	0x00000cb0


	//   ....[2]....
        /*006c*/ 	.word	0x00000d00


	//   ....[3]....
        /*0070*/ 	.word	0x00000d20


	//   ....[4]....
        /*0074*/ 	.word	0x00000d50


	//   ....[5]....
        /*0078*/ 	.word	0x00000d70


	//   ....[6]....
        /*007c*/ 	.word	0x00000da0


	//   ....[7]....
        /*0080*/ 	.word	0x00000dc0


	//   ....[8]....
        /*0084*/ 	.word	0x00000df0


	//   ....[9]....
        /*0088*/ 	.word	0x00000e10


	//----- nvinfo : EIATTR_EXIT_INSTR_OFFSETS
	.align		4
.L_573:
        /*008c*/ 	.byte	0x04, 0x1c
        /*008e*/ 	.short	(.L_575 - .L_574)


	//   ....[0]....
.L_574:
        /*0090*/ 	.word	0x00003e80


	//   ....[1]....
        /*0094*/ 	.word	0x00003fc0


	//   ....[2]....
        /*0098*/ 	.word	0x00004230


	//----- nvinfo : EIATTR_MAX_THREADS
	.align		4
.L_575:
        /*009c*/ 	.byte	0x04, 0x05
        /*009e*/ 	.short	(.L_577 - .L_576)
.L_576:
        /*00a0*/ 	.word	0x00000180
        /*00a4*/ 	.word	0x00000001
        /*00a8*/ 	.word	0x00000001


	//----- nvinfo : EIATTR_CRS_STACK_SIZE
	.align		4
.L_577:
        /*00ac*/ 	.byte	0x04, 0x1e
        /*00ae*/ 	.short	(.L_579 - .L_578)
.L_578:
        /*00b0*/ 	.word	0x00000000


	//----- nvinfo : EIATTR_CBANK_PARAM_SIZE
	.align		4
.L_579:
        /*00b4*/ 	.byte	0x03, 0x19
        /*00b6*/ 	.short	0x00b8


	//----- nvinfo : EIATTR_PARAM_CBANK
	.align		4
        /*00b8*/ 	.byte	0x04, 0x0a
        /*00ba*/ 	.short	(.L_581 - .L_580)
	.align		4
.L_580:
        /*00bc*/ 	.word	index@(.nv.constant0._Z35group_norm_nhwc_bwd_one_pass_kernelI11Bf16IOBf16WLi64ELi12ELi384EEv26Group_norm_nhwc_bwd_params)
        /*00c0*/ 	.short	0x0210
        /*00c2*/ 	.short	0x00b8


	//----- nvinfo : EIATTR_SW_WAR
	.align		4
.L_581:
        /*00c4*/ 	.byte	0x04, 0x36
        /*00c6*/ 	.short	(.L_583 - .L_582)
.L_582:
        /*00c8*/ 	.word	0x00000008
.L_583:


//--------------------- .nv.info._Z35group_norm_nhwc_bwd_one_pass_kernelI11Bf16IOBf16WLi128ELi12ELi384EEv26Group_norm_nhwc_bwd_params --------------------------
	.section	.nv.info._Z35group_norm_nhwc_bwd_one_pass_kernelI11Bf16IOBf16WLi128ELi12ELi384EEv26Group_norm_nhwc_bwd_params,"",@"SHT_CUDA_INFO"
	.sectionflags	@""
	.align	4


	//----- nvinfo : EIATTR_CUDA_API_VERSION
	.align		4
        /*0000*/ 	.byte	0x04, 0x37
        /*0002*/ 	.short	(.L_585 - .L_584)
.L_584:
        /*0004*/ 	.word	0x00000082


	//----- nvinfo : EIATTR_KPARAM_INFO
	.align		4
.L_585:
        /*0008*/ 	.byte	0x04, 0x17
        /*000a*/ 	.short	(.L_587 - .L_586)
.L_586:
        /*000c*/ 	.word	0x00000000
        /*0010*/ 	.short	0x0000
        /*0012*/ 	.short	0x0000
        /*0014*/ 	.byte	0x00, 0xf0, 0xe1, 0x02


	//----- nvinfo : EIATTR_SPARSE_MMA_MASK
	.align		4
.L_587:
        /*0018*/ 	.byte	0x03, 0x50
        /*001a*/ 	.short	0x0000


	//----- nvinfo : EIATTR_MAXREG_COUNT
	.align		4
        /*001c*/ 	.byte	0x03, 0x1b
        /*001e*/ 	.short	0x00a8


	//----- nvinfo : EIATTR_NUM_BARRIERS
	.align		4
        /*0020*/ 	.byte	0x02, 0x4c
        /*0022*/ 	.byte	0x01
	.zero		1


	//----- nvinfo : EIATTR_MERCURY_ISA_VERSION
	.align		4
        /*0024*/ 	.byte	0x03, 0x5f
        /*0026*/ 	.short	0x0101


	//----- nvinfo : EIATTR_INT_WARP_WIDE_INSTR_OFFSETS
	.align		4
        /*0028*/ 	.byte	0x04, 0x31
        /*002a*/ 	.short	(.L_589 - .L_588)


	//   ....[0]....
.L_588:
        /*002c*/ 	.word	0x00002a40


	//   ....[1]....
        /*0030*/ 	.word	0x00004380


	//----- nvinfo : EIATTR_COOP_GROUP_MASK_REGIDS
	.align		4
.L_589:
        /*0034*/ 	.byte	0x04, 0x29
        /*0036*/ 	.short	(.L_591 - .L_590)


	//   ....[0]....
.L_590:
        /*0038*/ 	.word	0xffffffff


	//   ....[1]....
        /*003c*/ 	.word	0xffffffff


	//   ....[2]....
        /*0040*/ 	.word	0xffffffff


	//   ....[3]....
        /*0044*/ 	.word	0xffffffff


	//   ....[4]....
        /*0048*/ 	.word	0xffffffff


	//   ....[5]....
        /*004c*/ 	.word	0xffffffff


	//   ....[6]....
        /*0050*/ 	.word	0xffffffff


	//   ....[7]....
        /*0054*/ 	.word	0xffffffff


	//   ....[8]....
        /*0058*/ 	.word	0xffffffff


	//   ....[9]....
        /*005c*/ 	.word	0xffffffff


	//----- nvinfo : EIATTR_COOP_GROUP_INSTR_OFFSETS
	.align		4
.L_591:
        /*0060*/ 	.byte	0x04, 0x28
        /*0062*/ 	.short	(.L_593 - .L_592)


	//   ....[0]....
.L_592:
        /*0064*/ 	.word	0x00000f60


	//   ....[1]....
        /*0068*/ 	.word	0x00000fa0


	//   ....[2]....
        /*006c*/ 	.word	0x00000ff0


	//   ....[3]....
        /*0070*/ 	.word	0x00001010


	//   ....[4]....
        /*0074*/ 	.word	0x00001040


	//   ....[5]....
        /*0078*/ 	.word	0x00001060


	//   ....[6]....
        /*007c*/ 	.word	0x00001090


	//   ....[7]....
        /*0080*/ 	.word	0x000010b0


	//   ....[8]....
        /*0084*/ 	.word	0x000010e0


	//   ....[9]....
        /*0088*/ 	.word	0x00001100


	//----- nvinfo : EIATTR_EXIT_INSTR_OFFSETS
	.align		4
.L_593:
        /*008c*/ 	.byte	0x04, 0x1c
        /*008e*/ 	.short	(.L_595 - .L_594)


	//   ....[0]....
.L_594:
        /*0090*/ 	.word	0x00004470


	//   ....[1]....
        /*0094*/ 	.word	0x000045b0


	//   ....[2]....
        /*0098*/ 	.word	0x00004810


	//----- nvinfo : EIATTR_MAX_THREADS
	.align		4
.L_595:
        /*009c*/ 	.byte	0x04, 0x05
        /*009e*/ 	.short	(.L_597 - .L_596)
.L_596:
        /*00a0*/ 	.word	0x00000180
        /*00a4*/ 	.word	0x00000001
        /*00a8*/ 	.word	0x00000001


	//----- nvinfo : EIATTR_CRS_STACK_SIZE
	.align		4
.L_597:
        /*00ac*/ 	.byte	0x04, 0x1e
        /*00ae*/ 	.short	(.L_599 - .L_598)
.L_598:
        /*00b0*/ 	.word	0x00000000


	//----- nvinfo : EIATTR_CBANK_PARAM_SIZE
	.align		4
.L_599:
        /*00b4*/ 	.byte	0x03, 0x19
        /*00b6*/ 	.short	0x00b8


	//----- nvinfo : EIATTR_PARAM_CBANK
	.align		4
        /*00b8*/ 	.byte	0x04, 0x0a
        /*00ba*/ 	.short	(.L_601 - .L_600)
	.align		4
.L_600:
        /*00bc*/ 	.word	index@(.nv.constant0._Z35group_norm_nhwc_bwd_one_pass_kernelI11Bf16IOBf16WLi128ELi12ELi384EEv26Group_norm_nhwc_bwd_params)
        /*00c0*/ 	.short	0x0210
        /*00c2*/ 	.short	0x00b8


	//----- nvinfo : EIATTR_SW_WAR
	.align		4
.L_601:
        /*00c4*/ 	.byte	0x04, 0x36
        /*00c6*/ 	.short	(.L_603 - .L_602)
.L_602:
        /*00c8*/ 	.word	0x00000008
.L_603:


//--------------------- .nv.info._Z35group_norm_nhwc_bwd_one_pass_kernelI11Bf16IOBf16WLi256ELi12ELi384EEv26Group_norm_nhwc_bwd_params --------------------------
	.section	.nv.info._Z35group_norm_nhwc_bwd_one_pass_kernelI11Bf16IOBf16WLi256ELi12ELi384EEv26Group_norm_nhwc_bwd_params,"",@"SHT_CUDA_INFO"
	.sectionflags	@""
	.align	4


	//----- nvinfo : EIATTR_CUDA_API_VERSION
	.align		4
        /*0000*/ 	.byte	0x04, 0x37
        /*0002*/ 	.short	(.L_605 - .L_604)
.L_604:
        /*0004*/ 	.word	0x00000082


	//----- nvinfo : EIATTR_KPARAM_INFO
	.align		4
.L_605:
        /*0008*/ 	.byte	0x04, 0x17
        /*000a*/ 	.short	(.L_607 - .L_606)
.L_606:
        /*000c*/ 	.word	0x00000000
        /*0010*/ 	.short	0x0000
        /*0012*/ 	.short	0x0000
        /*0014*/ 	.byte	0x00, 0xf0, 0xe1, 0x02


	//----- nvinfo : EIATTR_SPARSE_MMA_MASK
	.align		4
.L_607:
        /*0018*/ 	.byte	0x03, 0x50
        /*001a*/ 	.short	0x0000


	//----- nvinfo : EIATTR_MAXREG_COUNT
	.align		4
        /*001c*/ 	.byte	0x03, 0x1b
        /*001e*/ 	.short	0x00a8


	//----- nvinfo : EIATTR_NUM_BARRIERS
	.align		4
        /*0020*/ 	.byte	0x02, 0x4c
        /*0022*/ 	.byte	0x01
	.zero		1


	//----- nvinfo : EIATTR_MERCURY_ISA_VERSION
	.align		4
        /*0024*/ 	.byte	0x03, 0x5f
        /*0026*/ 	.short	0x0101


	//----- nvinfo : EIATTR_INT_WARP_WIDE_INSTR_OFFSETS
	.align		4
        /*0028*/ 	.byte	0x04, 0x31
        /*002a*/ 	.short	(.L_609 - .L_608)


	//   ....[0]....
.L_608:
        /*002c*/ 	.word	0x000031e0


	//   ....[1]....
        /*0030*/ 	.word	0x00005210


	//----- nvinfo : EIATTR_COOP_GROUP_MASK_REGIDS
	.align		4
.L_609:
        /*0034*/ 	.byte	0x04, 0x29
        /*0036*/ 	.short	(.L_611 - .L_610)


	//   ....[0]....
.L_610:
        /*0038*/ 	.word	0xffffffff


	//   ....[1]....
        /*003c*/ 	.word	0xffffffff


	//   ....[2]....
        /*0040*/ 	.word	0xffffffff


	//   ....[3]....
        /*0044*/ 	.word	0xffffffff


	//   ....[4]....
        /*0048*/ 	.word	0xffffffff


	//   ....[5]....
        /*004c*/ 	.word	0xffffffff


	//   ....[6]....
        /*0050*/ 	.word	0xffffffff


	//   ....[7]....
        /*0054*/ 	.word	0xffffffff


	//   ....[8]....
        /*0058*/ 	.word	0xffffffff


	//   ....[9]....
        /*005c*/ 	.word	0xffffffff


	//----- nvinfo : EIATTR_COOP_GROUP_INSTR_OFFSETS
	.align		4
.L_611:
        /*0060*/ 	.byte	0x04, 0x28
        /*0062*/ 	.short	(.L_613 - .L_612)


	//   ....[0]....
.L_612:
        /*0064*/ 	.word	0x000016a0


	//   ....[1]....
        /*0068*/ 	.word	0x000016e0


	//   ....[2]....
        /*006c*/ 	.word	0x00001810


	//   ....[3]....
        /*0070*/ 	.word	0x00001830


	//   ....[4]....
        /*0074*/ 	.word	0x00001870


	//   ....[5]....
        /*0078*/ 	.word	0x00001890


	//   ....[6]....
        /*007c*/ 	.word	0x000018c0


	//   ....[7]....
        /*0080*/ 	.word	0x000018e0


	//   ....[8]....
        /*0084*/ 	.word	0x00001910


	//   ....[9]....
        /*0088*/ 	.word	0x00001930


	//----- nvinfo : EIATTR_EXIT_INSTR_OFFSETS
	.align		4
.L_613:
        /*008c*/ 	.byte	0x04, 0x1c
        /*008e*/ 	.short	(.L_615 - .L_614)


	//   ....[0]....
.L_614:
        /*0090*/ 	.word	0x00005300


	//   ....[1]....
        /*0094*/ 	.word	0x00005440


	//   ....[2]....
        /*0098*/ 	.word	0x000056a0


	//----- nvinfo : EIATTR_MAX_THREADS
	.align		4
.L_615:
        /*009c*/ 	.byte	0x04, 0x05
        /*009e*/ 	.short	(.L_617 - .L_616)
.L_616:
        /*00a0*/ 	.word	0x00000180
        /*00a4*/ 	.word	0x00000001
        /*00a8*/ 	.word	0x00000001


	//----- nvinfo : EIATTR_CRS_STACK_SIZE
	.align		4
.L_617:
        /*00ac*/ 	.byte	0x04, 0x1e
        /*00ae*/ 	.short	(.L_619 - .L_618)
.L_618:
        /*00b0*/ 	.word	0x00000000


	//----- nvinfo : EIATTR_CBANK_PARAM_SIZE
	.align		4
.L_619:
        /*00b4*/ 	.byte	0x03, 0x19
        /*00b6*/ 	.short	0x00b8


	//----- nvinfo : EIATTR_PARAM_CBANK
	.align		4
        /*00b8*/ 	.byte	0x04, 0x0a
        /*00ba*/ 	.short	(.L_621 - .L_620)
	.align		4
.L_620:
        /*00bc*/ 	.word	index@(.nv.constant0._Z35group_norm_nhwc_bwd_one_pass_kernelI11Bf16IOBf16WLi256ELi12ELi384EEv26Group_norm_nhwc_bwd_params)
        /*00c0*/ 	.short	0x0210
        /*00c2*/ 	.short	0x00b8


	//----- nvinfo : EIATTR_SW_WAR
	.align		4
.L_621:
        /*00c4*/ 	.byte	0x04, 0x36
        /*00c6*/ 	.short	(.L_623 - .L_622)
.L_622:
        /*00c8*/ 	.word	0x00000008
.L_623:


//--------------------- .nv.info._Z35group_norm_nhwc_bwd_one_pass_kernelI11Bf16IOBf16WLi512ELi12ELi384EEv26Group_norm_nhwc_bwd_params --------------------------
	.section	.nv.info._Z35group_norm_nhwc_bwd_one_pass_kernelI11Bf16IOBf16WLi512ELi12ELi384EEv26Group_norm_nhwc_bwd_params,"",@"SHT_CUDA_INFO"
	.sectionflags	@""
	.align	4


	//----- nvinfo : EIATTR_CUDA_API_VERSION
	.align		4
        /*0000*/ 	.byte	0x04, 0x37
        /*0002*/ 	.short	(.L_625 - .L_624)
.L_624:
        /*0004*/ 	.word	0x00000082


	//----- nvinfo : EIATTR_KPARAM_INFO
	.align		4
.L_625:
        /*0008*/ 	.byte	0x04, 0x17
        /*000a*/ 	.short	(.L_627 - .L_626)
.L_626:
        /*000c*/ 	.word	0x00000000
        /*0010*/ 	.short	0x0000
        /*0012*/ 	.short	0x0000
        /*0014*/ 	.byte	0x00, 0xf0, 0xe1, 0x02


	//----- nvinfo : EIATTR_SPARSE_MMA_MASK
	.align		4
.L_627:
        /*0018*/ 	.byte	0x03, 0x50
        /*001a*/ 	.short	0x0000


	//----- nvinfo : EIATTR_MAXREG_COUNT
	.align		4
        /*001c*/ 	.byte	0x03, 0x1b
        /*001e*/ 	.short	0x00a8


	//----- nvinfo : EIATTR_NUM_BARRIERS
	.align		4
        /*0020*/ 	.byte	0x02, 0x4c
        /*0022*/ 	.byte	0x01
	.zero		1


	//----- nvinfo : EIATTR_MERCURY_ISA_VERSION
	.align		4
        /*0024*/ 	.byte	0x03, 0x5f
        /*0026*/ 	.short	0x0101


	//----- nvinfo : EIATTR_INT_WARP_WIDE_INSTR_OFFSETS
	.align		4
        /*0028*/ 	.byte	0x04, 0x31
        /*002a*/ 	.short	(.L_629 - .L_628)


	//   ....[0]....
.L_628:
        /*002c*/ 	.word	0x00004360


	//   ....[1]....
        /*0030*/ 	.word	0x00007120


	//----- nvinfo : EIATTR_COOP_GROUP_MASK_REGIDS
	.align		4
.L_629:
        /*0034*/ 	.byte	0x04, 0x29
        /*0036*/ 	.short	(.L_631 - .L_630)


	//   ....[0]....
.L_630:
        /*0038*/ 	.word	0xffffffff


	//   ....[1]....
        /*003c*/ 	.word	0xffffffff


	//   ....[2]....
        /*0040*/ 	.word	0xffffffff


	//   ....[3]....
        /*0044*/ 	.word	0xffffffff


	//   ....[4]....
        /*0048*/ 	.word	0xffffffff


	//   ....[5]....
        /*004c*/ 	.word	0xffffffff


	//   ....[6]....
        /*0050*/ 	.word	0xffffffff


	//   ....[7]....
        /*0054*/ 	.word	0xffffffff


	//   ....[8]....
        /*0058*/ 	.word	0xffffffff


	//   ....[9]....
        /*005c*/ 	.word	0xffffffff


	//----- nvinfo : EIATTR_COOP_GROUP_INSTR_OFFSETS
	.align		4
.L_631:
        /*0060*/ 	.byte	0x04, 0x28
        /*0062*/ 	.short	(.L_633 - .L_632)


	//   ....[0]....
.L_632:
        /*0064*/ 	.word	0x000026b0


	//   ....[1]....
        /*0068*/ 	.word	0x000026f0


	//   ....[2]....
        /*006c*/ 	.word	0x00002880


	//   ....[3]....
        /*0070*/ 	.word	0x000028c0


	//   ....[4]....
        /*0074*/ 	.word	0x00002900


	//   ....[5]....
        /*0078*/ 	.word	0x00002920


	//   ....[6]....
        /*007c*/ 	.word	0x00002950


	//   ....[7]....
        /*0080*/ 	.word	0x00002970


	//   ....[8]....
        /*0084*/ 	.word	0x000029a0


	//   ....[9]....
        /*0088*/ 	.word	0x000029d0


	//----- nvinfo : EIATTR_EXIT_INSTR_OFFSETS
	.align		4
.L_633:
        /*008c*/ 	.byte	0x04, 0x1c
        /*008e*/ 	.short	(.L_635 - .L_634)


	//   ....[0]....
.L_634:
        /*0090*/ 	.word	0x000071b0


	//   ....[1]....
        /*0094*/ 	.word	0x000072f0


	//   ....[2]....
        /*0098*/ 	.word	0x00007550


	//----- nvinfo : EIATTR_MAX_THREADS
	.align		4
.L_635:
        /*009c*/ 	.byte	0x04, 0x05
        /*009e*/ 	.short	(.L_637 - .L_636)
.L_636:
        /*00a0*/ 	.word	0x00000180
        /*00a4*/ 	.word	0x00000001
        /*00a8*/ 	.word	0x00000001


	//----- nvinfo : EIATTR_CRS_STACK_SIZE
	.align		4
.L_637:
        /*00ac*/ 	.byte	0x04, 0x1e
        /*00ae*/ 	.short	(.L_639 - .L_638)
.L_638:
        /*00b0*/ 	.word	0x00000000


	//----- nvinfo : EIATTR_CBANK_PARAM_SIZE
	.align		4
.L_639:
        /*00b4*/ 	.byte	0x03, 0x19
        /*00b6*/ 	.short	0x00b8


	//----- nvinfo : EIATTR_PARAM_CBANK
	.align		4
        /*00b8*/ 	.byte	0x04, 0x0a
        /*00ba*/ 	.short	(.L_641 - .L_640)
	.align		4
.L_640:
        /*00bc*/ 	.word	index@(.nv.constant0._Z35group_norm_nhwc_bwd_one_pass_kernelI11Bf16IOBf16WLi512ELi12ELi384EEv26Group_norm_nhwc_bwd_params)
        /*00c0*/ 	.short	0x0210
        /*00c2*/ 	.short	0x00b8


	//----- nvinfo : EIATTR_SW_WAR
	.align		4
.L_641:
        /*00c4*/ 	.byte	0x04, 0x36
        /*00c6*/ 	.short	(.L_643 - .L_642)
.L_642:
        /*00c8*/ 	.word	0x00000008
.L_643:


//--------------------- .nv.info._Z35group_norm_nhwc_bwd_one_pass_kernelI11Bf16IOFp16WLi64ELi12ELi384EEv26Group_norm_nhwc_bwd_params --------------------------
	.section	.nv.info._Z35group_norm_nhwc_bwd_one_pass_kernelI11Bf16IOFp16WLi64ELi12ELi384EEv26Group_norm_nhwc_bwd_params,"",@"SHT_CUDA_INFO"
	.sectionflags	@""
	.align	4


	//----- nvinfo : EIATTR_CUDA_API_VERSION
	.align		4
        /*0000*/ 	.byte	0x04, 0x37
        /*0002*/ 	.short	(.L_645 - .L_644)
.L_644:
        /*0004*/ 	.word	0x00000082


	//----- nvinfo : EIATTR_KPARAM_INFO
	.align		4
.L_645:
        /*0008*/ 	.byte	0x04, 0x17
        /*000a*/ 	.short	(.L_647 - .L_646)
.L_646:
        /*000c*/ 	.word	0x00000000
        /*0010*/ 	.short	0x0000
        /*0012*/ 	.short	0x0000
        /*0014*/ 	.byte	0x00, 0xf0, 0xe1, 0x02


	//----- nvinfo : EIATTR_SPARSE_MMA_MASK
	.align		4
.L_647:
        /*0018*/ 	.byte	0x03, 0x50
        /*001a*/ 	.short	0x0000


	//----- nvinfo : EIATTR_MAXREG_COUNT
	.align		4
        /*001c*/ 	.byte	0x03, 0x1b
        /*001e*/ 	.short	0x00a8


	//----- nvinfo : EIATTR_NUM_BARRIERS
	.align		4
        /*0020*/ 	.byte	0x02, 0x4c
        /*0022*/ 	.byte	0x01
	.zero		1


	//----- nvinfo : EIATTR_MERCURY_ISA_VERSION
	.align		4
        /*0024*/ 	.byte	0x03, 0x5f
        /*0026*/ 	.short	0x0101


	//----- nvinfo : EIATTR_INT_WARP_WIDE_INSTR_OFFSETS
	.align		4
        /*0028*/ 	.byte	0x04, 0x31
        /*002a*/ 	.short	(.L_649 - .L_648)


	//   ....[0]....
.L_648:
        /*002c*/ 	.word	0x000026d0


	//   ....[1]....
        /*0030*/ 	.word	0x00003d90


	//----- nvinfo : EIATTR_COOP_GROUP_MASK_REGIDS
	.align		4
.L_649:
        /*0034*/ 	.byte	0x04, 0x29
        /*0036*/ 	.short	(.L_651 - .L_650)


	//   ....[0]....
.L_650:
        /*0038*/ 	.word	0xffffffff


	//   ....[1]....
        /*003c*/ 	.word	0xffffffff


	//   ....[2]....
        /*0040*/ 	.word	0xffffffff


	//   ....[3]....
        /*0044*/ 	.word	0xffffffff


	//   ....[4]....
        /*0048*/ 	.word	0xffffffff


	//   ....[5]....
        /*004c*/ 	.word	0xffffffff


	//   ....[6]....
        /*0050*/ 	.word	0xffffffff


	//   ....[7]....
        /*0054*/ 	.word	0xffffffff


	//   ....[8]....
        /*0058*/ 	.word	0xffffffff


	//   ....[9]....
        /*005c*/ 	.word	0xffffffff


	//----- nvinfo : EIATTR_COOP_GROUP_INSTR_OFFSETS
	.align		4
.L_651:
        /*0060*/ 	.byte	0x04, 0x28
        /*0062*/ 	.short	(.L_653 - .L_652)


	//   ....[0]....
.L_652:
        /*0064*/ 	.word	0x00000c80


	//   ....[1]....
        /*0068*/ 	.word	0x00000cb0


	//   ....[2]....
        /*006c*/ 	.word	0x00000d00


	//   ....[3]....
        /*0070*/ 	.word	0x00000d20


	//   ....[4]....
        /*0074*/ 	.word	0x00000d50


	//   ....[5]....
        /*0078*/ 	.word	0x00000d70


	//   ....[6]....
        /*007c*/ 	.word	0x00000da0


	//   ....[7]....
        /*0080*/ 	.word	0x00000dc0


	//   ....[8]....
        /*0084*/ 	.word	0x00000df0


	//   ....[9]....
        /*0088*/ 	.word	0x00000e10


	//----- nvinfo : EIATTR_EXIT_INSTR_OFFSETS
	.align		4
.L_653:
        /*008c*/ 	.byte	0x04, 0x1c
        /*008e*/ 	.short	(.L_655 - .L_654)


	//   ....[0]....
.L_654:
        /*0090*/ 	.word	0x00003e80


	//   ....[1]....
        /*0094*/ 	.word	0x00003fc0


	//   ....[2]....
        /*0098*/ 	.word	0x00004230


	//----- nvinfo : EIATTR_MAX_THREADS
	.align		4
.L_655:
        /*009c*/ 	.byte	0x04, 0x05
        /*009e*/ 	.short	(.L_657 - .L_656)
.L_656:
        /*00a0*/ 	.word	0x00000180
        /*00a4*/ 	.word	0x00000001
        /*00a8*/ 	.word	0x00000001


	//----- nvinfo : EIATTR_CRS_STACK_SIZE
	.align		4
.L_657:
        /*00ac*/ 	.byte	0x04, 0x1e
        /*00ae*/ 	.short	(.L_659 - .L_658)
.L_658:
        /*00b0*/ 	.word	0x00000000


	//----- nvinfo : EIATTR_CBANK_PARAM_SIZE
	.align		4
.L_659:
        /*00b4*/ 	.byte	0x03, 0x19
        /*00b6*/ 	.short	0x00b8


	//----- nvinfo : EIATTR_PARAM_CBANK
	.align		4
        /*00b8*/ 	.byte	0x04, 0x0a
        /*00ba*/ 	.short	(.L_661 - .L_660)
	.align		4
.L_660:
        /*00bc*/ 	.word	index@(.nv.constant0._Z35group_norm_nhwc_bwd_one_pass_kernelI11Bf16IOFp16WLi64ELi12ELi384EEv26Group_norm_nhwc_bwd_params)
        /*00c0*/ 	.short	0x0210
        /*00c2*/ 	.short	0x00b8


	//----- nvinfo : EIATTR_SW_WAR
	.align		4
.L_661:
        /*00c4*/ 	.byte	0x04, 0x36
        /*00c6*/ 	.short	(.L_663 - .L_662)
.L_662:
        /*00c8*/ 	.word	0x00000008
.L_663:


//--------------------- .nv.info._Z35group_norm_nhwc_bwd_one_pass_kernelI11Bf16IOFp16WLi128ELi12ELi384EEv26Group_norm_nhwc_bwd_params --------------------------
	.section	.nv.info._Z35group_norm_nhwc_bwd_one_pass_kernelI11Bf16IOFp16WLi128ELi12ELi384EEv26Group_norm_nhwc_bwd_params,"",@"SHT_CUDA_INFO"
	.sectionflags	@""
	.align	4


	//----- nvinfo : EIATTR_CUDA_API_VERSION
	.align		4
        /*0000*/ 	.byte	0x04, 0x37
        /*0002*/ 	.short	(.L_665 - .L_664)
.L_664:
        /*0004*/ 	.word	0x00000082


	//----- nvinfo : EIATTR_KPARAM_INFO
	.align		4
.L_665:
        /*0008*/ 	.byte	0x04, 0x17
        /*000a*/ 	.short	(.L_667 - .L_666)
.L_666:
        /*000c*/ 	.word	0x00000000
        /*0010*/ 	.short	0x0000
        /*0012*/ 	.short	0x0000
        /*0014*/ 	.byte	0x00, 0xf0, 0xe1, 0x02


	//----- nvinfo : EIATTR_SPARSE_MMA_MASK
	.align		4
.L_667:
        /*0018*/ 	.byte	0x03, 0x50
        /*001a*/ 	.short	0x0000


	//----- nvinfo : EIATTR_MAXREG_COUNT
	.align		4
        /*001c*/ 	.byte	0x03, 0x1b
        /*001e*/ 	.short	0x00a8


	//----- nvinfo : EIATTR_NUM_BARRIERS
	.align		4
        /*0020*/ 	.byte	0x02, 0x4c
        /*0022*/ 	.byte	0x01
	.zero		1


	//----- nvinfo : EIATTR_MERCURY_ISA_VERSION
	.align		4
        /*0024*/ 	.byte	0x03, 0x5f
        /*0026*/ 	.short	0x0101


	//----- nvinfo : EIATTR_INT_WARP_WIDE_INSTR_OFFSETS
	.align		4
        /*0028*/ 	.byte	0x04, 0x31
        /*002a*/ 	.short	(.L_669 - .L_668)


	//   ....[0]....
.L_668:
        /*002c*/ 	.word	0x00002a40


	//   ....[1]....
        /*0030*/ 	.word	0x00004380


	//----- nvinfo : EIATTR_COOP_GROUP_MASK_REGIDS
	.align		4
.L_669:
        /*0034*/ 	.byte	0x04, 0x29
        /*0036*/ 	.short	(.L_671 - .L_670)


	//   ....[0]....
.L_670:
        /*0038*/ 	.word	0xffffffff


	//   ....[1]....
        /*003c*/ 	.word	0xffffffff


	//   ....[2]....
        /*0040*/ 	.word	0xffffffff


	//   ....[3]....
        /*0044*/ 	.word	0xffffffff


	//   ....[4]....
        /*0048*/ 	.word	0xffffffff


	//   ....[5]....
        /*004c*/ 	.word	0xffffffff


	//   ....[6]....
        /*0050*/ 	.word	0xffffffff


	//   ....[7]....
        /*0054*/ 	.word	0xffffffff


	//   ....[8]....
        /*0058*/ 	.word	0xffffffff


	//   ....[9]....
        /*005c*/ 	.word	0xffffffff


	//----- nvinfo : EIATTR_COOP_GROUP_INSTR_OFFSETS
	.align		4
.L_671:
        /*0060*/ 	.byte	0x04, 0x28
        /*0062*/ 	.short	(.L_673 - .L_672)


	//   ....[0]....
.L_672:
        /*0064*/ 	.word	0x00000f60


	//   ....[1]....
        /*0068*/ 	.word	0x00000fa0


	//   ....[2]....
        /*006c*/ 	.word	0x00000ff0


	//   ....[3]....
        /*0070*/ 	.word	0x00001010


	//   ....[4]....
        /*0074*/ 	.word	0x00001040


	//   ....[5]....
        /*0078*/ 	.word	0x00001060


	//   ....[6]....
        /*007c*/ 	.word	0x00001090


	//   ....[7]....
        /*0080*/ 	.word	0x000010b0


	//   ....[8]....
        /*0084*/ 	.word	0x000010e0


	//   ....[9]....
        /*0088*/ 	.word	0x00001100


	//----- nvinfo : EIATTR_EXIT_INSTR_OFFSETS
	.align		4
.L_673:
        /*008c*/ 	.byte	0x04, 0x1c
        /*008e*/ 	.short	(.L_675 - .L_674)


	//   ....[0]....
.L_674:
        /*0090*/ 	.word	0x00004470


	//   ....[1]....
        /*0094*/ 	.word	0x000045b0


	//   ....[2]....
        /*0098*/ 	.word	0x00004810


	//----- nvinfo : EIATTR_MAX_THREADS
	.align		4
.L_675:
        /*009c*/ 	.byte	0x04, 0x05
        /*009e*/ 	.short	(.L_677 - .L_676)
.L_676:
        /*00a0*/ 	.word	0x00000180
        /*00a4*/ 	.word	0x00000001
        /*00a8*/ 	.word	0x00000001


	//----- nvinfo : EIATTR_CRS_STACK_SIZE
	.align		4
.L_677:
        /*00ac*/ 	.byte	0x04, 0x1e
        /*00ae*/ 	.short	(.L_679 - .L_678)
.L_678:
        /*00b0*/ 	.word	0x00000000


	//----- nvinfo : EIATTR_CBANK_PARAM_SIZE
	.align		4
.L_679:
        /*00b4*/ 	.byte	0x03, 0x19
        /*00b6*/ 	.short	0x00b8


	//----- nvinfo : EIATTR_PARAM_CBANK
	.align		4
        /*00b8*/ 	.byte	0x04, 0x0a
        /*00ba*/ 	.short	(.L_681 - .L_680)
	.align		4
.L_680:
        /*00bc*/ 	.word	index@(.nv.constant0._Z35group_norm_nhwc_bwd_one_pass_kernelI11Bf16IOFp16WLi128ELi12ELi384EEv26Group_norm_nhwc_bwd_params)
        /*00c0*/ 	.short	0x0210
        /*00c2*/ 	.short	0x00b8


	//----- nvinfo : EIATTR_SW_WAR
	.align		4
.L_681:
        /*00c4*/ 	.byte	0x04, 0x36
        /*00c6*/ 	.short	(.L_683 - .L_682)
.L_682:
        /*00c8*/ 	.word	0x00000008
.L_683:


//--------------------- .nv.info._Z35group_norm_nhwc_bwd_one_pass_kernelI11Bf16IOFp16WLi256ELi12ELi384EEv26Group_norm_nhwc_bwd_params --------------------------
	.section	.nv.info._Z35group_norm_nhwc_bwd_one_pass_kernelI11Bf16IOFp16WLi256ELi12ELi384EEv26Group_norm_nhwc_bwd_params,"",@"SHT_CUDA_INFO"
	.sectionflags	@""
	.align	4


	//----- nvinfo : EIATTR_CUDA_API_VERSION
	.align		4
        /*0000*/ 	.byte	0x04, 0x37
        /*0002*/ 	.short	(.L_685 - .L_684)
.L_684:
        /*0004*/ 	.word	0x00000082


	//----- nvinfo : EIATTR_KPARAM_INFO
	.align		4
.L_685:
        /*0008*/ 	.byte	0x04, 0x17
        /*000a*/ 	.short	(.L_687 - .L_686)
.L_686:
        /*000c*/ 	.word	0x00000000
        /*0010*/ 	.short	0x0000
        /*0012*/ 	.short	0x0000
        /*0014*/ 	.byte	0x00, 0xf0, 0xe1, 0x02


	//----- nvinfo : EIATTR_SPARSE_MMA_MASK
	.align		4
.L_687:
        /*0018*/ 	.byte	0x03, 0x50
        /*001a*/ 	.short	0x0000


	//----- nvinfo : EIATTR_MAXREG_COUNT
	.align		4
        /*001c*/ 	.byte	0x03, 0x1b
        /*001e*/ 	.short	0x00a8


	//----- nvinfo : EIATTR_NUM_BARRIERS
	.align		4
        /*0020*/ 	.byte	0x02, 0x4c
        /*0022*/ 	.byte	0x01
	.zero		1


	//----- nvinfo : EIATTR_MERCURY_ISA_VERSION
	.align		4
        /*0024*/ 	.byte	0x03, 0x5f
        /*0026*/ 	.short	0x0101


	//----- nvinfo : EIATTR_INT_WARP_WIDE_INSTR_OFFSETS
	.align		4
        /*0028*/ 	.byte	0x04, 0x31
        /*002a*/ 	.short	(.L_689 - .L_688)


	//   ....[0]....
.L_688:
        /*002c*/ 	.word	0x000031e0


	//   ....[1]....
        /*0030*/ 	.word	0x00005210


	//----- nvinfo : EIATTR_COOP_GROUP_MASK_REGIDS
	.align		4
.L_689:
        /*0034*/ 	.byte	0x04, 0x29
        /*0036*/ 	.short	(.L_691 - .L_690)


	//   ....[0]....
.L_690:
        /*0038*/ 	.word	0xffffffff


	//   ....[1]....
        /*003c*/ 	.word	0xffffffff


	//   ....[2]....
        /*0040*/ 	.word	0xffffffff


	//   ....[3]....
        /*0044*/ 	.word	0xffffffff


	//   ....[4]....
        /*0048*/ 	.word	0xffffffff


	//   ....[5]....
        /*004c*/ 	.word	0xffffffff


	//   ....[6]....
        /*0050*/ 	.word	0xffffffff


	//   ....[7]....
        /*0054*/ 	.word	0xffffffff


	//   ....[8]....
        /*0058*/ 	.word	0xffffffff


	//   ....[9]....
        /*005c*/ 	.word	0xffffffff


	//----- nvinfo : EIATTR_COOP_GROUP_INSTR_OFFSETS
	.align		4
.L_691:
        /*0060*/ 	.byte	0x04, 0x28
        /*0062*/ 	.short	(.L_693 - .L_692)


	//   ....[0]....
.L_692:
        /*0064*/ 	.word	0x000016a0


	//   ....[1]....
        /*0068*/ 	.word	0x000016e0


	//   ....[2]....
        /*006c*/ 	.word	0x00001810


	//   ....[3]....
        /*0070*/ 	.word	0x00001830


	//   ....[4]....
        /*0074*/ 	.word	0x00001870


	//   ....[5]....
        /*0078*/ 	.word	0x00001890


	//   ....[6]....
        /*007c*/ 	.word	0x000018c0


	//   ....[7]....
        /*0080*/ 	.word	0x000018e0


	//   ....[8]....
        /*0084*/ 	.word	0x00001910


	//   ....[9]....
        /*0088*/ 	.word	0x00001930


	//----- nvinfo : EIATTR_EXIT_INSTR_OFFSETS
	.align		4
.L_693:
        /*008c*/ 	.byte	0x04, 0x1c
        /*008e*/ 	.short	(.L_695 - .L_694)


	//   ....[0]....
.L_694:
        /*0090*/ 	.word	0x00005300


	//   ....[1]....
        /*0094*/ 	.word	0x00005440


	//   ....[2]....
        /*0098*/ 	.word	0x000056a0


	//----- nvinfo : EIATTR_MAX_THREADS
	.align		4
.L_695:
        /*009c*/ 	.byte	0x04, 0x05
        /*009e*/ 	.short	(.L_697 - .L_696)
.L_696:
        /*00a0*/ 	.word	0x00000180
        /*00a4*/ 	.word	0x00000001
        /*00a8*/ 	.word	0x00000001


	//----- nvinfo : EIATTR_CRS_STACK_SIZE
	.align		4
.L_697:
        /*00ac*/ 	.byte	0x04, 0x1e
        /*00ae*/ 	.short	(.L_699 - .L_698)
.L_698:
        /*00b0*/ 	.word	0x00000000


	//----- nvinfo : EIATTR_CBANK_PARAM_SIZE
	.align		4
.L_699:
        /*00b4*/ 	.byte	0x03, 0x19
        /*00b6*/ 	.short	0x00b8


	//----- nvinfo : EIATTR_PARAM_CBANK
	.align		4
        /*00b8*/ 	.byte	0x04, 0x0a
        /*00ba*/ 	.short	(.L_701 - .L_700)
	.align		4
.L_700:
        /*00bc*/ 	.word	index@(.nv.constant0._Z35group_norm_nhwc_bwd_one_pass_kernelI11Bf16IOFp16WLi256ELi12ELi384EEv26Group_norm_nhwc_bwd_params)
        /*00c0*/ 	.short	0x0210
        /*00c2*/ 	.short	0x00b8


	//----- nvinfo : EIATTR_SW_WAR
	.align		4
.L_701:
        /*00c4*/ 	.byte	0x04, 0x36
        /*00c6*/ 	.short	(.L_703 - .L_702)
.L_702:
        /*00c8*/ 	.word	0x00000008
.L_703:


//--------------------- .nv.info._Z35group_norm_nhwc_bwd_one_pass_kernelI11Bf16IOFp16WLi512ELi12ELi384EEv26Group_norm_nhwc_bwd_params --------------------------
	.section	.nv.info._Z35group_norm_nhwc_bwd_one_pass_kernelI11Bf16IOFp16WLi512ELi12ELi384EEv26Group_norm_nhwc_bwd_params,"",@"SHT_CUDA_INFO"
	.sectionflags	@""
	.align	4


	//----- nvinfo : EIATTR_CUDA_API_VERSION
	.align		4
        /*0000*/ 	.byte	0x04, 0x37
        /*0002*/ 	.short	(.L_705 - .L_704)
.L_704:
        /*0004*/ 	.word	0x00000082


	//----- nvinfo : EIATTR_KPARAM_INFO
	.align		4
.L_705:
        /*0008*/ 	.byte	0x04, 0x17
        /*000a*/ 	.short	(.L_707 - .L_706)
.L_706:
        /*000c*/ 	.word	0x00000000
        /*0010*/ 	.short	0x0000
        /*0012*/ 	.short	0x0000
        /*0014*/ 	.byte	0x00, 0xf0, 0xe1, 0x02


	//----- nvinfo : EIATTR_SPARSE_MMA_MASK
	.align		4
.L_707:
        /*0018*/ 	.byte	0x03, 0x50
        /*001a*/ 	.short	0x0000


	//----- nvinfo : EIATTR_MAXREG_COUNT
	.align		4
        /*001c*/ 	.byte	0x03, 0x1b
        /*001e*/ 	.short	0x00a8


	//----- nvinfo : EIATTR_NUM_BARRIERS
	.align		4
        /*0020*/ 	.byte	0x02, 0x4c
        /*0022*/ 	.byte	0x01
	.zero		1


	//----- nvinfo : EIATTR_MERCURY_ISA_VERSION
	.align		4
        /*0024*/ 	.byte	0x03, 0x5f
        /*0026*/ 	.short	0x0101


	//----- nvinfo : EIATTR_INT_WARP_WIDE_INSTR_OFFSETS
	.align		4
        /*0028*/ 	.byte	0x04, 0x31
        /*002a*/ 	.short	(.L_709 - .L_708)


	//   ....[0]....
.L_708:
        /*002c*/ 	.word	0x00004360


	//   ....[1]....
        /*0030*/ 	.word	0x00007120


	//----- nvinfo : EIATTR_COOP_GROUP_MASK_REGIDS
	.align		4
.L_709:
        /*0034*/ 	.byte	0x04, 0x29
        /*0036*/ 	.short	(.L_711 - .L_710)


	//   ....[0]....
.L_710:
        /*0038*/ 	.word	0xffffffff


	//   ....[1]....
        /*003c*/ 	.word	0xffffffff


	//   ....[2]....
        /*0040*/ 	.word	0xffffffff


	//   ....[3]....
        /*0044*/ 	.word	0xffffffff


	//   ....[4]....
        /*0048*/ 	.word	0xffffffff


	//   ....[5]....
        /*004c*/ 	.word	0xffffffff


	//   ....[6]....
        /*0050*/ 	.word	0xffffffff


	//   ....[7]....
        /*0054*/ 	.word	0xffffffff


	//   ....[8]....
        /*0058*/ 	.word	0xffffffff


	//   ....[9]....
        /*005c*/ 	.word	0xffffffff


	//----- nvinfo : EIATTR_COOP_GROUP_INSTR_OFFSETS
	.align		4
.L_711:
        /*0060*/ 	.byte	0x04, 0x28
        /*0062*/ 	.short	(.L_713 - .L_712)


	//   ....[0]....
.L_712:
        /*0064*/ 	.word	0x000026b0


	//   ....[1]....
        /*0068*/ 	.word	0x000026f0


	//   ....[2]....
        /*006c*/ 	.word	0x00002880


	//   ....[3]....
        /*0070*/ 	.word	0x000028c0


	//   ....[4]....
        /*0074*/ 	.word	0x00002900


	//   ....[5]....
        /*0078*/ 	.word	0x00002920


	//   ....[6]....
        /*007c*/ 	.word	0x00002950


	//   ....[7]....
        /*0080*/ 	.word	0x00002970


	//   ....[8]....
        /*0084*/ 	.word	0x000029a0


	//   ....[9]....
        /*0088*/ 	.word	0x000029d0


	//----- nvinfo : EIATTR_EXIT_INSTR_OFFSETS
	.align		4
.L_713:
        /*008c*/ 	.byte	0x04, 0x1c
        /*008e*/ 	.short	(.L_715 - .L_714)


	//   ....[0]....
.L_714:
        /*0090*/ 	.word	0x000071b0


	//   ....[1]....
        /*0094*/ 	.word	0x000072f0


	//   ....[2]....
        /*0098*/ 	.word	0x00007550


	//----- nvinfo : EIATTR_MAX_THREADS
	.align		4
.L_715:
        /*009c*/ 	.byte	0x04, 0x05
        /*009e*/ 	.short	(.L_717 - .L_716)
.L_716:
        /*00a0*/ 	.word	0x00000180
        /*00a4*/ 	.word	0x00000001
        /*00a8*/ 	.word	0x00000001


	//----- nvinfo : EIATTR_CRS_STACK_SIZE
	.align		4
.L_717:
        /*00ac*/ 	.byte	0x04, 0x1e
        /*00ae*/ 	.short	(.L_719 - .L_718)
.L_718:
        /*00b0*/ 	.word	0x00000000


	//----- nvinfo : EIATTR_CBANK_PARAM_SIZE
	.align		4
.L_719:
        /*00b4*/ 	.byte	0x03, 0x19
        /*00b6*/ 	.short	0x00b8


	//----- nvinfo : EIATTR_PARAM_CBANK
	.align		4
        /*00b8*/ 	.byte	0x04, 0x0a
        /*00ba*/ 	.short	(.L_721 - .L_720)
	.align		4
.L_720:
        /*00bc*/ 	.word	index@(.nv.constant0._Z35group_norm_nhwc_bwd_one_pass_kernelI11Bf16IOFp16WLi512ELi12ELi384EEv26Group_norm_nhwc_bwd_params)
        /*00c0*/ 	.short	0x0210
        /*00c2*/ 	.short	0x00b8


	//----- nvinfo : EIATTR_SW_WAR
	.align		4
.L_721:
        /*00c4*/ 	.byte	0x04, 0x36
        /*00c6*/ 	.short	(.L_723 - .L_722)
.L_722:
        /*00c8*/ 	.word	0x00000008
.L_723:


//--------------------- .nv.info._Z35group_norm_nhwc_bwd_one_pass_kernelI11Fp16IOFp32WLi64ELi12ELi384EEv26Group_norm_nhwc_bwd_params --------------------------
	.section	.nv.info._Z35group_norm_nhwc_bwd_one_pass_kernelI11Fp16IOFp32WLi64ELi12ELi384EEv26Group_norm_nhwc_bwd_params,"",@"SHT_CUDA_INFO"
	.sectionflags	@""
	.align	4


	//----- nvinfo : EIATTR_CUDA_API_VERSION
	.align		4
        /*0000*/ 	.byte	0x04, 0x37
        /*0002*/ 	.short	(.L_725 - .L_724)
.L_724:
        /*0004*/ 	.word	0x00000082


	//----- nvinfo : EIATTR_KPARAM_INFO
	.align		4
.L_725:
        /*0008*/ 	.byte	0x04, 0x17
        /*000a*/ 	.short	(.L_727 - .L_726)
.L_726:
        /*000c*/ 	.word	0x00000000
        /*0010*/ 	.short	0x0000
        /*0012*/ 	.short	0x0000
        /*0014*/ 	.byte	0x00, 0xf0, 0xe1, 0x02


	//----- nvinfo : EIATTR_SPARSE_MMA_MASK
	.align		4
.L_727:
        /*0018*/ 	.byte	0x03, 0x50
        /*001a*/ 	.short	0x0000


	//----- nvinfo : EIATTR_MAXREG_COUNT
	.align		4
        /*001c*/ 	.byte	0x03, 0x1b
        /*001e*/ 	.short	0x00a8


	//----- nvinfo : EIATTR_NUM_BARRIERS
	.align		4
        /*0020*/ 	.byte	0x02, 0x4c
        /*0022*/ 	.byte	0x01
	.zero		1


	//----- nvinfo : EIATTR_MERCURY_ISA_VERSION
	.align		4
        /*0024*/ 	.byte	0x03, 0x5f
        /*0026*/ 	.short	0x0101


	//----- nvinfo : EIATTR_INT_WARP_WIDE_INSTR_OFFSETS
	.align		4
        /*0028*/ 	.byte	0x04, 0x31
        /*002a*/ 	.short	(.L_729 - .L_728)


	//   ....[0]....
.L_728:
        /*002c*/ 	.word	0x00002630


	//   ....[1]....
        /*0030*/ 	.word	0x00003cf0


	//----- nvinfo : EIATTR_COOP_GROUP_MASK_REGIDS
	.align		4
.L_729:
        /*0034*/ 	.byte	0x04, 0x29
        /*0036*/ 	.short	(.L_731 - .L_730)


	//   ....[0]....
.L_730:
        /*0038*/ 	.word	0xffffffff


	//   ....[1]....
        /*003c*/ 	.word	0xffffffff


	//   ....[2]....
        /*0040*/ 	.word	0xffffffff


	//   ....[3]....
        /*0044*/ 	.word	0xffffffff


	//   ....[4]....
        /*0048*/ 	.word	0xffffffff


	//   ....[5]....
        /*004c*/ 	.word	0xffffffff


	//   ....[6]....
        /*0050*/ 	.word	0xffffffff


	//   ....[7]....
        /*0054*/ 	.word	0xffffffff


	//   ....[8]....
        /*0058*/ 	.word	0xffffffff


	//   ....[9]....
        /*005c*/ 	.word	0xffffffff


	//----- nvinfo : EIATTR_COOP_GROUP_INSTR_OFFSETS
	.align		4
.L_731:
        /*0060*/ 	.byte	0x04, 0x28
        /*0062*/ 	.short	(.L_733 - .L_732)


	//   ....[0]....
.L_732:
        /*0064*/ 	.word	0x00000be0


	//   ....[1]....
        /*0068*/ 	.word	0x00000bf0


	//   ....[2]....
        /*006c*/ 	.word	0x00000c40


	//   ....[3]....
        /*0070*/ 	.word	0x00000c60


	//   ....[4]....
        /*0074*/ 	.word	0x00000c90


	//   ....[5]....
        /*0078*/ 	.word	0x00000cb0


	//   ....[6]....
        /*007c*/ 	.word	0x00000ce0


	//   ....[7]....
        /*0080*/ 	.word	0x00000d00


	//   ....[8]....
        /*0084*/ 	.word	0x00000d30


	//   ....[9]....
        /*0088*/ 	.word	0x00000d50


	//----- nvinfo : EIATTR_EXIT_INSTR_OFFSETS
	.align		4
.L_733:
        /*008c*/ 	.byte	0x04, 0x1c
        /*008e*/ 	.short	(.L_735 - .L_734)


	//   ....[0]....
.L_734:
        /*0090*/ 	.word	0x00003de0


	//   ....[1]....
        /*0094*/ 	.word	0x00003f20


	//   ....[2]....
        /*0098*/ 	.word	0x00004160


	//----- nvinfo : EIATTR_MAX_THREADS
	.align		4
.L_735:
        /*009c*/ 	.byte	0x04, 0x05
        /*009e*/ 	.short	(.L_737 - .L_736)
.L_736:
        /*00a0*/ 	.word	0x00000180
        /*00a4*/ 	.word	0x00000001
        /*00a8*/ 	.word	0x00000001


	//----- nvinfo : EIATTR_CRS_STACK_SIZE
	.align		4
.L_737:
        /*00ac*/ 	.byte	0x04, 0x1e
        /*00ae*/ 	.short	(.L_739 - .L_738)
.L_738:
        /*00b0*/ 	.word	0x00000000


	//----- nvinfo : EIATTR_CBANK_PARAM_SIZE
	.align		4
.L_739:
        /*00b4*/ 	.byte	0x03, 0x19
        /*00b6*/ 	.short	0x00b8


	//----- nvinfo : EIATTR_PARAM_CBANK
	.align		4
        /*00b8*/ 	.byte	0x04, 0x0a
        /*00ba*/ 	.short	(.L_741 - .L_740)
	.align		4
.L_740:
        /*00bc*/ 	.word	index@(.nv.constant0._Z35group_norm_nhwc_bwd_one_pass_kernelI11Fp16IOFp32WLi64ELi12ELi384EEv26Group_norm_nhwc_bwd_params)
        /*00c0*/ 	.short	0x0210
        /*00c2*/ 	.short	0x00b8


	//----- nvinfo : EIATTR_SW_WAR
	.align		4
.L_741:
        /*00c4*/ 	.byte	0x04, 0x36
        /*00c6*/ 	.short	(.L_743 - .L_742)
.L_742:
        /*00c8*/ 	.word	0x00000008
.L_743:


//--------------------- .nv.info._Z35group_norm_nhwc_bwd_one_pass_kernelI11Fp16IOFp32WLi128ELi12ELi384EEv26Group_norm_nhwc_bwd_params --------------------------
	.section	.nv.info._Z35group_norm_nhwc_bwd_one_pass_kernelI11Fp16IOFp32WLi128ELi12ELi384EEv26Group_norm_nhwc_bwd_params,"",@"SHT_CUDA_INFO"
	.sectionflags	@""
	.align	4


	//----- nvinfo : EIATTR_CUDA_API_VERSION
	.align		4
        /*0000*/ 	.byte	0x04, 0x37
        /*0002*/ 	.short	(.L_745 - .L_744)
.L_744:
        /*0004*/ 	.word	0x00000082


	//----- nvinfo : EIATTR_KPARAM_INFO
	.align		4
.L_745:
        /*0008*/ 	.byte	0x04, 0x17
        /*000a*/ 	.short	(.L_747 - .L_746)
.L_746:
        /*000c*/ 	.word	0x00000000
        /*0010*/ 	.short	0x0000
        /*0012*/ 	.short	0x0000
        /*0014*/ 	.byte	0x00, 0xf0, 0xe1, 0x02


	//----- nvinfo : EIATTR_SPARSE_MMA_MASK
	.align		4
.L_747:
        /*0018*/ 	.byte	0x03, 0x50
        /*001a*/ 	.short	0x0000


	//----- nvinfo : EIATTR_MAXREG_COUNT
	.align		4
        /*001c*/ 	.byte	0x03, 0x1b
        /*001e*/ 	.short	0x00a8


	//----- nvinfo : EIATTR_NUM_BARRIERS
	.align		4
        /*0020*/ 	.byte	0x02, 0x4c
        /*0022*/ 	.byte	0x01
	.zero		1


	//----- nvinfo : EIATTR_MERCURY_ISA_VERSION
	.align		4
        /*0024*/ 	.byte	0x03, 0x5f
        /*0026*/ 	.short	0x0101


	//----- nvinfo : EIATTR_INT_WARP_WIDE_INSTR_OFFSETS
	.align		4
        /*0028*/ 	.byte	0x04, 0x31
        /*002a*/ 	.short	(.L_749 - .L_748)


	//   ....[0]....
.L_748:
        /*002c*/ 	.word	0x00002930


	//   ....[1]....
        /*0030*/ 	.word	0x00004270


	//----- nvinfo : EIATTR_COOP_GROUP_MASK_REGIDS
	.align		4
.L_749:
        /*0034*/ 	.byte	0x04, 0x29
        /*0036*/ 	.short	(.L_751 - .L_750)


	//   ....[0]....
.L_750:
        /*0038*/ 	.word	0xffffffff


	//   ....[1]....
        /*003c*/ 	.word	0xffffffff


	//   ....[2]....
        /*0040*/ 	.word	0xffffffff


	//   ....[3]....
        /*0044*/ 	.word	0xffffffff


	//   ....[4]....
        /*0048*/ 	.word	0xffffffff


	//   ....[5]....
        /*004c*/ 	.word	0xffffffff


	//   ....[6]....
        /*0050*/ 	.word	0xffffffff


	//   ....[7]....
        /*0054*/ 	.word	0xffffffff


	//   ....[8]....
        /*0058*/ 	.word	0xffffffff


	//   ....[9]....
        /*005c*/ 	.word	0xffffffff


	//----- nvinfo : EIATTR_COOP_GROUP_INSTR_OFFSETS
	.align		4
.L_751:
        /*0060*/ 	.byte	0x04, 0x28
        /*0062*/ 	.short	(.L_753 - .L_752)


	//   ....[0]....
.L_752:
        /*0064*/ 	.word	0x00000ec0


	//   ....[1]....
        /*0068*/ 	.word	0x00000f00


	//   ....[2]....
        /*006c*/ 	.word	0x00000f80


	//   ....[3]....
        /*0070*/ 	.word	0x00000fa0


	//   ....[4]....
        /*0074*/ 	.word	0x00000fd0


	//   ....[5]....
        /*0078*/ 	.word	0x00000ff0


	//   ....[6]....
        /*007c*/ 	.word	0x00001020


	//   ....[7]....
        /*0080*/ 	.word	0x00001040


	//   ....[8]....
        /*0084*/ 	.word	0x00001070


	//   ....[9]....
        /*0088*/ 	.word	0x00001090


	//----- nvinfo : EIATTR_EXIT_INSTR_OFFSETS
	.align		4
.L_753:
        /*008c*/ 	.byte	0x04, 0x1c
        /*008e*/ 	.short	(.L_755 - .L_754)


	//   ....[0]....
.L_754:
        /*0090*/ 	.word	0x00004360


	//   ....[1]....
        /*0094*/ 	.word	0x000044a0


	//   ....[2]....
        /*0098*/ 	.word	0x000046e0


	//----- nvinfo : EIATTR_MAX_THREADS
	.align		4
.L_755:
        /*009c*/ 	.byte	0x04, 0x05
        /*009e*/ 	.short	(.L_757 - .L_756)
.L_756:
        /*00a0*/ 	.word	0x00000180
        /*00a4*/ 	.word	0x00000001
        /*00a8*/ 	.word	0x00000001


	//----- nvinfo : EIATTR_CRS_STACK_SIZE
	.align		4
.L_757:
        /*00ac*/ 	.byte	0x04, 0x1e
        /*00ae*/ 	.short	(.L_759 - .L_758)
.L_758:
        /*00b0*/ 	.word	0x00000000


	//----- nvinfo : EIATTR_CBANK_PARAM_SIZE
	.align		4
.L_759:
        /*00b4*/ 	.byte	0x03, 0x19
        /*00b6*/ 	.short	0x00b8


	//----- nvinfo : EIATTR_PARAM_CBANK
	.align		4
        /*00b8*/ 	.byte	0x04, 0x0a
        /*00ba*/ 	.short	(.L_761 - .L_760)
	.align		4
.L_760:
        /*00bc*/ 	.word	index@(.nv.constant0._Z35group_norm_nhwc_bwd_one_pass_kernelI11Fp16IOFp32WLi128ELi12ELi384EEv26Group_norm_nhwc_bwd_params)
        /*00c0*/ 	.short	0x0210
        /*00c2*/ 	.short	0x00b8


	//----- nvinfo : EIATTR_SW_WAR
	.align		4
.L_761:
        /*00c4*/ 	.byte	0x04, 0x36
        /*00c6*/ 	.short	(.L_763 - .L_762)
.L_762:
        /*00c8*/ 	.word	0x00000008
.L_763:


//--------------------- .nv.info._Z35group_norm_nhwc_bwd_one_pass_kernelI11Fp16IOFp32WLi256ELi12ELi384EEv26Group_norm_nhwc_bwd_params --------------------------
	.section	.nv.info._Z35group_norm_nhwc_bwd_one_pass_kernelI11Fp16IOFp32WLi256ELi12ELi384EEv26Group_norm_nhwc_bwd_params,"",@"SHT_CUDA_INFO"
	.sectionflags	@""
	.align	4


	//----- nvinfo : EIATTR_CUDA_API_VERSION
	.align		4
        /*0000*/ 	.byte	0x04, 0x37
        /*0002*/ 	.short	(.L_765 - .L_764)
.L_764:
        /*0004*/ 	.word	0x00000082


	//----- nvinfo : EIATTR_KPARAM_INFO
	.align		4
.L_765:
        /*0008*/ 	.byte	0x04, 0x17
        /*000a*/ 	.short	(.L_767 - .L_766)
.L_766:
        /*000c*/ 	.word	0x00000000
        /*0010*/ 	.short	0x0000
        /*0012*/ 	.short	0x0000
        /*0014*/ 	.byte	0x00, 0xf0, 0xe1, 0x02


	//----- nvinfo : EIATTR_SPARSE_MMA_MASK
	.align		4
.L_767:
        /*0018*/ 	.byte	0x03, 0x50
        /*001a*/ 	.short	0x0000


	//----- nvinfo : EIATTR_MAXREG_COUNT
	.align		4
        /*001c*/ 	.byte	0x03, 0x1b
        /*001e*/ 	.short	0x00a8


	//----- nvinfo : EIATTR_NUM_BARRIERS
	.align		4
        /*0020*/ 	.byte	0x02, 0x4c
        /*0022*/ 	.byte	0x01
	.zero		1


	//----- nvinfo : EIATTR_MERCURY_ISA_VERSION
	.align		4
        /*0024*/ 	.byte	0x03, 0x5f
        /*0026*/ 	.short	0x0101


	//----- nvinfo : EIATTR_INT_WARP_WIDE_INSTR_OFFSETS
	.align		4
        /*0028*/ 	.byte	0x04, 0x31
        /*002a*/ 	.short	(.L_769 - .L_768)


	//   ....[0]....
.L_768:
        /*002c*/ 	.word	0x00003150


	//   ....[1]....
        /*0030*/ 	.word	0x00005180


	//----- nvinfo : EIATTR_COOP_GROUP_MASK_REGIDS
	.align		4
.L_769:
        /*0034*/ 	.byte	0x04, 0x29
        /*0036*/ 	.short	(.L_771 - .L_770)


	//   ....[0]....
.L_770:
        /*0038*/ 	.word	0xffffffff


	//   ....[1]....
        /*003c*/ 	.word	0xffffffff


	//   ....[2]....
        /*0040*/ 	.word	0xffffffff


	//   ....[3]....
        /*0044*/ 	.word	0xffffffff


	//   ....[4]....
        /*0048*/ 	.word	0xffffffff


	//   ....[5]....
        /*004c*/ 	.word	0xffffffff


	//   ....[6]....
        /*0050*/ 	.word	0xffffffff


	//   ....[7]....
        /*0054*/ 	.word	0xffffffff


	//   ....[8]....
        /*0058*/ 	.word	0xffffffff


	//   ....[9]....
        /*005c*/ 	.word	0xffffffff


	//----- nvinfo : EIATTR_COOP_GROUP_INSTR_OFFSETS
	.align		4
.L_771:
        /*0060*/ 	.byte	0x04, 0x28
        /*0062*/ 	.short	(.L_773 - .L_772)


	//   ....[0]....
.L_772:
        /*0064*/ 	.word	0x00001630


	//   ....[1]....
        /*0068*/ 	.word	0x00001670


	//   ....[2]....
        /*006c*/ 	.word	0x000017a0


	//   ....[3]....
        /*0070*/ 	.word	0x000017c0


	//   ....[4]....
        /*0074*/ 	.word	0x00001800


	//   ....[5]....
        /*0078*/ 	.word	0x00001820


	//   ....[6]....
        /*007c*/ 	.word	0x00001850


	//   ....[7]....
        /*0080*/ 	.word	0x00001870


	//   ....[8]....
        /*0084*/ 	.word	0x000018a0


	//   ....[9]....
        /*0088*/ 	.word	0x000018c0


	//----- nvinfo : EIATTR_EXIT_INSTR_OFFSETS
	.align		4
.L_773:
        /*008c*/ 	.byte	0x04, 0x1c
        /*008e*/ 	.short	(.L_775 - .L_774)


	//   ....[0]....
.L_774:
        /*0090*/ 	.word	0x00005270


	//   ....[1]....
        /*0094*/ 	.word	0x000053b0


	//   ....[2]....
        /*0098*/ 	.word	0x000055f0


	//----- nvinfo : EIATTR_MAX_THREADS
	.align		4
.L_775:
        /*009c*/ 	.byte	0x04, 0x05
        /*009e*/ 	.short	(.L_777 - .L_776)
.L_776:
        /*00a0*/ 	.word	0x00000180
        /*00a4*/ 	.word	0x00000001
        /*00a8*/ 	.word	0x00000001


	//----- nvinfo : EIATTR_CRS_STACK_SIZE
	.align		4
.L_777:
        /*00ac*/ 	.byte	0x04, 0x1e
        /*00ae*/ 	.short	(.L_779 - .L_778)
.L_778:
        /*00b0*/ 	.word	0x00000000


	//----- nvinfo : EIATTR_CBANK_PARAM_SIZE
	.align		4
.L_779:
        /*00b4*/ 	.byte	0x03, 0x19
        /*00b6*/ 	.short	0x00b8


	//----- nvinfo : EIATTR_PARAM_CBANK
	.align		4
        /*00b8*/ 	.byte	0x04, 0x0a
        /*00ba*/ 	.short	(.L_781 - .L_780)
	.align		4
.L_780:
        /*00bc*/ 	.word	index@(.nv.constant0._Z35group_norm_nhwc_bwd_one_pass_kernelI11Fp16IOFp32WLi256ELi12ELi384EEv26Group_norm_nhwc_bwd_params)
        /*00c0*/ 	.short	0x0210
        /*00c2*/ 	.short	0x00b8


	//----- nvinfo : EIATTR_SW_WAR
	.align		4
.L_781:
        /*00c4*/ 	.byte	0x04, 0x36
        /*00c6*/ 	.short	(.L_783 - .L_782)
.L_782:
        /*00c8*/ 	.word	0x00000008
.L_783:


//--------------------- .nv.info._Z35group_norm_nhwc_bwd_one_pass_kernelI11Fp16IOFp32WLi512ELi12ELi384EEv26Group_norm_nhwc_bwd_params --------------------------
	.section	.nv.info._Z35group_norm_nhwc_bwd_one_pass_kernelI11Fp16IOFp32WLi512ELi12ELi384EEv26Group_norm_nhwc_bwd_params,"",@"SHT_CUDA_INFO"
	.sectionflags	@""
	.align	4


	//----- nvinfo : EIATTR_CUDA_API_VERSION
	.align		4
        /*0000*/ 	.byte	0x04, 0x37
        /*0002*/ 	.short	(.L_785 - .L_784)
.L_784:
        /*0004*/ 	.word	0x00000082


	//----- nvinfo : EIATTR_KPARAM_INFO
	.align		4
.L_785:
        /*0008*/ 	.byte	0x04, 0x17
        /*000a*/ 	.short	(.L_787 - .L_786)
.L_786:
        /*000c*/ 	.word	0x00000000
        /*0010*/ 	.short	0x0000
        /*0012*/ 	.short	0x0000
        /*0014*/ 	.byte	0x00, 0xf0, 0xe1, 0x02


	//----- nvinfo : EIATTR_SPARSE_MMA_MASK
	.align		4
.L_787:
        /*0018*/ 	.byte	0x03, 0x50
        /*001a*/ 	.short	0x0000


	//----- nvinfo : EIATTR_MAXREG_COUNT
	.align		4
        /*001c*/ 	.byte	0x03, 0x1b
        /*001e*/ 	.short	0x00a8


	//----- nvinfo : EIATTR_NUM_BARRIERS
	.align		4
        /*0020*/ 	.byte	0x02, 0x4c
        /*0022*/ 	.byte	0x01
	.zero		1


	//----- nvinfo : EIATTR_MERCURY_ISA_VERSION
	.align		4
        /*0024*/ 	.byte	0x03, 0x5f
        /*0026*/ 	.short	0x0101


	//----- nvinfo : EIATTR_INT_WARP_WIDE_INSTR_OFFSETS
	.align		4
        /*0028*/ 	.byte	0x04, 0x31
        /*002a*/ 	.short	(.L_789 - .L_788)


	//   ....[0]....
.L_788:
        /*002c*/ 	.word	0x00003fd0


	//   ....[1]....
        /*0030*/ 	.word	0x00006cb0


	//----- nvinfo : EIATTR_COOP_GROUP_MASK_REGIDS
	.align		4
.L_789:
        /*0034*/ 	.byte	0x04, 0x29
        /*0036*/ 	.short	(.L_791 - .L_790)


	//   ....[0]....
.L_790:
        /*0038*/ 	.word	0xffffffff


	//   ....[1]....
        /*003c*/ 	.word	0xffffffff


	//   ....[2]....
        /*0040*/ 	.word	0xffffffff


	//   ....[3]....
        /*0044*/ 	.word	0xffffffff


	//   ....[4]....
        /*0048*/ 	.word	0xffffffff


	//   ....[5]....
        /*004c*/ 	.word	0xffffffff


	//   ....[6]....
        /*0050*/ 	.word	0xffffffff


	//   ....[7]....
        /*0054*/ 	.word	0xffffffff


	//   ....[8]....
        /*0058*/ 	.word	0xffffffff


	//   ....[9]....
        /*005c*/ 	.word	0xffffffff


	//----- nvinfo : EIATTR_COOP_GROUP_INSTR_OFFSETS
	.align		4
.L_791:
        /*0060*/ 	.byte	0x04, 0x28
        /*0062*/ 	.short	(.L_793 - .L_792)


	//   ....[0]....
.L_792:
        /*0064*/ 	.word	0x00002580


	//   ....[1]....
        /*0068*/ 	.word	0x000025c0


	//   ....[2]....
        /*006c*/ 	.word	0x00002600


	//   ....[3]....
        /*0070*/ 	.word	0x00002620


	//   ....[4]....
        /*0074*/ 	.word	0x00002650


	//   ....[5]....
        /*0078*/ 	.word	0x00002670


	//   ....[6]....
        /*007c*/ 	.word	0x000026a0


	//   ....[7]....
        /*0080*/ 	.word	0x000026c0


	//   ....[8]....
        /*0084*/ 	.word	0x000026f0


	//   ....[9]....
        /*0088*/ 	.word	0x00002710


	//----- nvinfo : EIATTR_EXIT_INSTR_OFFSETS
	.align		4
.L_793:
        /*008c*/ 	.byte	0x04, 0x1c
        /*008e*/ 	.short	(.L_795 - .L_794)


	//   ....[0]....
.L_794:
        /*0090*/ 	.word	0x00006d40


	//   ....[1]....
        /*0094*/ 	.word	0x00006e80


	//   ....[2]....
        /*0098*/ 	.word	0x000070c0


	//----- nvinfo : EIATTR_MAX_THREADS
	.align		4
.L_795:
        /*009c*/ 	.byte	0x04, 0x05
        /*009e*/ 	.short	(.L_797 - .L_796)
.L_796:
        /*00a0*/ 	.word	0x00000180
        /*00a4*/ 	.word	0x00000001
        /*00a8*/ 	.word	0x00000001


	//----- nvinfo : EIATTR_CRS_STACK_SIZE
	.align		4
.L_797:
        /*00ac*/ 	.byte	0x04, 0x1e
        /*00ae*/ 	.short	(.L_799 - .L_798)
.L_798:
        /*00b0*/ 	.word	0x00000000


	//----- nvinfo : EIATTR_CBANK_PARAM_SIZE
	.align		4
.L_799:
        /*00b4*/ 	.byte	0x03, 0x19
        /*00b6*/ 	.short	0x00b8


	//----- nvinfo : EIATTR_PARAM_CBANK
	.align		4
        /*00b8*/ 	.byte	0x04, 0x0a
        /*00ba*/ 	.short	(.L_801 - .L_800)
	.align		4
.L_800:
        /*00bc*/ 	.word	index@(.nv.constant0._Z35group_norm_nhwc_bwd_one_pass_kernelI11Fp16IOFp32WLi512ELi12ELi384EEv26Group_norm_nhwc_bwd_params)
        /*00c0*/ 	.short	0x0210
        /*00c2*/ 	.short	0x00b8


	//----- nvinfo : EIATTR_SW_WAR
	.align		4
.L_801:
        /*00c4*/ 	.byte	0x04, 0x36
        /*00c6*/ 	.short	(.L_803 - .L_802)
.L_802:
        /*00c8*/ 	.word	0x00000008
.L_803:


//--------------------- .nv.info._Z35group_norm_nhwc_bwd_one_pass_kernelI11Fp16IOBf16WLi64ELi12ELi384EEv26Group_norm_nhwc_bwd_params --------------------------
	.section	.nv.info._Z35group_norm_nhwc_bwd_one_pass_kernelI11Fp16IOBf16WLi64ELi12ELi384EEv26Group_norm_nhwc_bwd_params,"",@"SHT_CUDA_INFO"
	.sectionflags	@""
	.align	4


	//----- nvinfo : EIATTR_CUDA_API_VERSION
	.align		4
        /*0000*/ 	.byte	0x04, 0x37
        /*0002*/ 	.short	(.L_805 - .L_804)
.L_804:
        /*0004*/ 	.word	0x00000082


	//----- nvinfo : EIATTR_KPARAM_INFO
	.align		4
.L_805:
        /*0008*/ 	.byte	0x04, 0x17
        /*000a*/ 	.short	(.L_807 - .L_806)
.L_806:
        /*000c*/ 	.word	0x00000000
        /*0010*/ 	.short	0x0000
        /*0012*/ 	.short	0x0000
        /*0014*/ 	.byte	0x00, 0xf0, 0xe1, 0x02


	//----- nvinfo : EIATTR_SPARSE_MMA_MASK
	.align		4
.L_807:
        /*0018*/ 	.byte	0x03, 0x50
        /*001a*/ 	.short	0x0000


	//----- nvinfo : EIATTR_MAXREG_COUNT
	.align		4
        /*001c*/ 	.byte	0x03, 0x1b
        /*001e*/ 	.short	0x00a8


	//----- nvinfo : EIATTR_NUM_BARRIERS
	.align		4
        /*0020*/ 	.byte	0x02, 0x4c
        /*0022*/ 	.byte	0x01
	.zero		1


	//----- nvinfo : EIATTR_MERCURY_ISA_VERSION
	.align		4
        /*0024*/ 	.byte	0x03, 0x5f
        /*0026*/ 	.short	0x0101


	//----- nvinfo : EIATTR_INT_WARP_WIDE_INSTR_OFFSETS
	.align		4
        /*0028*/ 	.byte	0x04, 0x31
        /*002a*/ 	.short	(.L_809 - .L_808)


	//   ....[0]....
.L_808:
        /*002c*/ 	.word	0x00002680


	//   ....[1]....
        /*0030*/ 	.word	0x00003d40


	//----- nvinfo : EIATTR_COOP_GROUP_MASK_REGIDS
	.align		4
.L_809:
        /*0034*/ 	.byte	0x04, 0x29
        /*0036*/ 	.short	(.L_811 - .L_810)


	//   ....[0]....
.L_810:
        /*0038*/ 	.word	0xffffffff


	//   ....[1]....
        /*003c*/ 	.word	0xffffffff


	//   ....[2]....
        /*0040*/ 	.word	0xffffffff


	//   ....[3]....
        /*0044*/ 	.word	0xffffffff


	//   ....[4]....
        /*0048*/ 	.word	0xffffffff


	//   ....[5]....
        /*004c*/ 	.word	0xffffffff


	//   ....[6]....
        /*0050*/ 	.word	0xffffffff


	//   ....[7]....
        /*0054*/ 	.word	0xffffffff


	//   ....[8]....
        /*0058*/ 	.word	0xffffffff


	//   ....[9]....
        /*005c*/ 	.word	0xffffffff


	//----- nvinfo : EIATTR_COOP_GROUP_INSTR_OFFSETS
	.align		4
.L_811:
        /*0060*/ 	.byte	0x04, 0x28
        /*0062*/ 	.short	(.L_813 - .L_812)


	//   ....[0]....
.L_812:
        /*0064*/ 	.word	0x00000c50


	//   ....[1]....
        /*0068*/ 	.word	0x00000c90


	//   ....[2]....
        /*006c*/ 	.word	0x00000d10


	//   ....[3]....
        /*0070*/ 	.word	0x00000d20


	//   ....[4]....
        /*0074*/ 	.word	0x00000d50


	//   ....[5]....
        /*0078*/ 	.word	0x00000d70


	//   ....[6]....
        /*007c*/ 	.word	0x00000da0


	//   ....[7]....
        /*0080*/ 	.word	0x00000dc0


	//   ....[8]....
        /*0084*/ 	.word	0x00000df0


	//   ....[9]....
        /*0088*/ 	.word	0x00000e10


	//----- nvinfo : EIATTR_EXIT_INSTR_OFFSETS
	.align		4
.L_813:
        /*008c*/ 	.byte	0x04, 0x1c
        /*008e*/ 	.short	(.L_815 - .L_814)


	//   ....[0]....
.L_814:
        /*0090*/ 	.word	0x00003e30


	//   ....[1]....
        /*0094*/ 	.word	0x00003f70


	//   ....[2]....
        /*0098*/ 	.word	0x000041e0


	//----- nvinfo : EIATTR_MAX_THREADS
	.align		4
.L_815:
        /*009c*/ 	.byte	0x04, 0x05
        /*009e*/ 	.short	(.L_817 - .L_816)
.L_816:
        /*00a0*/ 	.word	0x00000180
        /*00a4*/ 	.word	0x00000001
        /*00a8*/ 	.word	0x00000001


	//----- nvinfo : EIATTR_CRS_STACK_SIZE
	.align		4
.L_817:
        /*00ac*/ 	.byte	0x04, 0x1e
        /*00ae*/ 	.short	(.L_819 - .L_818)
.L_818:
        /*00b0*/ 	.word	0x00000000


	//----- nvinfo : EIATTR_CBANK_PARAM_SIZE
	.align		4
.L_819:
        /*00b4*/ 	.byte	0x03, 0x19
        /*00b6*/ 	.short	0x00b8


	//----- nvinfo : EIATTR_PARAM_CBANK
	.align		4
        /*00b8*/ 	.byte	0x04, 0x0a
        /*00ba*/ 	.short	(.L_821 - .L_820)
	.align		4
.L_820:
        /*00bc*/ 	.word	index@(.nv.constant0._Z35group_norm_nhwc_bwd_one_pass_kernelI11Fp16IOBf16WLi64ELi12ELi384EEv26Group_norm_nhwc_bwd_params)
        /*00c0*/ 	.short	0x0210
        /*00c2*/ 	.short	0x00b8


	//----- nvinfo : EIATTR_SW_WAR
	.align		4
.L_821:
        /*00c4*/ 	.byte	0x04, 0x36
        /*00c6*/ 	.short	(.L_823 - .L_822)
.L_822:
        /*00c8*/ 	.word	0x00000008
.L_823:


//--------------------- .nv.info._Z35group_norm_nhwc_bwd_one_pass_kernelI11Fp16IOBf16WLi128ELi12ELi384EEv26Group_norm_nhwc_bwd_params --------------------------
	.section	.nv.info._Z35group_norm_nhwc_bwd_one_pass_kernelI11Fp16IOBf16WLi128ELi12ELi384EEv26Group_norm_nhwc_bwd_params,"",@"SHT_CUDA_INFO"
	.sectionflags	@""
	.align	4


	//----- nvinfo : EIATTR_CUDA_API_VERSION
	.align		4
        /*0000*/ 	.byte	0x04, 0x37
        /*0002*/ 	.short	(.L_825 - .L_824)
.L_824:
        /*0004*/ 	.word	0x00000082


	//----- nvinfo : EIATTR_KPARAM_INFO
	.align		4
.L_825:
        /*0008*/ 	.byte	0x04, 0x17
        /*000a*/ 	.short	(.L_827 - .L_826)
.L_826:
        /*000c*/ 	.word	0x00000000
        /*0010*/ 	.short	0x0000
        /*0012*/ 	.short	0x0000
        /*0014*/ 	.byte	0x00, 0xf0, 0xe1, 0x02


	//----- nvinfo : EIATTR_SPARSE_MMA_MASK
	.align		4
.L_827:
        /*0018*/ 	.byte	0x03, 0x50
        /*001a*/ 	.short	0x0000


	//----- nvinfo : EIATTR_MAXREG_COUNT
	.align		4
        /*001c*/ 	.byte	0x03, 0x1b
        /*001e*/ 	.short	0x00a8


	//----- nvinfo : EIATTR_NUM_BARRIERS
	.align		4
        /*0020*/ 	.byte	0x02, 0x4c
        /*0022*/ 	.byte	0x01
	.zero		1


	//----- nvinfo : EIATTR_MERCURY_ISA_VERSION
	.align		4
        /*0024*/ 	.byte	0x03, 0x5f
        /*0026*/ 	.short	0x0101


	//----- nvinfo : EIATTR_INT_WARP_WIDE_INSTR_OFFSETS
	.align		4
        /*0028*/ 	.byte	0x04, 0x31
        /*002a*/ 	.short	(.L_829 - .L_828)


	//   ....[0]....
.L_828:
        /*002c*/ 	.word	0x000029c0


	//   ....[1]....
        /*0030*/ 	.word	0x00004300


	//----- nvinfo : EIATTR_COOP_GROUP_MASK_REGIDS
	.align		4
.L_829:
        /*0034*/ 	.byte	0x04, 0x29
        /*0036*/ 	.short	(.L_831 - .L_830)


	//   ....[0]....
.L_830:
        /*0038*/ 	.word	0xffffffff


	//   ....[1]....
        /*003c*/ 	.word	0xffffffff


	//   ....[2]....
        /*0040*/ 	.word	0xffffffff


	//   ....[3]....
        /*0044*/ 	.word	0xffffffff


	//   ....[4]....
        /*0048*/ 	.word	0xffffffff


	//   ....[5]....
        /*004c*/ 	.word	0xffffffff


	//   ....[6]....
        /*0050*/ 	.word	0xffffffff


	//   ....[7]....
        /*0054*/ 	.word	0xffffffff


	//   ....[8]....
        /*0058*/ 	.word	0xffffffff


	//   ....[9]....
        /*005c*/ 	.word	0xffffffff


	//----- nvinfo : EIATTR_COOP_GROUP_INSTR_OFFSETS
	.align		4
.L_831:
        /*0060*/ 	.byte	0x04, 0x28
        /*0062*/ 	.short	(.L_833 - .L_832)


	//   ....[0]....
.L_832:
        /*0064*/ 	.word	0x00000f40


	//   ....[1]....
        /*0068*/ 	.word	0x00000f60


	//   ....[2]....
        /*006c*/ 	.word	0x00000fb0


	//   ....[3]....
        /*0070*/ 	.word	0x00000fd0


	//   ....[4]....
        /*0074*/ 	.word	0x00001000


	//   ....[5]....
        /*0078*/ 	.word	0x00001020


	//   ....[6]....
        /*007c*/ 	.word	0x00001050


	//   ....[7]....
        /*0080*/ 	.word	0x00001070


	//   ....[8]....
        /*0084*/ 	.word	0x000010a0


	//   ....[9]....
        /*0088*/ 	.word	0x000010c0


	//----- nvinfo : EIATTR_EXIT_INSTR_OFFSETS
	.align		4
.L_833:
        /*008c*/ 	.byte	0x04, 0x1c
        /*008e*/ 	.short	(.L_835 - .L_834)


	//   ....[0]....
.L_834:
        /*0090*/ 	.word	0x000043f0


	//   ....[1]....
        /*0094*/ 	.word	0x00004530


	//   ....[2]....
        /*0098*/ 	.word	0x00004790


	//----- nvinfo : EIATTR_MAX_THREADS
	.align		4
.L_835:
        /*009c*/ 	.byte	0x04, 0x05
        /*009e*/ 	.short	(.L_837 - .L_836)
.L_836:
        /*00a0*/ 	.word	0x00000180
        /*00a4*/ 	.word	0x00000001
        /*00a8*/ 	.word	0x00000001


	//----- nvinfo : EIATTR_CRS_STACK_SIZE
	.align		4
.L_837:
        /*00ac*/ 	.byte	0x04, 0x1e
        /*00ae*/ 	.short	(.L_839 - .L_838)
.L_838:
        /*00b0*/ 	.word	0x00000000


	//----- nvinfo : EIATTR_CBANK_PARAM_SIZE
	.align		4
.L_839:
        /*00b4*/ 	.byte	0x03, 0x19
        /*00b6*/ 	.short	0x00b8


	//----- nvinfo : EIATTR_PARAM_CBANK
	.align		4
        /*00b8*/ 	.byte	0x04, 0x0a
        /*00ba*/ 	.short	(.L_841 - .L_840)
	.align		4
.L_840:
        /*00bc*/ 	.word	index@(.nv.constant0._Z35group_norm_nhwc_bwd_one_pass_kernelI11Fp16IOBf16WLi128ELi12ELi384EEv26Group_norm_nhwc_bwd_params)
        /*00c0*/ 	.short	0x0210
        /*00c2*/ 	.short	0x00b8


	//----- nvinfo : EIATTR_SW_WAR
	.align		4
.L_841:
        /*00c4*/ 	.byte	0x04, 0x36
        /*00c6*/ 	.short	(.L_843 - .L_842)
.L_842:
        /*00c8*/ 	.word	0x00000008
.L_843:


//--------------------- .nv.info._Z35group_norm_nhwc_bwd_one_pass_kernelI11Fp16IOBf16WLi256ELi12ELi384EEv26Group_norm_nhwc_bwd_params --------------------------
	.section	.nv.info._Z35group_norm_nhwc_bwd_one_pass_kernelI11Fp16IOBf16WLi256ELi12ELi384EEv26Group_norm_nhwc_bwd_params,"",@"SHT_CUDA_INFO"
	.sectionflags	@""
	.align	4


	//----- nvinfo : EIATTR_CUDA_API_VERSION
	.align		4
        /*0000*/ 	.byte	0x04, 0x37
        /*0002*/ 	.short	(.L_845 - .L_844)
.L_844:
        /*0004*/ 	.word	0x00000082


	//----- nvinfo : EIATTR_KPARAM_INFO
	.align		4
.L_845:
        /*0008*/ 	.byte	0x04, 0x17
        /*000a*/ 	.short	(.L_847 - .L_846)
.L_846:
        /*000c*/ 	.word	0x00000000
        /*0010*/ 	.short	0x0000
        /*0012*/ 	.short	0x0000
        /*0014*/ 	.byte	0x00, 0xf0, 0xe1, 0x02


	//----- nvinfo : EIATTR_SPARSE_MMA_MASK
	.align		4
.L_847:
        /*0018*/ 	.byte	0x03, 0x50
        /*001a*/ 	.short	0x0000


	//----- nvinfo : EIATTR_MAXREG_COUNT
	.align		4
        /*001c*/ 	.byte	0x03, 0x1b
        /*001e*/ 	.short	0x00a8


	//----- nvinfo : EIATTR_NUM_BARRIERS
	.align		4
        /*0020*/ 	.byte	0x02, 0x4c
        /*0022*/ 	.byte	0x01
	.zero		1


	//----- nvinfo : EIATTR_MERCURY_ISA_VERSION
	.align		4
        /*0024*/ 	.byte	0x03, 0x5f
        /*0026*/ 	.short	0x0101


	//----- nvinfo : EIATTR_INT_WARP_WIDE_INSTR_OFFSETS
	.align		4
        /*0028*/ 	.byte	0x04, 0x31
        /*002a*/ 	.short	(.L_849 - .L_848)


	//   ....[0]....
.L_848:
        /*002c*/ 	.word	0x000031b0


	//   ....[1]....
        /*0030*/ 	.word	0x000051e0


	//----- nvinfo : EIATTR_COOP_GROUP_MASK_REGIDS
	.align		4
.L_849:
        /*0034*/ 	.byte	0x04, 0x29
        /*0036*/ 	.short	(.L_851 - .L_850)


	//   ....[0]....
.L_850:
        /*0038*/ 	.word	0xffffffff


	//   ....[1]....
        /*003c*/ 	.word	0xffffffff


	//   ....[2]....
        /*0040*/ 	.word	0xffffffff


	//   ....[3]....
        /*0044*/ 	.word	0xffffffff


	//   ....[4]....
        /*0048*/ 	.word	0xffffffff


	//   ....[5]....
        /*004c*/ 	.word	0xffffffff


	//   ....[6]....
        /*0050*/ 	.word	0xffffffff


	//   ....[7]....
        /*0054*/ 	.word	0xffffffff


	//   ....[8]....
        /*0058*/ 	.word	0xffffffff


	//   ....[9]....
        /*005c*/ 	.word	0xffffffff


	//----- nvinfo : EIATTR_COOP_GROUP_INSTR_OFFSETS
	.align		4
.L_851:
        /*0060*/ 	.byte	0x04, 0x28
        /*0062*/ 	.short	(.L_853 - .L_852)


	//   ....[0]....
.L_852:
        /*0064*/ 	.word	0x00001690


	//   ....[1]....
        /*0068*/ 	.word	0x000016d0


	//   ....[2]....
        /*006c*/ 	.word	0x00001800


	//   ....[3]....
        /*0070*/ 	.word	0x00001820


	//   ....[4]....
        /*0074*/ 	.word	0x00001860


	//   ....[5]....
        /*0078*/ 	.word	0x00001880


	//   ....[6]....
        /*007c*/ 	.word	0x000018b0


	//   ....[7]....
        /*0080*/ 	.word	0x000018d0


	//   ....[8]....
        /*0084*/ 	.word	0x00001900


	//   ....[9]....
        /*0088*/ 	.word	0x00001920


	//----- nvinfo : EIATTR_EXIT_INSTR_OFFSETS
	.align		4
.L_853:
        /*008c*/ 	.byte	0x04, 0x1c
        /*008e*/ 	.short	(.L_855 - .L_854)


	//   ....[0]....
.L_854:
        /*0090*/ 	.word	0x000052d0


	//   ....[1]....
        /*0094*/ 	.word	0x00005410


	//   ....[2]....
        /*0098*/ 	.word	0x00005670


	//----- nvinfo : EIATTR_MAX_THREADS
	.align		4
.L_855:
        /*009c*/ 	.byte	0x04, 0x05
        /*009e*/ 	.short	(.L_857 - .L_856)
.L_856:
        /*00a0*/ 	.word	0x00000180
        /*00a4*/ 	.word	0x00000001
        /*00a8*/ 	.word	0x00000001


	//----- nvinfo : EIATTR_CRS_STACK_SIZE
	.align		4
.L_857:
        /*00ac*/ 	.byte	0x04, 0x1e
        /*00ae*/ 	.short	(.L_859 - .L_858)
.L_858:
        /*00b0*/ 	.word	0x00000000


	//----- nvinfo : EIATTR_CBANK_PARAM_SIZE
	.align		4
.L_859:
        /*00b4*/ 	.byte	0x03, 0x19
        /*00b6*/ 	.short	0x00b8


	//----- nvinfo : EIATTR_PARAM_CBANK
	.align		4
        /*00b8*/ 	.byte	0x04, 0x0a
        /*00ba*/ 	.short	(.L_861 - .L_860)
	.align		4
.L_860:
        /*00bc*/ 	.word	index@(.nv.constant0._Z35group_norm_nhwc_bwd_one_pass_kernelI11Fp16IOBf16WLi256ELi12ELi384EEv26Group_norm_nhwc_bwd_params)
        /*00c0*/ 	.short	0x0210
        /*00c2*/ 	.short	0x00b8


	//----- nvinfo : EIATTR_SW_WAR
	.align		4
.L_861:
        /*00c4*/ 	.byte	0x04, 0x36
        /*00c6*/ 	.short	(.L_863 - .L_862)
.L_862:
        /*00c8*/ 	.word	0x00000008
.L_863:


//--------------------- .nv.info._Z35group_norm_nhwc_bwd_one_pass_kernelI11Fp16IOBf16WLi512ELi12ELi384EEv26Group_norm_nhwc_bwd_params --------------------------
	.section	.nv.info._Z35group_norm_nhwc_bwd_one_pass_kernelI11Fp16IOBf16WLi512ELi12ELi384EEv26Group_norm_nhwc_bwd_params,"",@"SHT_CUDA_INFO"
	.sectionflags	@""
	.align	4


	//----- nvinfo : EIATTR_CUDA_API_VERSION
	.align		4
        /*0000*/ 	.byte	0x04, 0x37
        /*0002*/ 	.short	(.L_865 - .L_864)
.L_864:
        /*0004*/ 	.word	0x00000082


	//----- nvinfo : EIATTR_KPARAM_INFO
	.align		4
.L_865:
        /*0008*/ 	.byte	0x04, 0x17
        /*000a*/ 	.short	(.L_867 - .L_866)
.L_866:
        /*000c*/ 	.word	0x00000000
        /*0010*/ 	.short	0x0000
        /*0012*/ 	.short	0x0000
        /*0014*/ 	.byte	0x00, 0xf0, 0xe1, 0x02


	//----- nvinfo : EIATTR_SPARSE_MMA_MASK
	.align		4
.L_867:
        /*0018*/ 	.byte	0x03, 0x50
        /*001a*/ 	.short	0x0000


	//----- nvinfo : EIATTR_MAXREG_COUNT
	.align		4
        /*001c*/ 	.byte	0x03, 0x1b
        /*001e*/ 	.short	0x00a8


	//----- nvinfo : EIATTR_NUM_BARRIERS
	.align		4
        /*0020*/ 	.byte	0x02, 0x4c
        /*0022*/ 	.byte	0x01
	.zero		1


	//----- nvinfo : EIATTR_MERCURY_ISA_VERSION
	.align		4
        /*0024*/ 	.byte	0x03, 0x5f
        /*0026*/ 	.short	0x0101


	//----- nvinfo : EIATTR_INT_WARP_WIDE_INSTR_OFFSETS
	.align		4
        /*0028*/ 	.byte	0x04, 0x31
        /*002a*/ 	.short	(.L_869 - .L_868)


	//   ....[0]....
.L_868:
        /*002c*/ 	.word	0x00004020


	//   ....[1]....
        /*0030*/ 	.word	0x00006d00


	//----- nvinfo : EIATTR_COOP_GROUP_MASK_REGIDS
	.align		4
.L_869:
        /*0034*/ 	.byte	0x04, 0x29
        /*0036*/ 	.short	(.L_871 - .L_870)


	//   ....[0]....
.L_870:
        /*0038*/ 	.word	0xffffffff


	//   ....[1]....
        /*003c*/ 	.word	0xffffffff


	//   ....[2]....
        /*0040*/ 	.word	0xffffffff


	//   ....[3]....
        /*0044*/ 	.word	0xffffffff


	//   ....[4]....
        /*0048*/ 	.word	0xffffffff


	//   ....[5]....
        /*004c*/ 	.word	0xffffffff


	//   ....[6]....
        /*0050*/ 	.word	0xffffffff


	//   ....[7]....
        /*0054*/ 	.word	0xffffffff


	//   ....[8]....
        /*0058*/ 	.word	0xffffffff


	//   ....[9]....
        /*005c*/ 	.word	0xffffffff


	//----- nvinfo : EIATTR_COOP_GROUP_INSTR_OFFSETS
	.align		4
.L_871:
        /*0060*/ 	.byte	0x04, 0x28
        /*0062*/ 	.short	(.L_873 - .L_872)


	//   ....[0]....
.L_872:
        /*0064*/ 	.word	0x000025f0


	//   ....[1]....
        /*0068*/ 	.word	0x00002630


	//   ....[2]....
        /*006c*/ 	.word	0x00002670


	//   ....[3]....
        /*0070*/ 	.word	0x00002690


	//   ....[4]....
        /*0074*/ 	.word	0x000026c0


	//   ....[5]....
        /*0078*/ 	.word	0x000026e0


	//   ....[6]....
        /*007c*/ 	.word	0x00002710


	//   ....[7]....
        /*0080*/ 	.word	0x00002730


	//   ....[8]....
        /*0084*/ 	.word	0x00002760


	//   ....[9]....
        /*0088*/ 	.word	0x00002780


	//----- nvinfo : EIATTR_EXIT_INSTR_OFFSETS
	.align		4
.L_873:
        /*008c*/ 	.byte	0x04, 0x1c
        /*008e*/ 	.short	(.L_875 - .L_874)


	//   ....[0]....
.L_874:
        /*0090*/ 	.word	0x00006d90


	//   ....[1]....
        /*0094*/ 	.word	0x00006ed0


	//   ....[2]....
        /*0098*/ 	.word	0x00007130


	//----- nvinfo : EIATTR_MAX_THREADS
	.align		4
.L_875:
        /*009c*/ 	.byte	0x04, 0x05
        /*009e*/ 	.short	(.L_877 - .L_876)
.L_876:
        /*00a0*/ 	.word	0x00000180
        /*00a4*/ 	.word	0x00000001
        /*00a8*/ 	.word	0x00000001


	//----- nvinfo : EIATTR_CRS_STACK_SIZE
	.align		4
.L_877:
        /*00ac*/ 	.byte	0x04, 0x1e
        /*00ae*/ 	.short	(.L_879 - .L_878)
.L_878:
        /*00b0*/ 	.word	0x00000000


	//----- nvinfo : EIATTR_CBANK_PARAM_SIZE
	.align		4
.L_879:
        /*00b4*/ 	.byte	0x03, 0x19
        /*00b6*/ 	.short	0x00b8


	//----- nvinfo : EIATTR_PARAM_CBANK
	.align		4
        /*00b8*/ 	.byte	0x04, 0x0a
        /*00ba*/ 	.short	(.L_881 - .L_880)
	.align		4
.L_880:
        /*00bc*/ 	.word	index@(.nv.constant0._Z35group_norm_nhwc_bwd_one_pass_kernelI11Fp16IOBf16WLi512ELi12ELi384EEv26Group_norm_nhwc_bwd_params)
        /*00c0*/ 	.short	0x0210
        /*00c2*/ 	.short	0x00b8


	//----- nvinfo : EIATTR_SW_WAR
	.align		4
.L_881:
        /*00c4*/ 	.byte	0x04, 0x36
        /*00c6*/ 	.short	(.L_883 - .L_882)
.L_882:
        /*00c8*/ 	.word	0x00000008
.L_883:


//--------------------- .nv.info._Z35group_norm_nhwc_bwd_one_pass_kernelI11Fp16IOFp16WLi64ELi12ELi384EEv26Group_norm_nhwc_bwd_params --------------------------
	.section	.nv.info._Z35group_norm_nhwc_bwd_one_pass_kernelI11Fp16IOFp16WLi64ELi12ELi384EEv26Group_norm_nhwc_bwd_params,"",@"SHT_CUDA_INFO"
	.sectionflags	@""
	.align	4


	//----- nvinfo : EIATTR_CUDA_API_VERSION
	.align		4
        /*0000*/ 	.byte	0x04, 0x37
        /*0002*/ 	.short	(.L_885 - .L_884)
.L_884:
        /*0004*/ 	.word	0x00000082


	//----- nvinfo : EIATTR_KPARAM_INFO
	.align		4
.L_885:
        /*0008*/ 	.byte	0x04, 0x17
        /*000a*/ 	.short	(.L_887 - .L_886)
.L_886:
        /*000c*/ 	.word	0x00000000
        /*0010*/ 	.short	0x0000
        /*0012*/ 	.short	0x0000
        /*0014*/ 	.byte	0x00, 0xf0, 0xe1, 0x02


	//----- nvinfo : EIATTR_SPARSE_MMA_MASK
	.align		4
.L_887:
        /*0018*/ 	.byte	0x03, 0x50
        /*001a*/ 	.short	0x0000


	//----- nvinfo : EIATTR_MAXREG_COUNT
	.align		4
        /*001c*/ 	.byte	0x03, 0x1b
        /*001e*/ 	.short	0x00a8


	//----- nvinfo : EIATTR_NUM_BARRIERS
	.align		4
        /*0020*/ 	.byte	0x02, 0x4c
        /*0022*/ 	.byte	0x01
	.zero		1


	//----- nvinfo : EIATTR_MERCURY_ISA_VERSION
	.align		4
        /*0024*/ 	.byte	0x03, 0x5f
        /*0026*/ 	.short	0x0101


	//----- nvinfo : EIATTR_INT_WARP_WIDE_INSTR_OFFSETS
	.align		4
        /*0028*/ 	.byte	0x04, 0x31
        /*002a*/ 	.short	(.L_889 - .L_888)


	//   ....[0]....
.L_888:
        /*002c*/ 	.word	0x00002680


	//   ....[1]....
        /*0030*/ 	.word	0x00003d40


	//----- nvinfo : EIATTR_COOP_GROUP_MASK_REGIDS
	.align		4
.L_889:
        /*0034*/ 	.byte	0x04, 0x29
        /*0036*/ 	.short	(.L_891 - .L_890)


	//   ....[0]....
.L_890:
        /*0038*/ 	.word	0xffffffff


	//   ....[1]....
        /*003c*/ 	.word	0xffffffff


	//   ....[2]....
        /*0040*/ 	.word	0xffffffff


	//   ....[3]....
        /*0044*/ 	.word	0xffffffff


	//   ....[4]....
        /*0048*/ 	.word	0xffffffff


	//   ....[5]....
        /*004c*/ 	.word	0xffffffff


	//   ....[6]....
        /*0050*/ 	.word	0xffffffff


	//   ....[7]....
        /*0054*/ 	.word	0xffffffff


	//   ....[8]....
        /*0058*/ 	.word	0xffffffff


	//   ....[9]....
        /*005c*/ 	.word	0xffffffff


	//----- nvinfo : EIATTR_COOP_GROUP_INSTR_OFFSETS
	.align		4
.L_891:
        /*0060*/ 	.byte	0x04, 0x28
        /*0062*/ 	.short	(.L_893 - .L_892)


	//   ....[0]....
.L_892:
        /*0064*/ 	.word	0x00000c50


	//   ....[1]....
        /*0068*/ 	.word	0x00000c90


	//   ....[2]....
        /*006c*/ 	.word	0x00000d10


	//   ....[3]....
        /*0070*/ 	.word	0x00000d20


	//   ....[4]....
        /*0074*/ 	.word	0x00000d50


	//   ....[5]....
        /*0078*/ 	.word	0x00000d70


	//   ....[6]....
        /*007c*/ 	.word	0x00000da0


	//   ....[7]....
        /*0080*/ 	.word	0x00000dc0


	//   ....[8]....
        /*0084*/ 	.word	0x00000df0


	//   ....[9]....
        /*0088*/ 	.word	0x00000e10


	//----- nvinfo : EIATTR_EXIT_INSTR_OFFSETS
	.align		4
.L_893:
        /*008c*/ 	.byte	0x04, 0x1c
        /*008e*/ 	.short	(.L_895 - .L_894)


	//   ....[0]....
.L_894:
        /*0090*/ 	.word	0x00003e30


	//   ....[1]....
        /*0094*/ 	.word	0x00003f70


	//   ....[2]....
        /*0098*/ 	.word	0x000041e0


	//----- nvinfo : EIATTR_MAX_THREADS
	.align		4
.L_895:
        /*009c*/ 	.byte	0x04, 0x05
        /*009e*/ 	.short	(.L_897 - .L_896)
.L_896:
        /*00a0*/ 	.word	0x00000180
        /*00a4*/ 	.word	0x00000001
        /*00a8*/ 	.word	0x00000001


	//----- nvinfo : EIATTR_CRS_STACK_SIZE
	.align		4
.L_897:
        /*00ac*/ 	.byte	0x04, 0x1e
        /*00ae*/ 	.short	(.L_899 - .L_898)
.L_898:
        /*00b0*/ 	.word	0x00000000


	//----- nvinfo : EIATTR_CBANK_PARAM_SIZE
	.align		4
.L_899:
        /*00b4*/ 	.byte	0x03, 0x19
        /*00b6*/ 	.short	0x00b8


	//----- nvinfo : EIATTR_PARAM_CBANK
	.align		4
        /*00b8*/ 	.byte	0x04, 0x0a
        /*00ba*/ 	.short	(.L_901 - .L_900)
	.align		4
.L_900:
        /*00bc*/ 	.word	index@(.nv.constant0._Z35group_norm_nhwc_bwd_one_pass_kernelI11Fp16IOFp16WLi64ELi12ELi384EEv26Group_norm_nhwc_bwd_params)
        /*00c0*/ 	.short	0x0210
        /*00c2*/ 	.short	0x00b8


	//----- nvinfo : EIATTR_SW_WAR
	.align		4
.L_901:
        /*00c4*/ 	.byte	0x04, 0x36
        /*00c6*/ 	.short	(.L_903 - .L_902)
.L_902:
        /*00c8*/ 	.word	0x00000008
.L_903:


//--------------------- .nv.info._Z35group_norm_nhwc_bwd_one_pass_kernelI11Fp16IOFp16WLi128ELi12ELi384EEv26Group_norm_nhwc_bwd_params --------------------------
	.section	.nv.info._Z35group_norm_nhwc_bwd_one_pass_kernelI11Fp16IOFp16WLi128ELi12ELi384EEv26Group_norm_nhwc_bwd_params,"",@"SHT_CUDA_INFO"
	.sectionflags	@""
	.align	4


	//----- nvinfo : EIATTR_CUDA_API_VERSION
	.align		4
        /*0000*/ 	.byte	0x04, 0x37
        /*0002*/ 	.short	(.L_905 - .L_904)
.L_904:
        /*0004*/ 	.word	0x00000082


	//----- nvinfo : EIATTR_KPARAM_INFO
	.align		4
.L_905:
        /*0008*/ 	.byte	0x04, 0x17
        /*000a*/ 	.short	(.L_907 - .L_906)
.L_906:
        /*000c*/ 	.word	0x00000000
        /*0010*/ 	.short	0x0000
        /*0012*/ 	.short	0x0000
        /*0014*/ 	.byte	0x00, 0xf0, 0xe1, 0x02


	//----- nvinfo : EIATTR_SPARSE_MMA_MASK
	.align		4
.L_907:
        /*0018*/ 	.byte	0x03, 0x50
        /*001a*/ 	.short	0x0000


	//----- nvinfo : EIATTR_MAXREG_COUNT
	.align		4
        /*001c*/ 	.byte	0x03, 0x1b
        /*001e*/ 	.short	0x00a8


	//----- nvinfo : EIATTR_NUM_BARRIERS
	.align		4
        /*0020*/ 	.byte	0x02, 0x4c
        /*0022*/ 	.byte	0x01
	.zero		1


	//----- nvinfo : EIATTR_MERCURY_ISA_VERSION
	.align		4
        /*0024*/ 	.byte	0x03, 0x5f
        /*0026*/ 	.short	0x0101


	//----- nvinfo : EIATTR_INT_WARP_WIDE_INSTR_OFFSETS
	.align		4
        /*0028*/ 	.byte	0x04, 0x31
        /*002a*/ 	.short	(.L_909 - .L_908)


	//   ....[0]....
.L_908:
        /*002c*/ 	.word	0x000029c0


	//   ....[1]....
        /*0030*/ 	.word	0x00004300


	//----- nvinfo : EIATTR_COOP_GROUP_MASK_REGIDS
	.align		4
.L_909:
        /*0034*/ 	.byte	0x04, 0x29
        /*0036*/ 	.short	(.L_911 - .L_910)


	//   ....[0]....
.L_910:
        /*0038*/ 	.word	0xffffffff


	//   ....[1]....
        /*003c*/ 	.word	0xffffffff


	//   ....[2]....
        /*0040*/ 	.word	0xffffffff


	//   ....[3]....
        /*0044*/ 	.word	0xffffffff


	//   ....[4]....
        /*0048*/ 	.word	0xffffffff


	//   ....[5]....
        /*004c*/ 	.word	0xffffffff


	//   ....[6]....
        /*0050*/ 	.word	0xffffffff


	//   ....[7]....
        /*0054*/ 	.word	0xffffffff


	//   ....[8]....
        /*0058*/ 	.word	0xffffffff


	//   ....[9]....
        /*005c*/ 	.word	0xffffffff


	//----- nvinfo : EIATTR_COOP_GROUP_INSTR_OFFSETS
	.align		4
.L_911:
        /*0060*/ 	.byte	0x04, 0x28
        /*0062*/ 	.short	(.L_913 - .L_912)


	//   ....[0]....
.L_912:
        /*0064*/ 	.word	0x00000f40


	//   ....[1]....
        /*0068*/ 	.word	0x00000f60


	//   ....[2]....
        /*006c*/ 	.word	0x00000fb0


	//   ....[3]....
        /*0070*/ 	.word	0x00000fd0


	//   ....[4]....
        /*0074*/ 	.word	0x00001000


	//   ....[5]....
        /*0078*/ 	.word	0x00001020


	//   ....[6]....
        /*007c*/ 	.word	0x00001050


	//   ....[7]....
        /*0080*/ 	.word	0x00001070


	//   ....[8]....
        /*0084*/ 	.word	0x000010a0


	//   ....[9]....
        /*0088*/ 	.word	0x000010c0


	//----- nvinfo : EIATTR_EXIT_INSTR_OFFSETS
	.align		4
.L_913:
        /*008c*/ 	.byte	0x04, 0x1c
        /*008e*/ 	.short	(.L_915 - .L_914)


	//   ....[0]....
.L_914:
        /*0090*/ 	.word	0x000043f0


	//   ....[1]....
        /*0094*/ 	.word	0x00004530


	//   ....[2]....
        /*0098*/ 	.word	0x00004790


	//----- nvinfo : EIATTR_MAX_THREADS
	.align		4
.L_915:
        /*009c*/ 	.byte	0x04, 0x05
        /*009e*/ 	.short	(.L_917 - .L_916)
.L_916:
        /*00a0*/ 	.word	0x00000180
        /*00a4*/ 	.word	0x00000001
        /*00a8*/ 	.word	0x00000001


	//----- nvinfo : EIATTR_CRS_STACK_SIZE
	.align		4
.L_917:
        /*00ac*/ 	.byte	0x04, 0x1e
        /*00ae*/ 	.short	(.L_919 - .L_918)
.L_918:
        /*00b0*/ 	.word	0x00000000


	//----- nvinfo : EIATTR_CBANK_PARAM_SIZE
	.align		4
.L_919:
        /*00b4*/ 	.byte	0x03, 0x19
        /*00b6*/ 	.short	0x00b8


	//----- nvinfo : EIATTR_PARAM_CBANK
	.align		4
        /*00b8*/ 	.byte	0x04, 0x0a
        /*00ba*/ 	.short	(.L_921 - .L_920)
	.align		4
.L_920:
        /*00bc*/ 	.word	index@(.nv.constant0._Z35group_norm_nhwc_bwd_one_pass_kernelI11Fp16IOFp16WLi128ELi12ELi384EEv26Group_norm_nhwc_bwd_params)
        /*00c0*/ 	.short	0x0210
        /*00c2*/ 	.short	0x00b8


	//----- nvinfo : EIATTR_SW_WAR
	.align		4
.L_921:
        /*00c4*/ 	.byte	0x04, 0x36
        /*00c6*/ 	.short	(.L_923 - .L_922)
.L_922:
        /*00c8*/ 	.word	0x00000008
.L_923:


//--------------------- .nv.info._Z35group_norm_nhwc_bwd_one_pass_kernelI11Fp16IOFp16WLi256ELi12ELi384EEv26Group_norm_nhwc_bwd_params --------------------------
	.section	.nv.info._Z35group_norm_nhwc_bwd_one_pass_kernelI11Fp16IOFp16WLi256ELi12ELi384EEv26Group_norm_nhwc_bwd_params,"",@"SHT_CUDA_INFO"
	.sectionflags	@""
	.align	4


	//----- nvinfo : EIATTR_CUDA_API_VERSION
	.align		4
        /*0000*/ 	.byte	0x04, 0x37
        /*0002*/ 	.short	(.L_925 - .L_924)
.L_924:
        /*0004*/ 	.word	0x00000082


	//----- nvinfo : EIATTR_KPARAM_INFO
	.align		4
.L_925:
        /*0008*/ 	.byte	0x04, 0x17
        /*000a*/ 	.short	(.L_927 - .L_926)
.L_926:
        /*000c*/ 	.word	0x00000000
        /*0010*/ 	.short	0x0000
        /*0012*/ 	.short	0x0000
        /*0014*/ 	.byte	0x00, 0xf0, 0xe1, 0x02


	//----- nvinfo : EIATTR_SPARSE_MMA_MASK
	.align		4
.L_927:
        /*0018*/ 	.byte	0x03, 0x50
        /*001a*/ 	.short	0x0000


	//----- nvinfo : EIATTR_MAXREG_COUNT
	.align		4
        /*001c*/ 	.byte	0x03, 0x1b
        /*001e*/ 	.short	0x00a8


	//----- nvinfo : EIATTR_NUM_BARRIERS
	.align		4
        /*0020*/ 	.byte	0x02, 0x4c
        /*0022*/ 	.byte	0x01
	.zero		1


	//----- nvinfo : EIATTR_MERCURY_ISA_VERSION
	.align		4
        /*0024*/ 	.byte	0x03, 0x5f
        /*0026*/ 	.short	0x0101


	//----- nvinfo : EIATTR_INT_WARP_WIDE_INSTR_OFFSETS
	.align		4
        /*0028*/ 	.byte	0x04, 0x31
        /*002a*/ 	.short	(.L_929 - .L_928)


	//   ....[0]....
.L_928:
        /*002c*/ 	.word	0x000031b0


	//   ....[1]....
        /*0030*/ 	.word	0x000051e0


	//----- nvinfo : EIATTR_COOP_GROUP_MASK_REGIDS
	.align		4
.L_929:
        /*0034*/ 	.byte	0x04, 0x29
        /*0036*/ 	.short	(.L_931 - .L_930)


	//   ....[0]....
.L_930:
        /*0038*/ 	.word	0xffffffff


	//   ....[1]....
        /*003c*/ 	.word	0xffffffff


	//   ....[2]....
        /*0040*/ 	.word	0xffffffff


	//   ....[3]....
        /*0044*/ 	.word	0xffffffff


	//   ....[4]....
        /*0048*/ 	.word	0xffffffff


	//   ....[5]....
        /*004c*/ 	.word	0xffffffff


	//   ....[6]....
        /*0050*/ 	.word	0xffffffff


	//   ....[7]....
        /*0054*/ 	.word	0xffffffff


	//   ....[8]....
        /*0058*/ 	.word	0xffffffff


	//   ....[9]....
        /*005c*/ 	.word	0xffffffff


	//----- nvinfo : EIATTR_COOP_GROUP_INSTR_OFFSETS
	.align		4
.L_931:
        /*0060*/ 	.byte	0x04, 0x28
        /*0062*/ 	.short	(.L_933 - .L_932)


	//   ....[0]....
.L_932:
        /*0064*/ 	.word	0x00001690


	//   ....[1]....
        /*0068*/ 	.word	0x000016d0


	//   ....[2]....
        /*006c*/ 	.word	0x00001800


	//   ....[3]....
        /*0070*/ 	.word	0x00001820


	//   ....[4]....
        /*0074*/ 	.word	0x00001860


	//   ....[5]....
        /*0078*/ 	.word	0x00001880


	//   ....[6]....
        /*007c*/ 	.word	0x000018b0


	//   ....[7]....
        /*0080*/ 	.word	0x000018d0


	//   ....[8]....
        /*0084*/ 	.word	0x00001900


	//   ....[9]....
        /*0088*/ 	.word	0x00001920


	//----- nvinfo : EIATTR_EXIT_INSTR_OFFSETS
	.align		4
.L_933:
        /*008c*/ 	.byte	0x04, 0x1c
        /*008e*/ 	.short	(.L_935 - .L_934)


	//   ....[0]....
.L_934:
        /*0090*/ 	.word	0x000052d0


	//   ....[1]....
        /*0094*/ 	.word	0x00005410


	//   ....[2]....
        /*0098*/ 	.word	0x00005670


	//----- nvinfo : EIATTR_MAX_THREADS
	.align		4
.L_935:
        /*009c*/ 	.byte	0x04, 0x05
        /*009e*/ 	.short	(.L_937 - .L_936)
.L_936:
        /*00a0*/ 	.word	0x00000180
        /*00a4*/ 	.word	0x00000001
        /*00a8*/ 	.word	0x00000001


	//----- nvinfo : EIATTR_CRS_STACK_SIZE
	.align		4
.L_937:
        /*00ac*/ 	.byte	0x04, 0x1e
        /*00ae*/ 	.short	(.L_939 - .L_938)
.L_938:
        /*00b0*/ 	.word	0x00000000


	//----- nvinfo : EIATTR_CBANK_PARAM_SIZE
	.align		4
.L_939:
        /*00b4*/ 	.byte	0x03, 0x19
        /*00b6*/ 	.short	0x00b8


	//----- nvinfo : EIATTR_PARAM_CBANK
	.align		4
        /*00b8*/ 	.byte	0x04, 0x0a
        /*00ba*/ 	.short	(.L_941 - .L_940)
	.align		4
.L_940:
        /*00bc*/ 	.word	index@(.nv.constant0._Z35group_norm_nhwc_bwd_one_pass_kernelI11Fp16IOFp16WLi256ELi12ELi384EEv26Group_norm_nhwc_bwd_params)
        /*00c0*/ 	.short	0x0210
        /*00c2*/ 	.short	0x00b8


	//----- nvinfo : EIATTR_SW_WAR
	.align		4
.L_941:
        /*00c4*/ 	.byte	0x04, 0x36
        /*00c6*/ 	.short	(.L_943 - .L_942)
.L_942:
        /*00c8*/ 	.word	0x00000008
.L_943:


//--------------------- .nv.info._Z35group_norm_nhwc_bwd_one_pass_kernelI11Fp16IOFp16WLi512ELi12ELi384EEv26Group_norm_nhwc_bwd_params --------------------------
	.section	.nv.info._Z35group_norm_nhwc_bwd_one_pass_kernelI11Fp16IOFp16WLi512ELi12ELi384EEv26Group_norm_nhwc_bwd_params,"",@"SHT_CUDA_INFO"
	.sectionflags	@""
	.align	4


	//----- nvinfo : EIATTR_CUDA_API_VERSION
	.align		4
        /*0000*/ 	.byte	0x04, 0x37
        /*0002*/ 	.short	(.L_945 - .L_944)
.L_944:
        /*0004*/ 	.word	0x00000082


	//----- nvinfo : EIATTR_KPARAM_INFO
	.align		4
.L_945:
        /*0008*/ 	.byte	0x04, 0x17
        /*000a*/ 	.short	(.L_947 - .L_946)
.L_946:
        /*000c*/ 	.word	0x00000000
        /*0010*/ 	.short	0x0000
        /*0012*/ 	.short	0x0000
        /*0014*/ 	.byte	0x00, 0xf0, 0xe1, 0x02


	//----- nvinfo : EIATTR_SPARSE_MMA_MASK
	.align		4
.L_947:
        /*0018*/ 	.byte	0x03, 0x50
        /*001a*/ 	.short	0x0000


	//----- nvinfo : EIATTR_MAXREG_COUNT
	.align		4
        /*001c*/ 	.byte	0x03, 0x1b
        /*001e*/ 	.short	0x00a8


	//----- nvinfo : EIATTR_NUM_BARRIERS
	.align		4
        /*0020*/ 	.byte	0x02, 0x4c
        /*0022*/ 	.byte	0x01
	.zero		1


	//----- nvinfo : EIATTR_MERCURY_ISA_VERSION
	.align		4
        /*0024*/ 	.byte	0x03, 0x5f
        /*0026*/ 	.short	0x0101


	//----- nvinfo : EIATTR_INT_WARP_WIDE_INSTR_OFFSETS
	.align		4
        /*0028*/ 	.byte	0x04, 0x31
        /*002a*/ 	.short	(.L_949 - .L_948)


	//   ....[0]....
.L_948:
        /*002c*/ 	.word	0x00004020


	//   ....[1]....
        /*0030*/ 	.word	0x00006d00


	//----- nvinfo : EIATTR_COOP_GROUP_MASK_REGIDS
	.align		4
.L_949:
        /*0034*/ 	.byte	0x04, 0x29
        /*0036*/ 	.short	(.L_951 - .L_950)


	//   ....[0]....
.L_950:
        /*0038*/ 	.word	0xffffffff


	//   ....[1]....
        /*003c*/ 	.word	0xffffffff


	//   ....[2]....
        /*0040*/ 	.word	0xffffffff


	//   ....[3]....
        /*0044*/ 	.word	0xffffffff


	//   ....[4]....
        /*0048*/ 	.word	0xffffffff


	//   ....[5]....
        /*004c*/ 	.word	0xffffffff


	//   ....[6]....
        /*0050*/ 	.word	0xffffffff


	//   ....[7]....
        /*0054*/ 	.word	0xffffffff


	//   ....[8]....
        /*0058*/ 	.word	0xffffffff


	//   ....[9]....
        /*005c*/ 	.word	0xffffffff


	//----- nvinfo : EIATTR_COOP_GROUP_INSTR_OFFSETS
	.align		4
.L_951:
        /*0060*/ 	.byte	0x04, 0x28
        /*0062*/ 	.short	(.L_953 - .L_952)


	//   ....[0]....
.L_952:
        /*0064*/ 	.word	0x000025f0


	//   ....[1]....
        /*0068*/ 	.word	0x00002630


	//   ....[2]....
        /*006c*/ 	.word	0x00002670


	//   ....[3]....
        /*0070*/ 	.word	0x00002690


	//   ....[4]....
        /*0074*/ 	.word	0x000026c0


	//   ....[5]....
        /*0078*/ 	.word	0x000026e0


	//   ....[6]....
        /*007c*/ 	.word	0x00002710


	//   ....[7]....
        /*0080*/ 	.word	0x00002730


	//   ....[8]....
        /*0084*/ 	.word	0x00002760


	//   ....[9]....
        /*0088*/ 	.word	0x00002780


	//----- nvinfo : EIATTR_EXIT_INSTR_OFFSETS
	.align		4
.L_953:
        /*008c*/ 	.byte	0x04, 0x1c
        /*008e*/ 	.short	(.L_955 - .L_954)


	//   ....[0]....
.L_954:
        /*0090*/ 	.word	0x00006d90


	//   ....[1]....
        /*0094*/ 	.word	0x00006ed0


	//   ....[2]....
        /*0098*/ 	.word	0x00007130


	//----- nvinfo : EIATTR_MAX_THREADS
	.align		4
.L_955:
        /*009c*/ 	.byte	0x04, 0x05
        /*009e*/ 	.short	(.L_957 - .L_956)
.L_956:
        /*00a0*/ 	.word	0x00000180
        /*00a4*/ 	.word	0x00000001
        /*00a8*/ 	.word	0x00000001


	//----- nvinfo : EIATTR_CRS_STACK_SIZE
	.align		4
.L_957:
        /*00ac*/ 	.byte	0x04, 0x1e
        /*00ae*/ 	.short	(.L_959 - .L_958)
.L_958:
        /*00b0*/ 	.word	0x00000000


	//----- nvinfo : EIATTR_CBANK_PARAM_SIZE
	.align		4
.L_959:
        /*00b4*/ 	.byte	0x03, 0x19
        /*00b6*/ 	.short	0x00b8


	//----- nvinfo : EIATTR_PARAM_CBANK
	.align		4
        /*00b8*/ 	.byte	0x04, 0x0a
        /*00ba*/ 	.short	(.L_961 - .L_960)
	.align		4
.L_960:
        /*00bc*/ 	.word	index@(.nv.constant0._Z35group_norm_nhwc_bwd_one_pass_kernelI11Fp16IOFp16WLi512ELi12ELi384EEv26Group_norm_nhwc_bwd_params)
        /*00c0*/ 	.short	0x0210
        /*00c2*/ 	.short	0x00b8


	//----- nvinfo : EIATTR_SW_WAR
	.align		4
.L_961:
        /*00c4*/ 	.byte	0x04, 0x36
        /*00c6*/ 	.short	(.L_963 - .L_962)
.L_962:
        /*00c8*/ 	.word	0x00000008
.L_963:


//--------------------- .nv.info._Z35group_norm_nhwc_bwd_one_pass_kernelI11Fp32IOFp32WLi64ELi12ELi384EEv26Group_norm_nhwc_bwd_params --------------------------
	.section	.nv.info._Z35group_norm_nhwc_bwd_one_pass_kernelI11Fp32IOFp32WLi64ELi12ELi384EEv26Group_norm_nhwc_bwd_params,"",@"SHT_CUDA_INFO"
	.sectionflags	@""
	.align	4


	//----- nvinfo : EIATTR_CUDA_API_VERSION
	.align		4
        /*0000*/ 	.byte	0x04, 0x37
        /*0002*/ 	.short	(.L_965 - .L_964)
.L_964:
        /*0004*/ 	.word	0x00000082


	//----- nvinfo : EIATTR_KPARAM_INFO
	.align		4
.L_965:
        /*0008*/ 	.byte	0x04, 0x17
        /*000a*/ 	.short	(.L_967 - .L_966)
.L_966:
        /*000c*/ 	.word	0x00000000
        /*0010*/ 	.short	0x0000
        /*0012*/ 	.short	0x0000
        /*0014*/ 	.byte	0x00, 0xf0, 0xe1, 0x02


	//----- nvinfo : EIATTR_SPARSE_MMA_MASK
	.align		4
.L_967:
        /*0018*/ 	.byte	0x03, 0x50
        /*001a*/ 	.short	0x0000


	//----- nvinfo : EIATTR_MAXREG_COUNT
	.align		4
        /*001c*/ 	.byte	0x03, 0x1b
        /*001e*/ 	.short	0x00a8


	//----- nvinfo : EIATTR_NUM_BARRIERS
	.align		4
        /*0020*/ 	.byte	0x02, 0x4c
        /*0022*/ 	.byte	0x01
	.zero		1


	//----- nvinfo : EIATTR_MERCURY_ISA_VERSION
	.align		4
        /*0024*/ 	.byte	0x03, 0x5f
        /*0026*/ 	.short	0x0101


	//----- nvinfo : EIATTR_INT_WARP_WIDE_INSTR_OFFSETS
	.align		4
        /*0028*/ 	.byte	0x04, 0x31
        /*002a*/ 	.short	(.L_969 - .L_968)


	//   ....[0]....
.L_968:
        /*002c*/ 	.word	0x000025e0


	//   ....[1]....
        /*0030*/ 	.word	0x00003c10


	//----- nvinfo : EIATTR_COOP_GROUP_MASK_REGIDS
	.align		4
.L_969:
        /*0034*/ 	.byte	0x04, 0x29
        /*0036*/ 	.short	(.L_971 - .L_970)


	//   ....[0]....
.L_970:
        /*0038*/ 	.word	0xffffffff


	//   ....[1]....
        /*003c*/ 	.word	0xffffffff


	//   ....[2]....
        /*0040*/ 	.word	0xffffffff


	//   ....[3]....
        /*0044*/ 	.word	0xffffffff


	//   ....[4]....
        /*0048*/ 	.word	0xffffffff


	//   ....[5]....
        /*004c*/ 	.word	0xffffffff


	//   ....[6]....
        /*0050*/ 	.word	0xffffffff


	//   ....[7]....
        /*0054*/ 	.word	0xffffffff


	//   ....[8]....
        /*0058*/ 	.word	0xffffffff


	//   ....[9]....
        /*005c*/ 	.word	0xffffffff


	//----- nvinfo : EIATTR_COOP_GROUP_INSTR_OFFSETS
	.align		4
.L_971:
        /*0060*/ 	.byte	0x04, 0x28
        /*0062*/ 	.short	(.L_973 - .L_972)


	//   ....[0]....
.L_972:
        /*0064*/ 	.word	0x00000b90


	//   ....[1]....
        /*0068*/ 	.word	0x00000bd0


	//   ....[2]....
        /*006c*/ 	.word	0x00000c40


	//   ....[3]....
        /*0070*/ 	.word	0x00000c60


	//   ....[4]....
        /*0074*/ 	.word	0x00000c90


	//   ....[5]....
        /*0078*/ 	.word	0x00000cb0


	//   ....[6]....
        /*007c*/ 	.word	0x00000ce0


	//   ....[7]....
        /*0080*/ 	.word	0x00000d00


	//   ....[8]....
        /*0084*/ 	.word	0x00000d30


	//   ....[9]....
        /*0088*/ 	.word	0x00000d50


	//----- nvinfo : EIATTR_EXIT_INSTR_OFFSETS
	.align		4
.L_973:
        /*008c*/ 	.byte	0x04, 0x1c
        /*008e*/ 	.short	(.L_975 - .L_974)


	//   ....[0]....
.L_974:
        /*0090*/ 	.word	0x00003d00


	//   ....[1]....
        /*0094*/ 	.word	0x00003e40


	//   ....[2]....
        /*0098*/ 	.word	0x00004080


	//----- nvinfo : EIATTR_MAX_THREADS
	.align		4
.L_975:
        /*009c*/ 	.byte	0x04, 0x05
        /*009e*/ 	.short	(.L_977 - .L_976)
.L_976:
        /*00a0*/ 	.word	0x00000180
        /*00a4*/ 	.word	0x00000001
        /*00a8*/ 	.word	0x00000001


	//----- nvinfo : EIATTR_CRS_STACK_SIZE
	.align		4
.L_977:
        /*00ac*/ 	.byte	0x04, 0x1e
        /*00ae*/ 	.short	(.L_979 - .L_978)
.L_978:
        /*00b0*/ 	.word	0x00000000


	//----- nvinfo : EIATTR_CBANK_PARAM_SIZE
	.align		4
.L_979:
        /*00b4*/ 	.byte	0x03, 0x19
        /*00b6*/ 	.short	0x00b8


	//----- nvinfo : EIATTR_PARAM_CBANK
	.align		4
        /*00b8*/ 	.byte	0x04, 0x0a
        /*00ba*/ 	.short	(.L_981 - .L_980)
	.align		4
.L_980:
        /*00bc*/ 	.word	index@(.nv.constant0._Z35group_norm_nhwc_bwd_one_pass_kernelI11Fp32IOFp32WLi64ELi12ELi384EEv26Group_norm_nhwc_bwd_params)
        /*00c0*/ 	.short	0x0210
        /*00c2*/ 	.short	0x00b8


	//----- nvinfo : EIATTR_SW_WAR
	.align		4
.L_981:
        /*00c4*/ 	.byte	0x04, 0x36
        /*00c6*/ 	.short	(.L_983 - .L_982)
.L_982:
        /*00c8*/ 	.word	0x00000008
.L_983:


//--------------------- .nv.info._Z35group_norm_nhwc_bwd_one_pass_kernelI11Fp32IOFp32WLi128ELi12ELi384EEv26Group_norm_nhwc_bwd_params --------------------------
	.section	.nv.info._Z35group_norm_nhwc_bwd_one_pass_kernelI11Fp32IOFp32WLi128ELi12ELi384EEv26Group_norm_nhwc_bwd_params,"",@"SHT_CUDA_INFO"
	.sectionflags	@""
	.align	4


	//----- nvinfo : EIATTR_CUDA_API_VERSION
	.align		4
        /*0000*/ 	.byte	0x04, 0x37
        /*0002*/ 	.short	(.L_985 - .L_984)
.L_984:
        /*0004*/ 	.word	0x00000082


	//----- nvinfo : EIATTR_KPARAM_INFO
	.align		4
.L_985:
        /*0008*/ 	.byte	0x04, 0x17
        /*000a*/ 	.short	(.L_987 - .L_986)
.L_986:
        /*000c*/ 	.word	0x00000000
        /*0010*/ 	.short	0x0000
        /*0012*/ 	.short	0x0000
        /*0014*/ 	.byte	0x00, 0xf0, 0xe1, 0x02


	//----- nvinfo : EIATTR_SPARSE_MMA_MASK
	.align		4
.L_987:
        /*0018*/ 	.byte	0x03, 0x50
        /*001a*/ 	.short	0x0000


	//----- nvinfo : EIATTR_MAXREG_COUNT
	.align		4
        /*001c*/ 	.byte	0x03, 0x1b
        /*001e*/ 	.short	0x00a8


	//----- nvinfo : EIATTR_NUM_BARRIERS
	.align		4
        /*0020*/ 	.byte	0x02, 0x4c
        /*0022*/ 	.byte	0x01
	.zero		1


	//----- nvinfo : EIATTR_MERCURY_ISA_VERSION
	.align		4
        /*0024*/ 	.byte	0x03, 0x5f
        /*0026*/ 	.short	0x0101


	//----- nvinfo : EIATTR_INT_WARP_WIDE_INSTR_OFFSETS
	.align		4
        /*0028*/ 	.byte	0x04, 0x31
        /*002a*/ 	.short	(.L_989 - .L_988)


	//   ....[0]....
.L_988:
        /*002c*/ 	.word	0x000028f0


	//   ....[1]....
        /*0030*/ 	.word	0x00004110


	//----- nvinfo : EIATTR_COOP_GROUP_MASK_REGIDS
	.align		4
.L_989:
        /*0034*/ 	.byte	0x04, 0x29
        /*0036*/ 	.short	(.L_991 - .L_990)


	//   ....[0]....
.L_990:
        /*0038*/ 	.word	0xffffffff


	//   ....[1]....
        /*003c*/ 	.word	0xffffffff


	//   ....[2]....
        /*0040*/ 	.word	0xffffffff


	//   ....[3]....
        /*0044*/ 	.word	0xffffffff


	//   ....[4]....
        /*0048*/ 	.word	0xffffffff


	//   ....[5]....
        /*004c*/ 	.word	0xffffffff


	//   ....[6]....
        /*0050*/ 	.word	0xffffffff


	//   ....[7]....
        /*0054*/ 	.word	0xffffffff


	//   ....[8]....
        /*0058*/ 	.word	0xffffffff


	//   ....[9]....
        /*005c*/ 	.word	0xffffffff


	//----- nvinfo : EIATTR_COOP_GROUP_INSTR_OFFSETS
	.align		4
.L_991:
        /*0060*/ 	.byte	0x04, 0x28
        /*0062*/ 	.short	(.L_993 - .L_992)


	//   ....[0]....
.L_992:
        /*0064*/ 	.word	0x00000e70


	//   ....[1]....
        /*0068*/ 	.word	0x00000eb0


	//   ....[2]....
        /*006c*/ 	.word	0x00000f00


	//   ....[3]....
        /*0070*/ 	.word	0x00000f20


	//   ....[4]....
        /*0074*/ 	.word	0x00000f50


	//   ....[5]....
        /*0078*/ 	.word	0x00000f70


	//   ....[6]....
        /*007c*/ 	.word	0x00000fa0


	//   ....[7]....
        /*0080*/ 	.word	0x00000fc0


	//   ....[8]....
        /*0084*/ 	.word	0x00000ff0


	//   ....[9]....
        /*0088*/ 	.word	0x00001010


	//----- nvinfo : EIATTR_EXIT_INSTR_OFFSETS
	.align		4
.L_993:
        /*008c*/ 	.byte	0x04, 0x1c
        /*008e*/ 	.short	(.L_995 - .L_994)


	//   ....[0]....
.L_994:
        /*0090*/ 	.word	0x00004200


	//   ....[1]....
        /*0094*/ 	.word	0x00004340


	//   ....[2]....
        /*0098*/ 	.word	0x00004580


	//----- nvinfo : EIATTR_MAX_THREADS
	.align		4
.L_995:
        /*009c*/ 	.byte	0x04, 0x05
        /*009e*/ 	.short	(.L_997 - .L_996)
.L_996:
        /*00a0*/ 	.word	0x00000180
        /*00a4*/ 	.word	0x00000001
        /*00a8*/ 	.word	0x00000001


	//----- nvinfo : EIATTR_CRS_STACK_SIZE
	.align		4
.L_997:
        /*00ac*/ 	.byte	0x04, 0x1e
        /*00ae*/ 	.short	(.L_999 - .L_998)
.L_998:
        /*00b0*/ 	.word	0x00000000


	//----- nvinfo : EIATTR_CBANK_PARAM_SIZE
	.align		4
.L_999:
        /*00b4*/ 	.byte	0x03, 0x19
        /*00b6*/ 	.short	0x00b8


	//----- nvinfo : EIATTR_PARAM_CBANK
	.align		4
        /*00b8*/ 	.byte	0x04, 0x0a
        /*00ba*/ 	.short	(.L_1001 - .L_1000)
	.align		4
.L_1000:
        /*00bc*/ 	.word	index@(.nv.constant0._Z35group_norm_nhwc_bwd_one_pass_kernelI11Fp32IOFp32WLi128ELi12ELi384EEv26Group_norm_nhwc_bwd_params)
        /*00c0*/ 	.short	0x0210
        /*00c2*/ 	.short	0x00b8


	//----- nvinfo : EIATTR_SW_WAR
	.align		4
.L_1001:
        /*00c4*/ 	.byte	0x04, 0x36
        /*00c6*/ 	.short	(.L_1003 - .L_1002)
.L_1002:
        /*00c8*/ 	.word	0x00000008
.L_1003:


//--------------------- .nv.info._Z35group_norm_nhwc_bwd_one_pass_kernelI11Fp32IOFp32WLi256ELi12ELi384EEv26Group_norm_nhwc_bwd_params --------------------------
	.section	.nv.info._Z35group_norm_nhwc_bwd_one_pass_kernelI11Fp32IOFp32WLi256ELi12ELi384EEv26Group_norm_nhwc_bwd_params,"",@"SHT_CUDA_INFO"
	.sectionflags	@""
	.align	4


	//----- nvinfo : EIATTR_CUDA_API_VERSION
	.align		4
        /*0000*/ 	.byte	0x04, 0x37
        /*0002*/ 	.short	(.L_1005 - .L_1004)
.L_1004:
        /*0004*/ 	.word	0x00000082


	//----- nvinfo : EIATTR_KPARAM_INFO
	.align		4
.L_1005:
        /*0008*/ 	.byte	0x04, 0x17
        /*000a*/ 	.short	(.L_1007 - .L_1006)
.L_1006:
        /*000c*/ 	.word	0x00000000
        /*0010*/ 	.short	0x0000
        /*0012*/ 	.short	0x0000
        /*0014*/ 	.byte	0x00, 0xf0, 0xe1, 0x02


	//----- nvinfo : EIATTR_SPARSE_MMA_MASK
	.align		4
.L_1007:
        /*0018*/ 	.byte	0x03, 0x50
        /*001a*/ 	.short	0x0000


	//----- nvinfo : EIATTR_MAXREG_COUNT
	.align		4
        /*001c*/ 	.byte	0x03, 0x1b
        /*001e*/ 	.short	0x00a8


	//----- nvinfo : EIATTR_NUM_BARRIERS
	.align		4
        /*0020*/ 	.byte	0x02, 0x4c
        /*0022*/ 	.byte	0x01
	.zero		1


	//----- nvinfo : EIATTR_MERCURY_ISA_VERSION
	.align		4
        /*0024*/ 	.byte	0x03, 0x5f
        /*0026*/ 	.short	0x0101


	//----- nvinfo : EIATTR_INT_WARP_WIDE_INSTR_OFFSETS
	.align		4
        /*0028*/ 	.byte	0x04, 0x31
        /*002a*/ 	.short	(.L_1009 - .L_1008)


	//   ....[0]....
.L_1008:
        /*002c*/ 	.word	0x00003070


	//   ....[1]....
        /*0030*/ 	.word	0x00004e40


	//----- nvinfo : EIATTR_COOP_GROUP_MASK_REGIDS
	.align		4
.L_1009:
        /*0034*/ 	.byte	0x04, 0x29
        /*0036*/ 	.short	(.L_1011 - .L_1010)


	//   ....[0]....
.L_1010:
        /*0038*/ 	.word	0xffffffff


	//   ....[1]....
        /*003c*/ 	.word	0xffffffff


	//   ....[2]....
        /*0040*/ 	.word	0xffffffff


	//   ....[3]....
        /*0044*/ 	.word	0xffffffff


	//   ....[4]....
        /*0048*/ 	.word	0xffffffff


	//   ....[5]....
        /*004c*/ 	.word	0xffffffff


	//   ....[6]....
        /*0050*/ 	.word	0xffffffff


	//   ....[7]....
        /*0054*/ 	.word	0xffffffff


	//   ....[8]....
        /*0058*/ 	.word	0xffffffff


	//   ....[9]....
        /*005c*/ 	.word	0xffffffff


	//----- nvinfo : EIATTR_COOP_GROUP_INSTR_OFFSETS
	.align		4
.L_1011:
        /*0060*/ 	.byte	0x04, 0x28
        /*0062*/ 	.short	(.L_1013 - .L_1012)


	//   ....[0]....
.L_1012:
        /*0064*/ 	.word	0x00001570


	//   ....[1]....
        /*0068*/ 	.word	0x000015b0


	//   ....[2]....
        /*006c*/ 	.word	0x000016d0


	//   ....[3]....
        /*0070*/ 	.word	0x000016f0


	//   ....[4]....
        /*0074*/ 	.word	0x00001720


	//   ....[5]....
        /*0078*/ 	.word	0x00001740


	//   ....[6]....
        /*007c*/ 	.word	0x00001770


	//   ....[7]....
        /*0080*/ 	.word	0x00001790


	//   ....[8]....
        /*0084*/ 	.word	0x000017c0


	//   ....[9]....
        /*0088*/ 	.word	0x000017e0


	//----- nvinfo : EIATTR_EXIT_INSTR_OFFSETS
	.align		4
.L_1013:
        /*008c*/ 	.byte	0x04, 0x1c
        /*008e*/ 	.short	(.L_1015 - .L_1014)


	//   ....[0]....
.L_1014:
        /*0090*/ 	.word	0x00004f30


	//   ....[1]....
        /*0094*/ 	.word	0x00005070


	//   ....[2]....
        /*0098*/ 	.word	0x000052b0


	//----- nvinfo : EIATTR_MAX_THREADS
	.align		4
.L_1015:
        /*009c*/ 	.byte	0x04, 0x05
        /*009e*/ 	.short	(.L_1017 - .L_1016)
.L_1016:
        /*00a0*/ 	.word	0x00000180
        /*00a4*/ 	.word	0x00000001
        /*00a8*/ 	.word	0x00000001


	//----- nvinfo : EIATTR_CRS_STACK_SIZE
	.align		4
.L_1017:
        /*00ac*/ 	.byte	0x04, 0x1e
        /*00ae*/ 	.short	(.L_1019 - .L_1018)
.L_1018:
        /*00b0*/ 	.word	0x00000000


	//----- nvinfo : EIATTR_CBANK_PARAM_SIZE
	.align		4
.L_1019:
        /*00b4*/ 	.byte	0x03, 0x19
        /*00b6*/ 	.short	0x00b8


	//----- nvinfo : EIATTR_PARAM_CBANK
	.align		4
        /*00b8*/ 	.byte	0x04, 0x0a
        /*00ba*/ 	.short	(.L_1021 - .L_1020)
	.align		4
.L_1020:
        /*00bc*/ 	.word	index@(.nv.constant0._Z35group_norm_nhwc_bwd_one_pass_kernelI11Fp32IOFp32WLi256ELi12ELi384EEv26Group_norm_nhwc_bwd_params)
        /*00c0*/ 	.short	0x0210
        /*00c2*/ 	.short	0x00b8


	//----- nvinfo : EIATTR_SW_WAR
	.align		4
.L_1021:
        /*00c4*/ 	.byte	0x04, 0x36
        /*00c6*/ 	.short	(.L_1023 - .L_1022)
.L_1022:
        /*00c8*/ 	.word	0x00000008
.L_1023:


//--------------------- .nv.info._Z35group_norm_nhwc_bwd_one_pass_kernelI11Fp32IOFp32WLi512ELi12ELi384EEv26Group_norm_nhwc_bwd_params --------------------------
	.section	.nv.info._Z35group_norm_nhwc_bwd_one_pass_kernelI11Fp32IOFp32WLi512ELi12ELi384EEv26Group_norm_nhwc_bwd_params,"",@"SHT_CUDA_INFO"
	.sectionflags	@""
	.align	4


	//----- nvinfo : EIATTR_CUDA_API_VERSION
	.align		4
        /*0000*/ 	.byte	0x04, 0x37
        /*0002*/ 	.short	(.L_1025 - .L_1024)
.L_1024:
        /*0004*/ 	.word	0x00000082


	//----- nvinfo : EIATTR_KPARAM_INFO
	.align		4
.L_1025:
        /*0008*/ 	.byte	0x04, 0x17
        /*000a*/ 	.short	(.L_1027 - .L_1026)
.L_1026:
        /*000c*/ 	.word	0x00000000
        /*0010*/ 	.short	0x0000
        /*0012*/ 	.short	0x0000
        /*0014*/ 	.byte	0x00, 0xf0, 0xe1, 0x02


	//----- nvinfo : EIATTR_SPARSE_MMA_MASK
	.align		4
.L_1027:
        /*0018*/ 	.byte	0x03, 0x50
        /*001a*/ 	.short	0x0000


	//----- nvinfo : EIATTR_MAXREG_COUNT
	.align		4
        /*001c*/ 	.byte	0x03, 0x1b
        /*001e*/ 	.short	0x00a8


	//----- nvinfo : EIATTR_NUM_BARRIERS
	.align		4
        /*0020*/ 	.byte	0x02, 0x4c
        /*0022*/ 	.byte	0x01
	.zero		1


	//----- nvinfo : EIATTR_MERCURY_ISA_VERSION
	.align		4
        /*0024*/ 	.byte	0x03, 0x5f
        /*0026*/ 	.short	0x0101


	//----- nvinfo : EIATTR_INT_WARP_WIDE_INSTR_OFFSETS
	.align		4
        /*0028*/ 	.byte	0x04, 0x31
        /*002a*/ 	.short	(.L_1029 - .L_1028)


	//   ....[0]....
.L_1028:
        /*002c*/ 	.word	0x00004030


	//   ....[1]....
        /*0030*/ 	.word	0x00006910


	//----- nvinfo : EIATTR_COOP_GROUP_MASK_REGIDS
	.align		4
.L_1029:
        /*0034*/ 	.byte	0x04, 0x29
        /*0036*/ 	.short	(.L_1031 - .L_1030)


	//   ....[0]....
.L_1030:
        /*0038*/ 	.word	0xffffffff


	//   ....[1]....
        /*003c*/ 	.word	0xffffffff


	//   ....[2]....
        /*0040*/ 	.word	0xffffffff


	//   ....[3]....
        /*0044*/ 	.word	0xffffffff


	//   ....[4]....
        /*0048*/ 	.word	0xffffffff


	//   ....[5]....
        /*004c*/ 	.word	0xffffffff


	//   ....[6]....
        /*0050*/ 	.word	0xffffffff


	//   ....[7]....
        /*0054*/ 	.word	0xffffffff


	//   ....[8]....
        /*0058*/ 	.word	0xffffffff


	//   ....[9]....
        /*005c*/ 	.word	0xffffffff


	//----- nvinfo : EIATTR_COOP_GROUP_INSTR_OFFSETS
	.align		4
.L_1031:
        /*0060*/ 	.byte	0x04, 0x28
        /*0062*/ 	.short	(.L_1033 - .L_1032)


	//   ....[0]....
.L_1032:
        /*0064*/ 	.word	0x000024d0


	//   ....[1]....
        /*0068*/ 	.word	0x00002510


	//   ....[2]....
        /*006c*/ 	.word	0x00002620


	//   ....[3]....
        /*0070*/ 	.word	0x00002640


	//   ....[4]....
        /*0074*/ 	.word	0x00002670


	//   ....[5]....
        /*0078*/ 	.word	0x00002690


	//   ....[6]....
        /*007c*/ 	.word	0x000026c0


	//   ....[7]....
        /*0080*/ 	.word	0x000026e0


	//   ....[8]....
        /*0084*/ 	.word	0x00002710


	//   ....[9]....
        /*0088*/ 	.word	0x00002730


	//----- nvinfo : EIATTR_EXIT_INSTR_OFFSETS
	.align		4
.L_1033:
        /*008c*/ 	.byte	0x04, 0x1c
        /*008e*/ 	.short	(.L_1035 - .L_1034)


	//   ....[0]....
.L_1034:
        /*0090*/ 	.word	0x000069a0


	//   ....[1]....
        /*0094*/ 	.word	0x00006ae0


	//   ....[2]....
        /*0098*/ 	.word	0x00006d20


	//----- nvinfo : EIATTR_MAX_THREADS
	.align		4
.L_1035:
        /*009c*/ 	.byte	0x04, 0x05
        /*009e*/ 	.short	(.L_1037 - .L_1036)
.L_1036:
        /*00a0*/ 	.word	0x00000180
        /*00a4*/ 	.word	0x00000001
        /*00a8*/ 	.word	0x00000001


	//----- nvinfo : EIATTR_CRS_STACK_SIZE
	.align		4
.L_1037:
        /*00ac*/ 	.byte	0x04, 0x1e
        /*00ae*/ 	.short	(.L_1039 - .L_1038)
.L_1038:
        /*00b0*/ 	.word	0x00000000


	//----- nvinfo : EIATTR_CBANK_PARAM_SIZE
	.align		4
.L_1039:
        /*00b4*/ 	.byte	0x03, 0x19
        /*00b6*/ 	.short	0x00b8


	//----- nvinfo : EIATTR_PARAM_CBANK
	.align		4
        /*00b8*/ 	.byte	0x04, 0x0a
        /*00ba*/ 	.short	(.L_1041 - .L_1040)
	.align		4
.L_1040:
        /*00bc*/ 	.word	index@(.nv.constant0._Z35group_norm_nhwc_bwd_one_pass_kernelI11Fp32IOFp32WLi512ELi12ELi384EEv26Group_norm_nhwc_bwd_params)
        /*00c0*/ 	.short	0x0210
        /*00c2*/ 	.short	0x00b8


	//----- nvinfo : EIATTR_SW_WAR
	.align		4
.L_1041:
        /*00c4*/ 	.byte	0x04, 0x36
        /*00c6*/ 	.short	(.L_1043 - .L_1042)
.L_1042:
        /*00c8*/ 	.word	0x00000008
.L_1043:


//--------------------- .nv.info._Z35group_norm_nhwc_bwd_one_pass_kernelI11Fp32IOBf16WLi64ELi12ELi384EEv26Group_norm_nhwc_bwd_params --------------------------
	.section	.nv.info._Z35group_norm_nhwc_bwd_one_pass_kernelI11Fp32IOBf16WLi64ELi12ELi384EEv26Group_norm_nhwc_bwd_params,"",@"SHT_CUDA_INFO"
	.sectionflags	@""
	.align	4


	//----- nvinfo : EIATTR_CUDA_API_VERSION
	.align		4
        /*0000*/ 	.byte	0x04, 0x37
        /*0002*/ 	.short	(.L_1045 - .L_1044)
.L_1044:
        /*0004*/ 	.word	0x00000082


	//----- nvinfo : EIATTR_KPARAM_INFO
	.align		4
.L_1045:
        /*0008*/ 	.byte	0x04, 0x17
        /*000a*/ 	.short	(.L_1047 - .L_1046)
.L_1046:
        /*000c*/ 	.word	0x00000000
        /*0010*/ 	.short	0x0000
        /*0012*/ 	.short	0x0000
        /*0014*/ 	.byte	0x00, 0xf0, 0xe1, 0x02


	//----- nvinfo : EIATTR_SPARSE_MMA_MASK
	.align		4
.L_1047:
        /*0018*/ 	.byte	0x03, 0x50
        /*001a*/ 	.short	0x0000


	//----- nvinfo : EIATTR_MAXREG_COUNT
	.align		4
        /*001c*/ 	.byte	0x03, 0x1b
        /*001e*/ 	.short	0x00a8


	//----- nvinfo : EIATTR_NUM_BARRIERS
	.align		4
        /*0020*/ 	.byte	0x02, 0x4c
        /*0022*/ 	.byte	0x01
	.zero		1


	//----- nvinfo : EIATTR_MERCURY_ISA_VERSION
	.align		4
        /*0024*/ 	.byte	0x03, 0x5f
        /*0026*/ 	.short	0x0101


	//----- nvinfo : EIATTR_INT_WARP_WIDE_INSTR_OFFSETS
	.align		4
        /*0028*/ 	.byte	0x04, 0x31
        /*002a*/ 	.short	(.L_1049 - .L_1048)


	//   ....[0]....
.L_1048:
        /*002c*/ 	.word	0x00002650


	//   ....[1]....
        /*0030*/ 	.word	0x00003c80


	//----- nvinfo : EIATTR_COOP_GROUP_MASK_REGIDS
	.align		4
.L_1049:
        /*0034*/ 	.byte	0x04, 0x29
        /*0036*/ 	.short	(.L_1051 - .L_1050)


	//   ....[0]....
.L_1050:
        /*0038*/ 	.word	0xffffffff


	//   ....[1]....
        /*003c*/ 	.word	0xffffffff


	//   ....[2]....
        /*0040*/ 	.word	0xffffffff


	//   ....[3]....
        /*0044*/ 	.word	0xffffffff


	//   ....[4]....
        /*0048*/ 	.word	0xffffffff


	//   ....[5]....
        /*004c*/ 	.word	0xffffffff


	//   ....[6]....
        /*0050*/ 	.word	0xffffffff


	//   ....[7]....
        /*0054*/ 	.word	0xffffffff


	//   ....[8]....
        /*0058*/ 	.word	0xffffffff


	//   ....[9]....
        /*005c*/ 	.word	0xffffffff


	//----- nvinfo : EIATTR_COOP_GROUP_INSTR_OFFSETS
	.align		4
.L_1051:
        /*0060*/ 	.byte	0x04, 0x28
        /*0062*/ 	.short	(.L_1053 - .L_1052)


	//   ....[0]....
.L_1052:
        /*0064*/ 	.word	0x00000c00


	//   ....[1]....
        /*0068*/ 	.word	0x00000c40


	//   ....[2]....
        /*006c*/ 	.word	0x00000cb0


	//   ....[3]....
        /*0070*/ 	.word	0x00000cd0


	//   ....[4]....
        /*0074*/ 	.word	0x00000d00


	//   ....[5]....
        /*0078*/ 	.word	0x00000d20


	//   ....[6]....
        /*007c*/ 	.word	0x00000d50


	//   ....[7]....
        /*0080*/ 	.word	0x00000d70


	//   ....[8]....
        /*0084*/ 	.word	0x00000da0


	//   ....[9]....
        /*0088*/ 	.word	0x00000dc0


	//----- nvinfo : EIATTR_EXIT_INSTR_OFFSETS
	.align		4
.L_1053:
        /*008c*/ 	.byte	0x04, 0x1c
        /*008e*/ 	.short	(.L_1055 - .L_1054)


	//   ....[0]....
.L_1054:
        /*0090*/ 	.word	0x00003d70


	//   ....[1]....
        /*0094*/ 	.word	0x00003eb0


	//   ....[2]....
        /*0098*/ 	.word	0x00004120


	//----- nvinfo : EIATTR_MAX_THREADS
	.align		4
.L_1055:
        /*009c*/ 	.byte	0x04, 0x05
        /*009e*/ 	.short	(.L_1057 - .L_1056)
.L_1056:
        /*00a0*/ 	.word	0x00000180
        /*00a4*/ 	.word	0x00000001
        /*00a8*/ 	.word	0x00000001


	//----- nvinfo : EIATTR_CRS_STACK_SIZE
	.align		4
.L_1057:
        /*00ac*/ 	.byte	0x04, 0x1e
        /*00ae*/ 	.short	(.L_1059 - .L_1058)
.L_1058:
        /*00b0*/ 	.word	0x00000000


	//----- nvinfo : EIATTR_CBANK_PARAM_SIZE
	.align		4
.L_1059:
        /*00b4*/ 	.byte	0x03, 0x19
        /*00b6*/ 	.short	0x00b8


	//----- nvinfo : EIATTR_PARAM_CBANK
	.align		4
        /*00b8*/ 	.byte	0x04, 0x0a
        /*00ba*/ 	.short	(.L_1061 - .L_1060)
	.align		4
.L_1060:
        /*00bc*/ 	.word	index@(.nv.constant0._Z35group_norm_nhwc_bwd_one_pass_kernelI11Fp32IOBf16WLi64ELi12ELi384EEv26Group_norm_nhwc_bwd_params)
        /*00c0*/ 	.short	0x0210
        /*00c2*/ 	.short	0x00b8


	//----- nvinfo : EIATTR_SW_WAR
	.align		4
.L_1061:
        /*00c4*/ 	.byte	0x04, 0x36
        /*00c6*/ 	.short	(.L_1063 - .L_1062)
.L_1062:
        /*00c8*/ 	.word	0x00000008
.L_1063:


//--------------------- .nv.info._Z35group_norm_nhwc_bwd_one_pass_kernelI11Fp32IOBf16WLi128ELi12ELi384EEv26Group_norm_nhwc_bwd_params --------------------------
	.section	.nv.info._Z35group_norm_nhwc_bwd_one_pass_kernelI11Fp32IOBf16WLi128ELi12ELi384EEv26Group_norm_nhwc_bwd_params,"",@"SHT_CUDA_INFO"
	.sectionflags	@""
	.align	4


	//----- nvinfo : EIATTR_CUDA_API_VERSION
	.align		4
        /*0000*/ 	.byte	0x04, 0x37
        /*0002*/ 	.short	(.L_1065 - .L_1064)
.L_1064:
        /*0004*/ 	.word	0x00000082


	//----- nvinfo : EIATTR_KPARAM_INFO
	.align		4
.L_1065:
        /*0008*/ 	.byte	0x04, 0x17
        /*000a*/ 	.short	(.L_1067 - .L_1066)
.L_1066:
        /*000c*/ 	.word	0x00000000
        /*0010*/ 	.short	0x0000
        /*0012*/ 	.short	0x0000
        /*0014*/ 	.byte	0x00, 0xf0, 0xe1, 0x02


	//----- nvinfo : EIATTR_SPARSE_MMA_MASK
	.align		4
.L_1067:
        /*0018*/ 	.byte	0x03, 0x50
        /*001a*/ 	.short	0x0000


	//----- nvinfo : EIATTR_MAXREG_COUNT
	.align		4
        /*001c*/ 	.byte	0x03, 0x1b
        /*001e*/ 	.short	0x00a8


	//----- nvinfo : EIATTR_NUM_BARRIERS
	.align		4
        /*0020*/ 	.byte	0x02, 0x4c
        /*0022*/ 	.byte	0x01
	.zero		1


	//----- nvinfo : EIATTR_MERCURY_ISA_VERSION
	.align		4
        /*0024*/ 	.byte	0x03, 0x5f
        /*0026*/ 	.short	0x0101


	//----- nvinfo : EIATTR_INT_WARP_WIDE_INSTR_OFFSETS
	.align		4
        /*0028*/ 	.byte	0x04, 0x31
        /*002a*/ 	.short	(.L_1069 - .L_1068)


	//   ....[0]....
.L_1068:
        /*002c*/ 	.word	0x00002980


	//   ....[1]....
        /*0030*/ 	.word	0x000041a0


	//----- nvinfo : EIATTR_COOP_GROUP_MASK_REGIDS
	.align		4
.L_1069:
        /*0034*/ 	.byte	0x04, 0x29
        /*0036*/ 	.short	(.L_1071 - .L_1070)


	//   ....[0]....
.L_1070:
        /*0038*/ 	.word	0xffffffff


	//   ....[1]....
        /*003c*/ 	.word	0xffffffff


	//   ....[2]....
        /*0040*/ 	.word	0xffffffff


	//   ....[3]....
        /*0044*/ 	.word	0xffffffff


	//   ....[4]....
        /*0048*/ 	.word	0xffffffff


	//   ....[5]....
        /*004c*/ 	.word	0xffffffff


	//   ....[6]....
        /*0050*/ 	.word	0xffffffff


	//   ....[7]....
        /*0054*/ 	.word	0xffffffff


	//   ....[8]....
        /*0058*/ 	.word	0xffffffff


	//   ....[9]....
        /*005c*/ 	.word	0xffffffff


	//----- nvinfo : EIATTR_COOP_GROUP_INSTR_OFFSETS
	.align		4
.L_1071:
        /*0060*/ 	.byte	0x04, 0x28
        /*0062*/ 	.short	(.L_1073 - .L_1072)


	//   ....[0]....
.L_1072:
        /*0064*/ 	.word	0x00000ee0


	//   ....[1]....
        /*0068*/ 	.word	0x00000f10


	//   ....[2]....
        /*006c*/ 	.word	0x00000f60


	//   ....[3]....
        /*0070*/ 	.word	0x00000f80


	//   ....[4]....
        /*0074*/ 	.word	0x00000fb0


	//   ....[5]....
        /*0078*/ 	.word	0x00000fd0


	//   ....[6]....
        /*007c*/ 	.word	0x00001000


	//   ....[7]....
        /*0080*/ 	.word	0x00001020


	//   ....[8]....
        /*0084*/ 	.word	0x00001050


	//   ....[9]....
        /*0088*/ 	.word	0x00001070


	//----- nvinfo : EIATTR_EXIT_INSTR_OFFSETS
	.align		4
.L_1073:
        /*008c*/ 	.byte	0x04, 0x1c
        /*008e*/ 	.short	(.L_1075 - .L_1074)


	//   ....[0]....
.L_1074:
        /*0090*/ 	.word	0x00004290


	//   ....[1]....
        /*0094*/ 	.word	0x000043d0


	//   ....[2]....
        /*0098*/ 	.word	0x00004630


	//----- nvinfo : EIATTR_MAX_THREADS
	.align		4
.L_1075:
        /*009c*/ 	.byte	0x04, 0x05
        /*009e*/ 	.short	(.L_1077 - .L_1076)
.L_1076:
        /*00a0*/ 	.word	0x00000180
        /*00a4*/ 	.word	0x00000001
        /*00a8*/ 	.word	0x00000001


	//----- nvinfo : EIATTR_CRS_STACK_SIZE
	.align		4
.L_1077:
        /*00ac*/ 	.byte	0x04, 0x1e
        /*00ae*/ 	.short	(.L_1079 - .L_1078)
.L_1078:
        /*00b0*/ 	.word	0x00000000


	//----- nvinfo : EIATTR_CBANK_PARAM_SIZE
	.align		4
.L_1079:
        /*00b4*/ 	.byte	0x03, 0x19
        /*00b6*/ 	.short	0x00b8


	//----- nvinfo : EIATTR_PARAM_CBANK
	.align		4
        /*00b8*/ 	.byte	0x04, 0x0a
        /*00ba*/ 	.short	(.L_1081 - .L_1080)
	.align		4
.L_1080:
        /*00bc*/ 	.word	index@(.nv.constant0._Z35group_norm_nhwc_bwd_one_pass_kernelI11Fp32IOBf16WLi128ELi12ELi384EEv26Group_norm_nhwc_bwd_params)
        /*00c0*/ 	.short	0x0210
        /*00c2*/ 	.short	0x00b8


	//----- nvinfo : EIATTR_SW_WAR
	.align		4
.L_1081:
        /*00c4*/ 	.byte	0x04, 0x36
        /*00c6*/ 	.short	(.L_1083 - .L_1082)
.L_1082:
        /*00c8*/ 	.word	0x00000008
.L_1083:


//--------------------- .nv.info._Z35group_norm_nhwc_bwd_one_pass_kernelI11Fp32IOBf16WLi256ELi12ELi384EEv26Group_norm_nhwc_bwd_params --------------------------
	.section	.nv.info._Z35group_norm_nhwc_bwd_one_pass_kernelI11Fp32IOBf16WLi256ELi12ELi384EEv26Group_norm_nhwc_bwd_params,"",@"SHT_CUDA_INFO"
	.sectionflags	@""
	.align	4


	//----- nvinfo : EIATTR_CUDA_API_VERSION
	.align		4
        /*0000*/ 	.byte	0x04, 0x37
        /*0002*/ 	.short	(.L_1085 - .L_1084)
.L_1084:
        /*0004*/ 	.word	0x00000082


	//----- nvinfo : EIATTR_KPARAM_INFO
	.align		4
.L_1085:
        /*0008*/ 	.byte	0x04, 0x17
        /*000a*/ 	.short	(.L_1087 - .L_1086)
.L_1086:
        /*000c*/ 	.word	0x00000000
        /*0010*/ 	.short	0x0000
        /*0012*/ 	.short	0x0000
        /*0014*/ 	.byte	0x00, 0xf0, 0xe1, 0x02


	//----- nvinfo : EIATTR_SPARSE_MMA_MASK
	.align		4
.L_1087:
        /*0018*/ 	.byte	0x03, 0x50
        /*001a*/ 	.short	0x0000


	//----- nvinfo : EIATTR_MAXREG_COUNT
	.align		4
        /*001c*/ 	.byte	0x03, 0x1b
        /*001e*/ 	.short	0x00a8


	//----- nvinfo : EIATTR_NUM_BARRIERS
	.align		4
        /*0020*/ 	.byte	0x02, 0x4c
        /*0022*/ 	.byte	0x01
	.zero		1


	//----- nvinfo : EIATTR_MERCURY_ISA_VERSION
	.align		4
        /*0024*/ 	.byte	0x03, 0x5f
        /*0026*/ 	.short	0x0101


	//----- nvinfo : EIATTR_INT_WARP_WIDE_INSTR_OFFSETS
	.align		4
        /*0028*/ 	.byte	0x04, 0x31
        /*002a*/ 	.short	(.L_1089 - .L_1088)


	//   ....[0]....
.L_1088:
        /*002c*/ 	.word	0x000030c0


	//   ....[1]....
        /*0030*/ 	.word	0x00004e90


	//----- nvinfo : EIATTR_COOP_GROUP_MASK_REGIDS
	.align		4
.L_1089:
        /*0034*/ 	.byte	0x04, 0x29
        /*0036*/ 	.short	(.L_1091 - .L_1090)


	//   ....[0]....
.L_1090:
        /*0038*/ 	.word	0xffffffff


	//   ....[1]....
        /*003c*/ 	.word	0xffffffff


	//   ....[2]....
        /*0040*/ 	.word	0xffffffff


	//   ....[3]....
        /*0044*/ 	.word	0xffffffff


	//   ....[4]....
        /*0048*/ 	.word	0xffffffff


	//   ....[5]....
        /*004c*/ 	.word	0xffffffff


	//   ....[6]....
        /*0050*/ 	.word	0xffffffff


	//   ....[7]....
        /*0054*/ 	.word	0xffffffff


	//   ....[8]....
        /*0058*/ 	.word	0xffffffff


	//   ....[9]....
        /*005c*/ 	.word	0xffffffff


	//----- nvinfo : EIATTR_COOP_GROUP_INSTR_OFFSETS
	.align		4
.L_1091:
        /*0060*/ 	.byte	0x04, 0x28
        /*0062*/ 	.short	(.L_1093 - .L_1092)


	//   ....[0]....
.L_1092:
        /*0064*/ 	.word	0x000015c0


	//   ....[1]....
        /*0068*/ 	.word	0x00001600


	//   ....[2]....
        /*006c*/ 	.word	0x00001710


	//   ....[3]....
        /*0070*/ 	.word	0x00001730


	//   ....[4]....
        /*0074*/ 	.word	0x00001760


	//   ....[5]....
        /*0078*/ 	.word	0x00001780


	//   ....[6]....
        /*007c*/ 	.word	0x000017b0


	//   ....[7]....
        /*0080*/ 	.word	0x000017d0


	//   ....[8]....
        /*0084*/ 	.word	0x00001800


	//   ....[9]....
        /*0088*/ 	.word	0x00001820


	//----- nvinfo : EIATTR_EXIT_INSTR_OFFSETS
	.align		4
.L_1093:
        /*008c*/ 	.byte	0x04, 0x1c
        /*008e*/ 	.short	(.L_1095 - .L_1094)


	//   ....[0]....
.L_1094:
        /*0090*/ 	.word	0x00004f80


	//   ....[1]....
        /*0094*/ 	.word	0x000050c0


	//   ....[2]....
        /*0098*/ 	.word	0x00005320


	//----- nvinfo : EIATTR_MAX_THREADS
	.align		4
.L_1095:
        /*009c*/ 	.byte	0x04, 0x05
        /*009e*/ 	.short	(.L_1097 - .L_1096)
.L_1096:
        /*00a0*/ 	.word	0x00000180
        /*00a4*/ 	.word	0x00000001
        /*00a8*/ 	.word	0x00000001


	//----- nvinfo : EIATTR_CRS_STACK_SIZE
	.align		4
.L_1097:
        /*00ac*/ 	.byte	0x04, 0x1e
        /*00ae*/ 	.short	(.L_1099 - .L_1098)
.L_1098:
        /*00b0*/ 	.word	0x00000000


	//----- nvinfo : EIATTR_CBANK_PARAM_SIZE
	.align		4
.L_1099:
        /*00b4*/ 	.byte	0x03, 0x19
        /*00b6*/ 	.short	0x00b8


	//----- nvinfo : EIATTR_PARAM_CBANK
	.align		4
        /*00b8*/ 	.byte	0x04, 0x0a
        /*00ba*/ 	.short	(.L_1101 - .L_1100)
	.align		4
.L_1100:
        /*00bc*/ 	.word	index@(.nv.constant0._Z35group_norm_nhwc_bwd_one_pass_kernelI11Fp32IOBf16WLi256ELi12ELi384EEv26Group_norm_nhwc_bwd_params)
        /*00c0*/ 	.short	0x0210
        /*00c2*/ 	.short	0x00b8


	//----- nvinfo : EIATTR_SW_WAR
	.align		4
.L_1101:
        /*00c4*/ 	.byte	0x04, 0x36
        /*00c6*/ 	.short	(.L_1103 - .L_1102)
.L_1102:
        /*00c8*/ 	.word	0x00000008
.L_1103:


//--------------------- .nv.info._Z35group_norm_nhwc_bwd_one_pass_kernelI11Fp32IOBf16WLi512ELi12ELi384EEv26Group_norm_nhwc_bwd_params --------------------------
	.section	.nv.info._Z35group_norm_nhwc_bwd_one_pass_kernelI11Fp32IOBf16WLi512ELi12ELi384EEv26Group_norm_nhwc_bwd_params,"",@"SHT_CUDA_INFO"
	.sectionflags	@""
	.align	4


	//----- nvinfo : EIATTR_CUDA_API_VERSION
	.align		4
        /*0000*/ 	.byte	0x04, 0x37
        /*0002*/ 	.short	(.L_1105 - .L_1104)
.L_1104:
        /*0004*/ 	.word	0x00000082


	//----- nvinfo : EIATTR_KPARAM_INFO
	.align		4
.L_1105:
        /*0008*/ 	.byte	0x04, 0x17
        /*000a*/ 	.short	(.L_1107 - .L_1106)
.L_1106:
        /*000c*/ 	.word	0x00000000
        /*0010*/ 	.short	0x0000
        /*0012*/ 	.short	0x0000
        /*0014*/ 	.byte	0x00, 0xf0, 0xe1, 0x02


	//----- nvinfo : EIATTR_SPARSE_MMA_MASK
	.align		4
.L_1107:
        /*0018*/ 	.byte	0x03, 0x50
        /*001a*/ 	.short	0x0000


	//----- nvinfo : EIATTR_MAXREG_COUNT
	.align		4
        /*001c*/ 	.byte	0x03, 0x1b
        /*001e*/ 	.short	0x00a8


	//----- nvinfo : EIATTR_NUM_BARRIERS
	.align		4
        /*0020*/ 	.byte	0x02, 0x4c
        /*0022*/ 	.byte	0x01
	.zero		1


	//----- nvinfo : EIATTR_MERCURY_ISA_VERSION
	.align		4
        /*0024*/ 	.byte	0x03, 0x5f
        /*0026*/ 	.short	0x0101


	//----- nvinfo : EIATTR_INT_WARP_WIDE_INSTR_OFFSETS
	.align		4
        /*0028*/ 	.byte	0x04, 0x31
        /*002a*/ 	.short	(.L_1109 - .L_1108)


	//   ....[0]....
.L_1108:
        /*002c*/ 	.word	0x00004080


	//   ....[1]....
        /*0030*/ 	.word	0x00006960


	//----- nvinfo : EIATTR_COOP_GROUP_MASK_REGIDS
	.align		4
.L_1109:
        /*0034*/ 	.byte	0x04, 0x29
        /*0036*/ 	.short	(.L_1111 - .L_1110)


	//   ....[0]....
.L_1110:
        /*0038*/ 	.word	0xffffffff


	//   ....[1]....
        /*003c*/ 	.word	0xffffffff


	//   ....[2]....
        /*0040*/ 	.word	0xffffffff


	//   ....[3]....
        /*0044*/ 	.word	0xffffffff


	//   ....[4]....
        /*0048*/ 	.word	0xffffffff


	//   ....[5]....
        /*004c*/ 	.word	0xffffffff


	//   ....[6]....
        /*0050*/ 	.word	0xffffffff


	//   ....[7]....
        /*0054*/ 	.word	0xffffffff


	//   ....[8]....
        /*0058*/ 	.word	0xffffffff


	//   ....[9]....
        /*005c*/ 	.word	0xffffffff


	//----- nvinfo : EIATTR_COOP_GROUP_INSTR_OFFSETS
	.align		4
.L_1111:
        /*0060*/ 	.byte	0x04, 0x28
        /*0062*/ 	.short	(.L_1113 - .L_1112)


	//   ....[0]....
.L_1112:
        /*0064*/ 	.word	0x00002540


	//   ....[1]....
        /*0068*/ 	.word	0x00002580


	//   ....[2]....
        /*006c*/ 	.word	0x00002670


	//   ....[3]....
        /*0070*/ 	.word	0x00002690


	//   ....[4]....
        /*0074*/ 	.word	0x000026c0


	//   ....[5]....
        /*0078*/ 	.word	0x000026e0


	//   ....[6]....
        /*007c*/ 	.word	0x00002710


	//   ....[7]....
        /*0080*/ 	.word	0x00002730


	//   ....[8]....
        /*0084*/ 	.word	0x00002760


	//   ....[9]....
        /*0088*/ 	.word	0x00002780


	//----- nvinfo : EIATTR_EXIT_INSTR_OFFSETS
	.align		4
.L_1113:
        /*008c*/ 	.byte	0x04, 0x1c
        /*008e*/ 	.short	(.L_1115 - .L_1114)


	//   ....[0]....
.L_1114:
        /*0090*/ 	.word	0x000069f0


	//   ....[1]....
        /*0094*/ 	.word	0x00006b30


	//   ....[2]....
        /*0098*/ 	.word	0x00006d90


	//----- nvinfo : EIATTR_MAX_THREADS
	.align		4
.L_1115:
        /*009c*/ 	.byte	0x04, 0x05
        /*009e*/ 	.short	(.L_1117 - .L_1116)
.L_1116:
        /*00a0*/ 	.word	0x00000180
        /*00a4*/ 	.word	0x00000001
        /*00a8*/ 	.word	0x00000001


	//----- nvinfo : EIATTR_CRS_STACK_SIZE
	.align		4
.L_1117:
        /*00ac*/ 	.byte	0x04, 0x1e
        /*00ae*/ 	.short	(.L_1119 - .L_1118)
.L_1118:
        /*00b0*/ 	.word	0x00000000


	//----- nvinfo : EIATTR_CBANK_PARAM_SIZE
	.align		4
.L_1119:
        /*00b4*/ 	.byte	0x03, 0x19
        /*00b6*/ 	.short	0x00b8


	//----- nvinfo : EIATTR_PARAM_CBANK
	.align		4
        /*00b8*/ 	.byte	0x04, 0x0a
        /*00ba*/ 	.short	(.L_1121 - .L_1120)
	.align		4
.L_1120:
        /*00bc*/ 	.word	index@(.nv.constant0._Z35group_norm_nhwc_bwd_one_pass_kernelI11Fp32IOBf16WLi512ELi12ELi384EEv26Group_norm_nhwc_bwd_params)
        /*00c0*/ 	.short	0x0210
        /*00c2*/ 	.short	0x00b8


	//----- nvinfo : EIATTR_SW_WAR
	.align		4
.L_1121:
        /*00c4*/ 	.byte	0x04, 0x36
        /*00c6*/ 	.short	(.L_1123 - .L_1122)
.L_1122:
        /*00c8*/ 	.word	0x00000008
.L_1123:


//--------------------- .nv.info._Z35group_norm_nhwc_bwd_one_pass_kernelI11Fp32IOFp16WLi64ELi12ELi384EEv26Group_norm_nhwc_bwd_params --------------------------
	.section	.nv.info._Z35group_norm_nhwc_bwd_one_pass_kernelI11Fp32IOFp16WLi64ELi12ELi384EEv26Group_norm_nhwc_bwd_params,"",@"SHT_CUDA_INFO"
	.sectionflags	@""
	.align	4


	//----- nvinfo : EIATTR_CUDA_API_VERSION
	.align		4
        /*0000*/ 	.byte	0x04, 0x37
        /*0002*/ 	.short	(.L_1125 - .L_1124)
.L_1124:
        /*0004*/ 	.word	0x00000082


	//----- nvinfo : EIATTR_KPARAM_INFO
	.align		4
.L_1125:
        /*0008*/ 	.byte	0x04, 0x17
        /*000a*/ 	.short	(.L_1127 - .L_1126)
.L_1126:
        /*000c*/ 	.word	0x00000000
        /*0010*/ 	.short	0x0000
        /*0012*/ 	.short	0x0000
        /*0014*/ 	.byte	0x00, 0xf0, 0xe1, 0x02


	//----- nvinfo : EIATTR_SPARSE_MMA_MASK
	.align		4
.L_1127:
        /*0018*/ 	.byte	0x03, 0x50
        /*001a*/ 	.short	0x0000


	//----- nvinfo : EIATTR_MAXREG_COUNT
	.align		4
        /*001c*/ 	.byte	0x03, 0x1b
        /*001e*/ 	.short	0x00a8


	//----- nvinfo : EIATTR_NUM_BARRIERS
	.align		4
        /*0020*/ 	.byte	0x02, 0x4c
        /*0022*/ 	.byte	0x01
	.zero		1


	//----- nvinfo : EIATTR_MERCURY_ISA_VERSION
	.align		4
        /*0024*/ 	.byte	0x03, 0x5f
        /*0026*/ 	.short	0x0101


	//----- nvinfo : EIATTR_INT_WARP_WIDE_INSTR_OFFSETS
	.align		4
        /*0028*/ 	.byte	0x04, 0x31
        /*002a*/ 	.short	(.L_1129 - .L_1128)


	//   ....[0]....
.L_1128:
        /*002c*/ 	.word	0x00002650


	//   ....[1]....
        /*0030*/ 	.word	0x00003c80


	//----- nvinfo : EIATTR_COOP_GROUP_MASK_REGIDS
	.align		4
.L_1129:
        /*0034*/ 	.byte	0x04, 0x29
        /*0036*/ 	.short	(.L_1131 - .L_1130)


	//   ....[0]....
.L_1130:
        /*0038*/ 	.word	0xffffffff


	//   ....[1]....
        /*003c*/ 	.word	0xffffffff


	//   ....[2]....
        /*0040*/ 	.word	0xffffffff


	//   ....[3]....
        /*0044*/ 	.word	0xffffffff


	//   ....[4]....
        /*0048*/ 	.word	0xffffffff


	//   ....[5]....
        /*004c*/ 	.word	0xffffffff


	//   ....[6]....
        /*0050*/ 	.word	0xffffffff


	//   ....[7]....
        /*0054*/ 	.word	0xffffffff


	//   ....[8]....
        /*0058*/ 	.word	0xffffffff


	//   ....[9]....
        /*005c*/ 	.word	0xffffffff


	//----- nvinfo : EIATTR_COOP_GROUP_INSTR_OFFSETS
	.align		4
.L_1131:
        /*0060*/ 	.byte	0x04, 0x28
        /*0062*/ 	.short	(.L_1133 - .L_1132)


	//   ....[0]....
.L_1132:
        /*0064*/ 	.word	0x00000c00


	//   ....[1]....
        /*0068*/ 	.word	0x00000c40


	//   ....[2]....
        /*006c*/ 	.word	0x00000cb0


	//   ....[3]....
        /*0070*/ 	.word	0x00000cd0


	//   ....[4]....
        /*0074*/ 	.word	0x00000d00


	//   ....[5]....
        /*0078*/ 	.word	0x00000d20


	//   ....[6]....
        /*007c*/ 	.word	0x00000d50


	//   ....[7]....
        /*0080*/ 	.word	0x00000d70


	//   ....[8]....
        /*0084*/ 	.word	0x00000da0


	//   ....[9]....
        /*0088*/ 	.word	0x00000dc0


	//----- nvinfo : EIATTR_EXIT_INSTR_OFFSETS
	.align		4
.L_1133:
        /*008c*/ 	.byte	0x04, 0x1c
        /*008e*/ 	.short	(.L_1135 - .L_1134)


	//   ....[0]....
.L_1134:
        /*0090*/ 	.word	0x00003d70


	//   ....[1]....
        /*0094*/ 	.word	0x00003eb0


	//   ....[2]....
        /*0098*/ 	.word	0x00004120


	//----- nvinfo : EIATTR_MAX_THREADS
	.align		4
.L_1135:
        /*009c*/ 	.byte	0x04, 0x05
        /*009e*/ 	.short	(.L_1137 - .L_1136)
.L_1136:
        /*00a0*/ 	.word	0x00000180
        /*00a4*/ 	.word	0x00000001
        /*00a8*/ 	.word	0x00000001


	//----- nvinfo : EIATTR_CRS_STACK_SIZE
	.align		4
.L_1137:
        /*00ac*/ 	.byte	0x04, 0x1e
        /*00ae*/ 	.short	(.L_1139 - .L_1138)
.L_1138:
        /*00b0*/ 	.word	0x00000000


	//----- nvinfo : EIATTR_CBANK_PARAM_SIZE
	.align		4
.L_1139:
        /*00b4*/ 	.byte	0x03, 0x19
        /*00b6*/ 	.short	0x00b8


	//----- nvinfo : EIATTR_PARAM_CBANK
	.align		4
        /*00b8*/ 	.byte	0x04, 0x0a
        /*00ba*/ 	.short	(.L_1141 - .L_1140)
	.align		4
.L_1140:
        /*00bc*/ 	.word	index@(.nv.constant0._Z35group_norm_nhwc_bwd_one_pass_kernelI11Fp32IOFp16WLi64ELi12ELi384EEv26Group_norm_nhwc_bwd_params)
        /*00c0*/ 	.short	0x0210
        /*00c2*/ 	.short	0x00b8


	//----- nvinfo : EIATTR_SW_WAR
	.align		4
.L_1141:
        /*00c4*/ 	.byte	0x04, 0x36
        /*00c6*/ 	.short	(.L_1143 - .L_1142)
.L_1142:
        /*00c8*/ 	.word	0x00000008
.L_1143:


//--------------------- .nv.info._Z35group_norm_nhwc_bwd_one_pass_kernelI11Fp32IOFp16WLi128ELi12ELi384EEv26Group_norm_nhwc_bwd_params --------------------------
	.section	.nv.info._Z35group_norm_nhwc_bwd_one_pass_kernelI11Fp32IOFp16WLi128ELi12ELi384EEv26Group_norm_nhwc_bwd_params,"",@"SHT_CUDA_INFO"
	.sectionflags	@""
	.align	4


	//----- nvinfo : EIATTR_CUDA_API_VERSION
	.align		4
        /*0000*/ 	.byte	0x04, 0x37
        /*0002*/ 	.short	(.L_1145 - .L_1144)
.L_1144:
        /*0004*/ 	.word	0x00000082


	//----- nvinfo : EIATTR_KPARAM_INFO
	.align		4
.L_1145:
        /*0008*/ 	.byte	0x04, 0x17
        /*000a*/ 	.short	(.L_1147 - .L_1146)
.L_1146:
        /*000c*/ 	.word	0x00000000
        /*0010*/ 	.short	0x0000
        /*0012*/ 	.short	0x0000
        /*0014*/ 	.byte	0x00, 0xf0, 0xe1, 0x02


	//----- nvinfo : EIATTR_SPARSE_MMA_MASK
	.align		4
.L_1147:
        /*0018*/ 	.byte	0x03, 0x50
        /*001a*/ 	.short	0x0000


	//----- nvinfo : EIATTR_MAXREG_COUNT
	.align		4
        /*001c*/ 	.byte	0x03, 0x1b
        /*001e*/ 	.short	0x00a8


	//----- nvinfo : EIATTR_NUM_BARRIERS
	.align		4
        /*0020*/ 	.byte	0x02, 0x4c
        /*0022*/ 	.byte	0x01
	.zero		1


	//----- nvinfo : EIATTR_MERCURY_ISA_VERSION
	.align		4
        /*0024*/ 	.byte	0x03, 0x5f
        /*0026*/ 	.short	0x0101


	//----- nvinfo : EIATTR_INT_WARP_WIDE_INSTR_OFFSETS
	.align		4
        /*0028*/ 	.byte	0x04, 0x31
        /*002a*/ 	.short	(.L_1149 - .L_1148)


	//   ....[0]....
.L_1148:
        /*002c*/ 	.word	0x00002980


	//   ....[1]....
        /*0030*/ 	.word	0x000041a0


	//----- nvinfo : EIATTR_COOP_GROUP_MASK_REGIDS
	.align		4
.L_1149:
        /*0034*/ 	.byte	0x04, 0x29
        /*0036*/ 	.short	(.L_1151 - .L_1150)


	//   ....[0]....
.L_1150:
        /*0038*/ 	.word	0xffffffff


	//   ....[1]....
        /*003c*/ 	.word	0xffffffff


	//   ....[2]....
        /*0040*/ 	.word	0xffffffff


	//   ....[3]....
        /*0044*/ 	.word	0xffffffff


	//   ....[4]....
        /*0048*/ 	.word	0xffffffff


	//   ....[5]....
        /*004c*/ 	.word	0xffffffff


	//   ....[6]....
        /*0050*/ 	.word	0xffffffff


	//   ....[7]....
        /*0054*/ 	.word	0xffffffff


	//   ....[8]....
        /*0058*/ 	.word	0xffffffff


	//   ....[9]....
        /*005c*/ 	.word	0xffffffff


	//----- nvinfo : EIATTR_COOP_GROUP_INSTR_OFFSETS
	.align		4
.L_1151:
        /*0060*/ 	.byte	0x04, 0x28
        /*0062*/ 	.short	(.L_1153 - .L_1152)


	//   ....[0]....
.L_1152:
        /*0064*/ 	.word	0x00000ee0


	//   ....[1]....
        /*0068*/ 	.word	0x00000f10


	//   ....[2]....
        /*006c*/ 	.word	0x00000f60


	//   ....[3]....
        /*0070*/ 	.word	0x00000f80


	//   ....[4]....
        /*0074*/ 	.word	0x00000fb0


	//   ....[5]....
        /*0078*/ 	.word	0x00000fd0


	//   ....[6]....
        /*007c*/ 	.word	0x00001000


	//   ....[7]....
        /*0080*/ 	.word	0x00001020


	//   ....[8]....
        /*0084*/ 	.word	0x00001050


	//   ....[9]....
        /*0088*/ 	.word	0x00001070


	//----- nvinfo : EIATTR_EXIT_INSTR_OFFSETS
	.align		4
.L_1153:
        /*008c*/ 	.byte	0x04, 0x1c
        /*008e*/ 	.short	(.L_1155 - .L_1154)


	//   ....[0]....
.L_1154:
        /*0090*/ 	.word	0x00004290


	//   ....[1]....
        /*0094*/ 	.word	0x000043d0


	//   ....[2]....
        /*0098*/ 	.word	0x00004630


	//----- nvinfo : EIATTR_MAX_THREADS
	.align		4
.L_1155:
        /*009c*/ 	.byte	0x04, 0x05
        /*009e*/ 	.short	(.L_1157 - .L_1156)
.L_1156:
        /*00a0*/ 	.word	0x00000180
        /*00a4*/ 	.word	0x00000001
        /*00a8*/ 	.word	0x00000001


	//----- nvinfo : EIATTR_CRS_STACK_SIZE
	.align		4
.L_1157:
        /*00ac*/ 	.byte	0x04, 0x1e
        /*00ae*/ 	.short	(.L_1159 - .L_1158)
.L_1158:
        /*00b0*/ 	.word	0x00000000


	//----- nvinfo : EIATTR_CBANK_PARAM_SIZE
	.align		4
.L_1159:
        /*00b4*/ 	.byte	0x03, 0x19
        /*00b6*/ 	.short	0x00b8


	//----- nvinfo : EIATTR_PARAM_CBANK
	.align		4
        /*00b8*/ 	.byte	0x04, 0x0a
        /*00ba*/ 	.short	(.L_1161 - .L_1160)
	.align		4
.L_1160:
        /*00bc*/ 	.word	index@(.nv.constant0._Z35group_norm_nhwc_bwd_one_pass_kernelI11Fp32IOFp16WLi128ELi12ELi384EEv26Group_norm_nhwc_bwd_params)
        /*00c0*/ 	.short	0x0210
        /*00c2*/ 	.short	0x00b8


	//----- nvinfo : EIATTR_SW_WAR
	.align		4
.L_1161:
        /*00c4*/ 	.byte	0x04, 0x36
        /*00c6*/ 	.short	(.L_1163 - .L_1162)
.L_1162:
        /*00c8*/ 	.word	0x00000008
.L_1163:


//--------------------- .nv.info._Z35group_norm_nhwc_bwd_one_pass_kernelI11Fp32IOFp16WLi256ELi12ELi384EEv26Group_norm_nhwc_bwd_params --------------------------
	.section	.nv.info._Z35group_norm_nhwc_bwd_one_pass_kernelI11Fp32IOFp16WLi256ELi12ELi384EEv26Group_norm_nhwc_bwd_params,"",@"SHT_CUDA_INFO"
	.sectionflags	@""
	.align	4


	//----- nvinfo : EIATTR_CUDA_API_VERSION
	.align		4
        /*0000*/ 	.byte	0x04, 0x37
        /*0002*/ 	.short	(.L_1165 - .L_1164)
.L_1164:
        /*0004*/ 	.word	0x00000082


	//----- nvinfo : EIATTR_KPARAM_INFO
	.align		4
.L_1165:
        /*0008*/ 	.byte	0x04, 0x17
        /*000a*/ 	.short	(.L_1167 - .L_1166)
.L_1166:
        /*000c*/ 	.word	0x00000000
        /*0010*/ 	.short	0x0000
        /*0012*/ 	.short	0x0000
        /*0014*/ 	.byte	0x00, 0xf0, 0xe1, 0x02


	//----- nvinfo : EIATTR_SPARSE_MMA_MASK
	.align		4
.L_1167:
        /*0018*/ 	.byte	0x03, 0x50
        /*001a*/ 	.short	0x0000


	//----- nvinfo : EIATTR_MAXREG_COUNT
	.align		4
        /*001c*/ 	.byte	0x03, 0x1b
        /*001e*/ 	.short	0x00a8


	//----- nvinfo : EIATTR_NUM_BARRIERS
	.align		4
        /*0020*/ 	.byte	0x02, 0x4c
        /*0022*/ 	.byte	0x01
	.zero		1


	//----- nvinfo : EIATTR_MERCURY_ISA_VERSION
	.align		4
        /*0024*/ 	.byte	0x03, 0x5f
        /*0026*/ 	.short	0x0101


	//----- nvinfo : EIATTR_INT_WARP_WIDE_INSTR_OFFSETS
	.align		4
        /*0028*/ 	.byte	0x04, 0x31
        /*002a*/ 	.short	(.L_1169 - .L_1168)


	//   ....[0]....
.L_1168:
        /*002c*/ 	.word	0x000030c0


	//   ....[1]....
        /*0030*/ 	.word	0x00004e90


	//----- nvinfo : EIATTR_COOP_GROUP_MASK_REGIDS
	.align		4
.L_1169:
        /*0034*/ 	.byte	0x04, 0x29
        /*0036*/ 	.short	(.L_1171 - .L_1170)


	//   ....[0]....
.L_1170:
        /*0038*/ 	.word	0xffffffff


	//   ....[1]....
        /*003c*/ 	.word	0xffffffff


	//   ....[2]....
        /*0040*/ 	.word	0xffffffff


	//   ....[3]....
        /*0044*/ 	.word	0xffffffff


	//   ....[4]....
        /*0048*/ 	.word	0xffffffff


	//   ....[5]....
        /*004c*/ 	.word	0xffffffff


	//   ....[6]....
        /*0050*/ 	.word	0xffffffff


	//   ....[7]....
        /*0054*/ 	.word	0xffffffff


	//   ....[8]....
        /*0058*/ 	.word	0xffffffff


	//   ....[9]....
        /*005c*/ 	.word	0xffffffff


	//----- nvinfo : EIATTR_COOP_GROUP_INSTR_OFFSETS
	.align		4
.L_1171:
        /*0060*/ 	.byte	0x04, 0x28
        /*0062*/ 	.short	(.L_1173 - .L_1172)


	//   ....[0]....
.L_1172:
        /*0064*/ 	.word	0x000015c0


	//   ....[1]....
        /*0068*/ 	.word	0x00001600


	//   ....[2]....
        /*006c*/ 	.word	0x00001710


	//   ....[3]....
        /*0070*/ 	.word	0x00001730


	//   ....[4]....
        /*0074*/ 	.word	0x00001760


	//   ....[5]....
        /*0078*/ 	.word	0x00001780


	//   ....[6]....
        /*007c*/ 	.word	0x000017b0


	//   ....[7]....
        /*0080*/ 	.word	0x000017d0


	//   ....[8]....
        /*0084*/ 	.word	0x00001800


	//   ....[9]....
        /*0088*/ 	.word	0x00001820


	//----- nvinfo : EIATTR_EXIT_INSTR_OFFSETS
	.align		4
.L_1173:
        /*008c*/ 	.byte	0x04, 0x1c
        /*008e*/ 	.short	(.L_1175 - .L_1174)


	//   ....[0]....
.L_1174:
        /*0090*/ 	.word	0x00004f80


	//   ....[1]....
        /*0094*/ 	.word	0x000050c0


	//   ....[2]....
        /*0098*/ 	.word	0x00005320


	//----- nvinfo : EIATTR_MAX_THREADS
	.align		4
.L_1175:
        /*009c*/ 	.byte	0x04, 0x05
        /*009e*/ 	.short	(.L_1177 - .L_1176)
.L_1176:
        /*00a0*/ 	.word	0x00000180
        /*00a4*/ 	.word	0x00000001
        /*00a8*/ 	.word	0x00000001


	//----- nvinfo : EIATTR_CRS_STACK_SIZE
	.align		4
.L_1177:
        /*00ac*/ 	.byte	0x04, 0x1e
        /*00ae*/ 	.short	(.L_1179 - .L_1178)
.L_1178:
        /*00b0*/ 	.word	0x00000000


	//----- nvinfo : EIATTR_CBANK_PARAM_SIZE
	.align		4
.L_1179:
        /*00b4*/ 	.byte	0x03, 0x19
        /*00b6*/ 	.short	0x00b8


	//----- nvinfo : EIATTR_PARAM_CBANK
	.align		4
        /*00b8*/ 	.byte	0x04, 0x0a
        /*00ba*/ 	.short	(.L_1181 - .L_1180)
	.align		4
.L_1180:
        /*00bc*/ 	.word	index@(.nv.constant0._Z35group_norm_nhwc_bwd_one_pass_kernelI11Fp32IOFp16WLi256ELi12ELi384EEv26Group_norm_nhwc_bwd_params)
        /*00c0*/ 	.short	0x0210
        /*00c2*/ 	.short	0x00b8


	//----- nvinfo : EIATTR_SW_WAR
	.align		4
.L_1181:
        /*00c4*/ 	.byte	0x04, 0x36
        /*00c6*/ 	.short	(.L_1183 - .L_1182)
.L_1182:
        /*00c8*/ 	.word	0x00000008
.L_1183:


//--------------------- .nv.info._Z35group_norm_nhwc_bwd_one_pass_kernelI11Fp32IOFp16WLi512ELi12ELi384EEv26Group_norm_nhwc_bwd_params --------------------------
	.section	.nv.info._Z35group_norm_nhwc_bwd_one_pass_kernelI11Fp32IOFp16WLi512ELi12ELi384EEv26Group_norm_nhwc_bwd_params,"",@"SHT_CUDA_INFO"
	.sectionflags	@""
	.align	4


	//----- nvinfo : EIATTR_CUDA_API_VERSION
	.align		4
        /*0000*/ 	.byte	0x04, 0x37
        /*0002*/ 	.short	(.L_1185 - .L_1184)
.L_1184:
        /*0004*/ 	.word	0x00000082


	//----- nvinfo : EIATTR_KPARAM_INFO
	.align		4
.L_1185:
        /*0008*/ 	.byte	0x04, 0x17
        /*000a*/ 	.short	(.L_1187 - .L_1186)
.L_1186:
        /*000c*/ 	.word	0x00000000
        /*0010*/ 	.short	0x0000
        /*0012*/ 	.short	0x0000
        /*0014*/ 	.byte	0x00, 0xf0, 0xe1, 0x02


	//----- nvinfo : EIATTR_SPARSE_MMA_MASK
	.align		4
.L_1187:
        /*0018*/ 	.byte	0x03, 0x50
        /*001a*/ 	.short	0x0000


	//----- nvinfo : EIATTR_MAXREG_COUNT
	.align		4
        /*001c*/ 	.byte	0x03, 0x1b
        /*001e*/ 	.short	0x00a8


	//----- nvinfo : EIATTR_NUM_BARRIERS
	.align		4
        /*0020*/ 	.byte	0x02, 0x4c
        /*0022*/ 	.byte	0x01
	.zero		1


	//----- nvinfo : EIATTR_MERCURY_ISA_VERSION
	.align		4
        /*0024*/ 	.byte	0x03, 0x5f
        /*0026*/ 	.short	0x0101


	//----- nvinfo : EIATTR_INT_WARP_WIDE_INSTR_OFFSETS
	.align		4
        /*0028*/ 	.byte	0x04, 0x31
        /*002a*/ 	.short	(.L_1189 - .L_1188)


	//   ....[0]....
.L_1188:
        /*002c*/ 	.word	0x00004080


	//   ....[1]....
        /*0030*/ 	.word	0x00006960


	//----- nvinfo : EIATTR_COOP_GROUP_MASK_REGIDS
	.align		4
.L_1189:
        /*0034*/ 	.byte	0x04, 0x29
        /*0036*/ 	.short	(.L_1191 - .L_1190)


	//   ....[0]....
.L_1190:
        /*0038*/ 	.word	0xffffffff


	//   ....[1]....
        /*003c*/ 	.word	0xffffffff


	//   ....[2]....
        /*0040*/ 	.word	0xffffffff


	//   ....[3]....
        /*0044*/ 	.word	0xffffffff


	//   ....[4]....
        /*0048*/ 	.word	0xffffffff


	//   ....[5]....
        /*004c*/ 	.word	0xffffffff


	//   ....[6]....
        /*0050*/ 	.word	0xffffffff


	//   ....[7]....
        /*0054*/ 	.word	0xffffffff


	//   ....[8]....
        /*0058*/ 	.word	0xffffffff


	//   ....[9]....
        /*005c*/ 	.word	0xffffffff


	//----- nvinfo : EIATTR_COOP_GROUP_INSTR_OFFSETS
	.align		4
.L_1191:
        /*0060*/ 	.byte	0x04, 0x28
        /*0062*/ 	.short	(.L_1193 - .L_1192)


	//   ....[0]....
.L_1192:
        /*0064*/ 	.word	0x00002540


	//   ....[1]....
        /*0068*/ 	.word	0x00002580


	//   ....[2]....
        /*006c*/ 	.word	0x00002670


	//   ....[3]....
        /*0070*/ 	.word	0x00002690


	//   ....[4]....
        /*0074*/ 	.word	0x000026c0


	//   ....[5]....
        /*0078*/ 	.word	0x000026e0


	//   ....[6]....
        /*007c*/ 	.word	0x00002710


	//   ....[7]....
        /*0080*/ 	.word	0x00002730


	//   ....[8]....
        /*0084*/ 	.word	0x00002760


	//   ....[9]....
        /*0088*/ 	.word	0x00002780


	//----- nvinfo : EIATTR_EXIT_INSTR_OFFSETS
	.align		4
.L_1193:
        /*008c*/ 	.byte	0x04, 0x1c
        /*008e*/ 	.short	(.L_1195 - .L_1194)


	//   ....[0]....
.L_1194:
        /*0090*/ 	.word	0x000069f0


	//   ....[1]....
        /*0094*/ 	.word	0x00006b30


	//   ....[2]....
        /*0098*/ 	.word	0x00006d90


	//----- nvinfo : EIATTR_MAX_THREADS
	.align		4
.L_1195:
        /*009c*/ 	.byte	0x04, 0x05
        /*009e*/ 	.short	(.L_1197 - .L_1196)
.L_1196:
        /*00a0*/ 	.word	0x00000180
        /*00a4*/ 	.word	0x00000001
        /*00a8*/ 	.word	0x00000001


	//----- nvinfo : EIATTR_CRS_STACK_SIZE
	.align		4
.L_1197:
        /*00ac*/ 	.byte	0x04, 0x1e
        /*00ae*/ 	.short	(.L_1199 - .L_1198)
.L_1198:
        /*00b0*/ 	.word	0x00000000


	//----- nvinfo : EIATTR_CBANK_PARAM_SIZE
	.align		4
.L_1199:
        /*00b4*/ 	.byte	0x03, 0x19
        /*00b6*/ 	.short	0x00b8


	//----- nvinfo : EIATTR_PARAM_CBANK
	.align		4
        /*00b8*/ 	.byte	0x04, 0x0a
        /*00ba*/ 	.short	(.L_1201 - .L_1200)
	.align		4
.L_1200:
        /*00bc*/ 	.word	index@(.nv.constant0._Z35group_norm_nhwc_bwd_one_pass_kernelI11Fp32IOFp16WLi512ELi12ELi384EEv26Group_norm_nhwc_bwd_params)
        /*00c0*/ 	.short	0x0210
        /*00c2*/ 	.short	0x00b8


	//----- nvinfo : EIATTR_SW_WAR
	.align		4
.L_1201:
        /*00c4*/ 	.byte	0x04, 0x36
        /*00c6*/ 	.short	(.L_1203 - .L_1202)
.L_1202:
        /*00c8*/ 	.word	0x00000008
.L_1203:


//--------------------- .nv.info._Z35group_norm_nhwc_fwd_one_pass_kernelI11Bf16IOFp32WLi64ELi12ELi384EEv26Group_norm_nhwc_fwd_params --------------------------
	.section	.nv.info._Z35group_norm_nhwc_fwd_one_pass_kernelI11Bf16IOFp32WLi64ELi12ELi384EEv26Group_norm_nhwc_fwd_params,"",@"SHT_CUDA_INFO"
	.sectionflags	@""
	.align	4


	//----- nvinfo : EIATTR_CUDA_API_VERSION
	.align		4
        /*0000*/ 	.byte	0x04, 0x37
        /*0002*/ 	.short	(.L_1205 - .L_1204)
.L_1204:
        /*0004*/ 	.word	0x00000082


	//----- nvinfo : EIATTR_KPARAM_INFO
	.align		4
.L_1205:
        /*0008*/ 	.byte	0x04, 0x17
        /*000a*/ 	.short	(.L_1207 - .L_1206)
.L_1206:
        /*000c*/ 	.word	0x00000000
        /*0010*/ 	.short	0x0000
        /*0012*/ 	.short	0x0000
        /*0014*/ 	.byte	0x00, 0xf0, 0x81, 0x02


	//----- nvinfo : EIATTR_SPARSE_MMA_MASK
	.align		4
.L_1207:
        /*0018*/ 	.byte	0x03, 0x50
        /*001a*/ 	.short	0x0000


	//----- nvinfo : EIATTR_MAXREG_COUNT
	.align		4
        /*001c*/ 	.byte	0x03, 0x1b
        /*001e*/ 	.short	0x00a8


	//----- nvinfo : EIATTR_NUM_BARRIERS
	.align		4
        /*0020*/ 	.byte	0x02, 0x4c
        /*0022*/ 	.byte	0x01
	.zero		1


	//----- nvinfo : EIATTR_MERCURY_ISA_VERSION
	.align		4
        /*0024*/ 	.byte	0x03, 0x5f
        /*0026*/ 	.short	0x0101


	//----- nvinfo : EIATTR_COOP_GROUP_MASK_REGIDS
	.align		4
        /*0028*/ 	.byte	0x04, 0x29
        /*002a*/ 	.short	(.L_1209 - .L_1208)


	//   ....[0]....
.L_1208:
        /*002c*/ 	.word	0xffffffff


	//   ....[1]....
        /*0030*/ 	.word	0xffffffff


	//   ....[2]....
        /*0034*/ 	.word	0xffffffff


	//   ....[3]....
        /*0038*/ 	.word	0xffffffff


	//   ....[4]....
        /*003c*/ 	.word	0xffffffff


	//   ....[5]....
        /*0040*/ 	.word	0xffffffff


	//   ....[6]....
        /*0044*/ 	.word	0xffffffff


	//   ....[7]....
        /*0048*/ 	.word	0xffffffff


	//   ....[8]....
        /*004c*/ 	.word	0xffffffff


	//   ....[9]....
        /*0050*/ 	.word	0xffffffff


	//----- nvinfo : EIATTR_COOP_GROUP_INSTR_OFFSETS
	.align		4
.L_1209:
        /*0054*/ 	.byte	0x04, 0x28
        /*0056*/ 	.short	(.L_1211 - .L_1210)


	//   ....[0]....
.L_1210:
        /*0058*/ 	.word	0x000005d0


	//   ....[1]....
        /*005c*/ 	.word	0x000005e0


	//   ....[2]....
        /*0060*/ 	.word	0x00000610


	//   ....[3]....
        /*0064*/ 	.word	0x00000630


	//   ....[4]....
        /*0068*/ 	.word	0x00000660


	//   ....[5]....
        /*006c*/ 	.word	0x00000680


	//   ....[6]....
        /*0070*/ 	.word	0x000006b0


	//   ....[7]....
        /*0074*/ 	.word	0x000006d0


	//   ....[8]....
        /*0078*/ 	.word	0x00000700


	//   ....[9]....
        /*007c*/ 	.word	0x00000720


	//----- nvinfo : EIATTR_EXIT_INSTR_OFFSETS
	.align		4
.L_1211:
        /*0080*/ 	.byte	0x04, 0x1c
        /*0082*/ 	.short	(.L_1213 - .L_1212)


	//   ....[0]....
.L_1212:
        /*0084*/ 	.word	0x00000060


	//   ....[1]....
        /*0088*/ 	.word	0x00001840


	//----- nvinfo : EIATTR_MAX_THREADS
	.align		4
.L_1213:
        /*008c*/ 	.byte	0x04, 0x05
        /*008e*/ 	.short	(.L_1215 - .L_1214)
.L_1214:
        /*0090*/ 	.word	0x00000180
        /*0094*/ 	.word	0x00000001
        /*0098*/ 	.word	0x00000001


	//----- nvinfo : EIATTR_CRS_STACK_SIZE
	.align		4
.L_1215:
        /*009c*/ 	.byte	0x04, 0x1e
        /*009e*/ 	.short	(.L_1217 - .L_1216)
.L_1216:
        /*00a0*/ 	.word	0x00000000


	//----- nvinfo : EIATTR_CBANK_PARAM_SIZE
	.align		4
.L_1217:
        /*00a4*/ 	.byte	0x03, 0x19
        /*00a6*/ 	.short	0x00a0


	//----- nvinfo : EIATTR_PARAM_CBANK
	.align		4
        /*00a8*/ 	.byte	0x04, 0x0a
        /*00aa*/ 	.short	(.L_1219 - .L_1218)
	.align		4
.L_1218:
        /*00ac*/ 	.word	index@(.nv.constant0._Z35group_norm_nhwc_fwd_one_pass_kernelI11Bf16IOFp32WLi64ELi12ELi384EEv26Group_norm_nhwc_fwd_params)
        /*00b0*/ 	.short	0x0210
        /*00b2*/ 	.short	0x00a0


	//----- nvinfo : EIATTR_SW_WAR
	.align		4
.L_1219:
        /*00b4*/ 	.byte	0x04, 0x36
        /*00b6*/ 	.short	(.L_1221 - .L_1220)
.L_1220:
        /*00b8*/ 	.word	0x00000008
.L_1221:


//--------------------- .nv.info._Z35group_norm_nhwc_fwd_one_pass_kernelI11Bf16IOFp32WLi128ELi12ELi384EEv26Group_norm_nhwc_fwd_params --------------------------
	.section	.nv.info._Z35group_norm_nhwc_fwd_one_pass_kernelI11Bf16IOFp32WLi128ELi12ELi384EEv26Group_norm_nhwc_fwd_params,"",@"SHT_CUDA_INFO"
	.sectionflags	@""
	.align	4


	//----- nvinfo : EIATTR_CUDA_API_VERSION
	.align		4
        /*0000*/ 	.byte	0x04, 0x37
        /*0002*/ 	.short	(.L_1223 - .L_1222)
.L_1222:
        /*0004*/ 	.word	0x00000082


	//----- nvinfo : EIATTR_KPARAM_INFO
	.align		4
.L_1223:
        /*0008*/ 	.byte	0x04, 0x17
        /*000a*/ 	.short	(.L_1225 - .L_1224)
.L_1224:
        /*000c*/ 	.word	0x00000000
        /*0010*/ 	.short	0x0000
        /*0012*/ 	.short	0x0000
        /*0014*/ 	.byte	0x00, 0xf0, 0x81, 0x02


	//----- nvinfo : EIATTR_SPARSE_MMA_MASK
	.align		4
.L_1225:
        /*0018*/ 	.byte	0x03, 0x50
        /*001a*/ 	.short	0x0000


	//----- nvinfo : EIATTR_MAXREG_COUNT
	.align		4
        /*001c*/ 	.byte	0x03, 0x1b
        /*001e*/ 	.short	0x00a8


	//----- nvinfo : EIATTR_NUM_BARRIERS
	.align		4
        /*0020*/ 	.byte	0x02, 0x4c
        /*0022*/ 	.byte	0x01
	.zero		1


	//----- nvinfo : EIATTR_MERCURY_ISA_VERSION
	.align		4
        /*0024*/ 	.byte	0x03, 0x5f
        /*0026*/ 	.short	0x0101


	//----- nvinfo : EIATTR_COOP_GROUP_MASK_REGIDS
	.align		4
        /*0028*/ 	.byte	0x04, 0x29
        /*002a*/ 	.short	(.L_1227 - .L_1226)


	//   ....[0]....
.L_1226:
        /*002c*/ 	.word	0xffffffff


	//   ....[1]....
        /*0030*/ 	.word	0xffffffff


	//   ....[2]....
        /*0034*/ 	.word	0xffffffff


	//   ....[3]....
        /*0038*/ 	.word	0xffffffff


	//   ....[4]....
        /*003c*/ 	.word	0xffffffff


	//   ....[5]....
        /*0040*/ 	.word	0xffffffff


	//   ....[6]....
        /*0044*/ 	.word	0xffffffff


	//   ....[7]....
        /*0048*/ 	.word	0xffffffff


	//   ....[8]....
        /*004c*/ 	.word	0xffffffff


	//   ....[9]....
        /*0050*/ 	.word	0xffffffff


	//----- nvinfo : EIATTR_COOP_GROUP_INSTR_OFFSETS
	.align		4
.L_1227:
        /*0054*/ 	.byte	0x04, 0x28
        /*0056*/ 	.short	(.L_1229 - .L_1228)


	//   ....[0]....
.L_1228:
        /*0058*/ 	.word	0x00000760


	//   ....[1]....
        /*005c*/ 	.word	0x00000770


	//   ....[2]....
        /*0060*/ 	.word	0x000007a0


	//   ....[3]....
        /*0064*/ 	.word	0x000007c0


	//   ....[4]....
        /*0068*/ 	.word	0x000007f0


	//   ....[5]....
        /*006c*/ 	.word	0x00000810


	//   ....[6]....
        /*0070*/ 	.word	0x00000840


	//   ....[7]....
        /*0074*/ 	.word	0x00000860


	//   ....[8]....
        /*0078*/ 	.word	0x00000890


	//   ....[9]....
        /*007c*/ 	.word	0x000008b0


	//----- nvinfo : EIATTR_EXIT_INSTR_OFFSETS
	.align		4
.L_1229:
        /*0080*/ 	.byte	0x04, 0x1c
        /*0082*/ 	.short	(.L_1231 - .L_1230)


	//   ....[0]....
.L_1230:
        /*0084*/ 	.word	0x00000060


	//   ....[1]....
        /*0088*/ 	.word	0x00001c40


	//----- nvinfo : EIATTR_MAX_THREADS
	.align		4
.L_1231:
        /*008c*/ 	.byte	0x04, 0x05
        /*008e*/ 	.short	(.L_1233 - .L_1232)
.L_1232:
        /*0090*/ 	.word	0x00000180
        /*0094*/ 	.word	0x00000001
        /*0098*/ 	.word	0x00000001


	//----- nvinfo : EIATTR_CRS_STACK_SIZE
	.align		4
.L_1233:
        /*009c*/ 	.byte	0x04, 0x1e
        /*009e*/ 	.short	(.L_1235 - .L_1234)
.L_1234:
        /*00a0*/ 	.word	0x00000000


	//----- nvinfo : EIATTR_CBANK_PARAM_SIZE
	.align		4
.L_1235:
        /*00a4*/ 	.byte	0x03, 0x19
        /*00a6*/ 	.short	0x00a0


	//----- nvinfo : EIATTR_PARAM_CBANK
	.align		4
        /*00a8*/ 	.byte	0x04, 0x0a
        /*00aa*/ 	.short	(.L_1237 - .L_1236)
	.align		4
.L_1236:
        /*00ac*/ 	.word	index@(.nv.constant0._Z35group_norm_nhwc_fwd_one_pass_kernelI11Bf16IOFp32WLi128ELi12ELi384EEv26Group_norm_nhwc_fwd_params)
        /*00b0*/ 	.short	0x0210
        /*00b2*/ 	.short	0x00a0


	//----- nvinfo : EIATTR_SW_WAR
	.align		4
.L_1237:
        /*00b4*/ 	.byte	0x04, 0x36
        /*00b6*/ 	.short	(.L_1239 - .L_1238)
.L_1238:
        /*00b8*/ 	.word	0x00000008
.L_1239:


//--------------------- .nv.info._Z35group_norm_nhwc_fwd_one_pass_kernelI11Bf16IOFp32WLi256ELi12ELi384EEv26Group_norm_nhwc_fwd_params --------------------------
	.section	.nv.info._Z35group_norm_nhwc_fwd_one_pass_kernelI11Bf16IOFp32WLi256ELi12ELi384EEv26Group_norm_nhwc_fwd_params,"",@"SHT_CUDA_INFO"
	.sectionflags	@""
	.align	4


	//----- nvinfo : EIATTR_CUDA_API_VERSION
	.align		4
        /*0000*/ 	.byte	0x04, 0x37
        /*0002*/ 	.short	(.L_1241 - .L_1240)
.L_1240:
        /*0004*/ 	.word	0x00000082


	//----- nvinfo : EIATTR_KPARAM_INFO
	.align		4
.L_1241:
        /*0008*/ 	.byte	0x04, 0x17
        /*000a*/ 	.short	(.L_1243 - .L_1242)
.L_1242:
        /*000c*/ 	.word	0x00000000
        /*0010*/ 	.short	0x0000
        /*0012*/ 	.short	0x0000
        /*0014*/ 	.byte	0x00, 0xf0, 0x81, 0x02


	//----- nvinfo : EIATTR_SPARSE_MMA_MASK
	.align		4
.L_1243:
        /*0018*/ 	.byte	0x03, 0x50
        /*001a*/ 	.short	0x0000


	//----- nvinfo : EIATTR_MAXREG_COUNT
	.align		4
        /*001c*/ 	.byte	0x03, 0x1b
        /*001e*/ 	.short	0x00a8


	//----- nvinfo : EIATTR_NUM_BARRIERS
	.align		4
        /*0020*/ 	.byte	0x02, 0x4c
        /*0022*/ 	.byte	0x01
	.zero		1


	//----- nvinfo : EIATTR_MERCURY_ISA_VERSION
	.align		4
        /*0024*/ 	.byte	0x03, 0x5f
        /*0026*/ 	.short	0x0101


	//----- nvinfo : EIATTR_COOP_GROUP_MASK_REGIDS
	.align		4
        /*0028*/ 	.byte	0x04, 0x29
        /*002a*/ 	.short	(.L_1245 - .L_1244)


	//   ....[0]....
.L_1244:
        /*002c*/ 	.word	0xffffffff


	//   ....[1]....
        /*0030*/ 	.word	0xffffffff


	//   ....[2]....
        /*0034*/ 	.word	0xffffffff


	//   ....[3]....
        /*0038*/ 	.word	0xffffffff


	//   ....[4]....
        /*003c*/ 	.word	0xffffffff


	//   ....[5]....
        /*0040*/ 	.word	0xffffffff


	//   ....[6]....
        /*0044*/ 	.word	0xffffffff


	//   ....[7]....
        /*0048*/ 	.word	0xffffffff


	//   ....[8]....
        /*004c*/ 	.word	0xffffffff


	//   ....[9]....
        /*0050*/ 	.word	0xffffffff


	//----- nvinfo : EIATTR_COOP_GROUP_INSTR_OFFSETS
	.align		4
.L_1245:
        /*0054*/ 	.byte	0x04, 0x28
        /*0056*/ 	.short	(.L_1247 - .L_1246)


	//   ....[0]....
.L_1246:
        /*0058*/ 	.word	0x00000a70


	//   ....[1]....
        /*005c*/ 	.word	0x00000a80


	//   ....[2]....
        /*0060*/ 	.word	0x00000ab0


	//   ....[3]....
        /*0064*/ 	.word	0x00000ad0


	//   ....[4]....
        /*0068*/ 	.word	0x00000b00


	//   ....[5]....
        /*006c*/ 	.word	0x00000b20


	//   ....[6]....
        /*0070*/ 	.word	0x00000b50


	//   ....[7]....
        /*0074*/ 	.word	0x00000b70


	//   ....[8]....
        /*0078*/ 	.word	0x00000ba0


	//   ....[9]....
        /*007c*/ 	.word	0x00000bc0


	//----- nvinfo : EIATTR_EXIT_INSTR_OFFSETS
	.align		4
.L_1247:
        /*0080*/ 	.byte	0x04, 0x1c
        /*0082*/ 	.short	(.L_1249 - .L_1248)


	//   ....[0]....
.L_1248:
        /*0084*/ 	.word	0x00000060


	//   ....[1]....
        /*0088*/ 	.word	0x00002440


	//----- nvinfo : EIATTR_MAX_THREADS
	.align		4
.L_1249:
        /*008c*/ 	.byte	0x04, 0x05
        /*008e*/ 	.short	(.L_1251 - .L_1250)
.L_1250:
        /*0090*/ 	.word	0x00000180
        /*0094*/ 	.word	0x00000001
        /*0098*/ 	.word	0x00000001


	//----- nvinfo : EIATTR_CRS_STACK_SIZE
	.align		4
.L_1251:
        /*009c*/ 	.byte	0x04, 0x1e
        /*009e*/ 	.short	(.L_1253 - .L_1252)
.L_1252:
        /*00a0*/ 	.word	0x00000000


	//----- nvinfo : EIATTR_CBANK_PARAM_SIZE
	.align		4
.L_1253:
        /*00a4*/ 	.byte	0x03, 0x19
        /*00a6*/ 	.short	0x00a0


	//----- nvinfo : EIATTR_PARAM_CBANK
	.align		4
        /*00a8*/ 	.byte	0x04, 0x0a
        /*00aa*/ 	.short	(.L_1255 - .L_1254)
	.align		4
.L_1254:
        /*00ac*/ 	.word	index@(.nv.constant0._Z35group_norm_nhwc_fwd_one_pass_kernelI11Bf16IOFp32WLi256ELi12ELi384EEv26Group_norm_nhwc_fwd_params)
        /*00b0*/ 	.short	0x0210
        /*00b2*/ 	.short	0x00a0


	//----- nvinfo : EIATTR_SW_WAR
	.align		4
.L_1255:
        /*00b4*/ 	.byte	0x04, 0x36
        /*00b6*/ 	.short	(.L_1257 - .L_1256)
.L_1256:
        /*00b8*/ 	.word	0x00000008
.L_1257:


//--------------------- .nv.info._Z35group_norm_nhwc_fwd_one_pass_kernelI11Bf16IOFp32WLi512ELi12ELi384EEv26Group_norm_nhwc_fwd_params --------------------------
	.section	.nv.info._Z35group_norm_nhwc_fwd_one_pass_kernelI11Bf16IOFp32WLi512ELi12ELi384EEv26Group_norm_nhwc_fwd_params,"",@"SHT_CUDA_INFO"
	.sectionflags	@""
	.align	4


	//----- nvinfo : EIATTR_CUDA_API_VERSION
	.align		4
        /*0000*/ 	.byte	0x04, 0x37
        /*0002*/ 	.short	(.L_1259 - .L_1258)
.L_1258:
        /*0004*/ 	.word	0x00000082


	//----- nvinfo : EIATTR_KPARAM_INFO
	.align		4
.L_1259:
        /*0008*/ 	.byte	0x04, 0x17
        /*000a*/ 	.short	(.L_1261 - .L_1260)
.L_1260:
        /*000c*/ 	.word	0x00000000
        /*0010*/ 	.short	0x0000
        /*0012*/ 	.short	0x0000
        /*0014*/ 	.byte	0x00, 0xf0, 0x81, 0x02


	//----- nvinfo : EIATTR_SPARSE_MMA_MASK
	.align		4
.L_1261:
        /*0018*/ 	.byte	0x03, 0x50
        /*001a*/ 	.short	0x0000


	//----- nvinfo : EIATTR_MAXREG_COUNT
	.align		4
        /*001c*/ 	.byte	0x03, 0x1b
        /*001e*/ 	.short	0x00a8


	//----- nvinfo : EIATTR_NUM_BARRIERS
	.align		4
        /*0020*/ 	.byte	0x02, 0x4c
        /*0022*/ 	.byte	0x01
	.zero		1


	//----- nvinfo : EIATTR_MERCURY_ISA_VERSION
	.align		4
        /*0024*/ 	.byte	0x03, 0x5f
        /*0026*/ 	.short	0x0101


	//----- nvinfo : EIATTR_COOP_GROUP_MASK_REGIDS
	.align		4
        /*0028*/ 	.byte	0x04, 0x29
        /*002a*/ 	.short	(.L_1263 - .L_1262)


	//   ....[0]....
.L_1262:
        /*002c*/ 	.word	0xffffffff


	//   ....[1]....
        /*0030*/ 	.word	0xffffffff


	//   ....[2]....
        /*0034*/ 	.word	0xffffffff


	//   ....[3]....
        /*0038*/ 	.word	0xffffffff


	//   ....[4]....
        /*003c*/ 	.word	0xffffffff


	//   ....[5]....
        /*0040*/ 	.word	0xffffffff


	//   ....[6]....
        /*0044*/ 	.word	0xffffffff


	//   ....[7]....
        /*0048*/ 	.word	0xffffffff


	//   ....[8]....
        /*004c*/ 	.word	0xffffffff


	//   ....[9]....
        /*0050*/ 	.word	0xffffffff


	//----- nvinfo : EIATTR_COOP_GROUP_INSTR_OFFSETS
	.align		4
.L_1263:
        /*0054*/ 	.byte	0x04, 0x28
        /*0056*/ 	.short	(.L_1265 - .L_1264)


	//   ....[0]....
.L_1264:
        /*0058*/ 	.word	0x00001070


	//   ....[1]....
        /*005c*/ 	.word	0x00001080


	//   ....[2]....
        /*0060*/ 	.word	0x000010b0


	//   ....[3]....
        /*0064*/ 	.word	0x000010c0


	//   ....[4]....
        /*0068*/ 	.word	0x00001100


	//   ....[5]....
        /*006c*/ 	.word	0x00001110


	//   ....[6]....
        /*0070*/ 	.word	0x00001150


	//   ....[7]....
        /*0074*/ 	.word	0x00001160


	//   ....[8]....
        /*0078*/ 	.word	0x000011a0


	//   ....[9]....
        /*007c*/ 	.word	0x000011b0


	//----- nvinfo : EIATTR_EXIT_INSTR_OFFSETS
	.align		4
.L_1265:
        /*0080*/ 	.byte	0x04, 0x1c
        /*0082*/ 	.short	(.L_1267 - .L_1266)


	//   ....[0]....
.L_1266:
        /*0084*/ 	.word	0x00000060


	//   ....[1]....
        /*0088*/ 	.word	0x000033f0


	//----- nvinfo : EIATTR_MAX_THREADS
	.align		4
.L_1267:
        /*008c*/ 	.byte	0x04, 0x05
        /*008e*/ 	.short	(.L_1269 - .L_1268)
.L_1268:
        /*0090*/ 	.word	0x00000180
        /*0094*/ 	.word	0x00000001
        /*0098*/ 	.word	0x00000001


	//----- nvinfo : EIATTR_CRS_STACK_SIZE
	.align		4
.L_1269:
        /*009c*/ 	.byte	0x04, 0x1e
        /*009e*/ 	.short	(.L_1271 - .L_1270)
.L_1270:
        /*00a0*/ 	.word	0x00000000


	//----- nvinfo : EIATTR_CBANK_PARAM_SIZE
	.align		4
.L_1271:
        /*00a4*/ 	.byte	0x03, 0x19
        /*00a6*/ 	.short	0x00a0


	//----- nvinfo : EIATTR_PARAM_CBANK
	.align		4
        /*00a8*/ 	.byte	0x04, 0x0a
        /*00aa*/ 	.short	(.L_1273 - .L_1272)
	.align		4
.L_1272:
        /*00ac*/ 	.word	index@(.nv.constant0._Z35group_norm_nhwc_fwd_one_pass_kernelI11Bf16IOFp32WLi512ELi12ELi384EEv26Group_norm_nhwc_fwd_params)
        /*00b0*/ 	.short	0x0210
        /*00b2*/ 	.short	0x00a0


	//----- nvinfo : EIATTR_SW_WAR
	.align		4
.L_1273:
        /*00b4*/ 	.byte	0x04, 0x36
        /*00b6*/ 	.short	(.L_1275 - .L_1274)
.L_1274:
        /*00b8*/ 	.word	0x00000008
.L_1275:


//--------------------- .nv.info._Z35group_norm_nhwc_fwd_one_pass_kernelI11Bf16IOBf16WLi64ELi12ELi384EEv26Group_norm_nhwc_fwd_params --------------------------
	.section	.nv.info._Z35group_norm_nhwc_fwd_one_pass_kernelI11Bf16IOBf16WLi64ELi12ELi384EEv26Group_norm_nhwc_fwd_params,"",@"SHT_CUDA_INFO"
	.sectionflags	@""
	.align	4


	//----- nvinfo : EIATTR_CUDA_API_VERSION
	.align		4
        /*0000*/ 	.byte	0x04, 0x37
        /*0002*/ 	.short	(.L_1277 - .L_1276)
.L_1276:
        /*0004*/ 	.word	0x00000082


	//----- nvinfo : EIATTR_KPARAM_INFO
	.align		4
.L_1277:
        /*0008*/ 	.byte	0x04, 0x17
        /*000a*/ 	.short	(.L_1279 - .L_1278)
.L_1278:
        /*000c*/ 	.word	0x00000000
        /*0010*/ 	.short	0x0000
        /*0012*/ 	.short	0x0000
        /*0014*/ 	.byte	0x00, 0xf0, 0x81, 0x02


	//----- nvinfo : EIATTR_SPARSE_MMA_MASK
	.align		4
.L_1279:
        /*0018*/ 	.byte	0x03, 0x50
        /*001a*/ 	.short	0x0000


	//----- nvinfo : EIATTR_MAXREG_COUNT
	.align		4
        /*001c*/ 	.byte	0x03, 0x1b
        /*001e*/ 	.short	0x00a8


	//----- nvinfo : EIATTR_NUM_BARRIERS
	.align		4
        /*0020*/ 	.byte	0x02, 0x4c
        /*0022*/ 	.byte	0x01
	.zero		1


	//----- nvinfo : EIATTR_MERCURY_ISA_VERSION
	.align		4
        /*0024*/ 	.byte	0x03, 0x5f
        /*0026*/ 	.short	0x0101


	//----- nvinfo : EIATTR_COOP_GROUP_MASK_REGIDS
	.align		4
        /*0028*/ 	.byte	0x04, 0x29
        /*002a*/ 	.short	(.L_1281 - .L_1280)


	//   ....[0]....
.L_1280:
        /*002c*/ 	.word	0xffffffff


	//   ....[1]....
        /*0030*/ 	.word	0xffffffff


	//   ....[2]....
        /*0034*/ 	.word	0xffffffff


	//   ....[3]....
        /*0038*/ 	.word	0xffffffff


	//   ....[4]....
        /*003c*/ 	.word	0xffffffff


	//   ....[5]....
        /*0040*/ 	.word	0xffffffff


	//   ....[6]....
        /*0044*/ 	.word	0xffffffff


	//   ....[7]....
        /*0048*/ 	.word	0xffffffff


	//   ....[8]....
        /*004c*/ 	.word	0xffffffff


	//   ....[9]....
        /*0050*/ 	.word	0xffffffff


	//----- nvinfo : EIATTR_COOP_GROUP_INSTR_OFFSETS
	.align		4
.L_1281:
        /*0054*/ 	.byte	0x04, 0x28
        /*0056*/ 	.short	(.L_1283 - .L_1282)


	//   ....[0]....
.L_1282:
        /*0058*/ 	.word	0x000005d0


	//   ....[1]....
        /*005c*/ 	.word	0x000005e0


	//   ....[2]....
        /*0060*/ 	.word	0x00000610


	//   ....[3]....
        /*0064*/ 	.word	0x00000630


	//   ....[4]....
        /*0068*/ 	.word	0x00000660


	//   ....[5]....
        /*006c*/ 	.word	0x00000680


	//   ....[6]....
        /*0070*/ 	.word	0x000006b0


	//   ....[7]....
        /*0074*/ 	.word	0x000006d0


	//   ....[8]....
        /*0078*/ 	.word	0x00000700


	//   ....[9]....
        /*007c*/ 	.word	0x00000720


	//----- nvinfo : EIATTR_EXIT_INSTR_OFFSETS
	.align		4
.L_1283:
        /*0080*/ 	.byte	0x04, 0x1c
        /*0082*/ 	.short	(.L_1285 - .L_1284)


	//   ....[0]....
.L_1284:
        /*0084*/ 	.word	0x00000060


	//   ....[1]....
        /*0088*/ 	.word	0x00001880


	//----- nvinfo : EIATTR_MAX_THREADS
	.align		4
.L_1285:
        /*008c*/ 	.byte	0x04, 0x05
        /*008e*/ 	.short	(.L_1287 - .L_1286)
.L_1286:
        /*0090*/ 	.word	0x00000180
        /*0094*/ 	.word	0x00000001
        /*0098*/ 	.word	0x00000001


	//----- nvinfo : EIATTR_CRS_STACK_SIZE
	.align		4
.L_1287:
        /*009c*/ 	.byte	0x04, 0x1e
        /*009e*/ 	.short	(.L_1289 - .L_1288)
.L_1288:
        /*00a0*/ 	.word	0x00000000


	//----- nvinfo : EIATTR_CBANK_PARAM_SIZE
	.align		4
.L_1289:
        /*00a4*/ 	.byte	0x03, 0x19
        /*00a6*/ 	.short	0x00a0


	//----- nvinfo : EIATTR_PARAM_CBANK
	.align		4
        /*00a8*/ 	.byte	0x04, 0x0a
        /*00aa*/ 	.short	(.L_1291 - .L_1290)
	.align		4
.L_1290:
        /*00ac*/ 	.word	index@(.nv.constant0._Z35group_norm_nhwc_fwd_one_pass_kernelI11Bf16IOBf16WLi64ELi12ELi384EEv26Group_norm_nhwc_fwd_params)
        /*00b0*/ 	.short	0x0210
        /*00b2*/ 	.short	0x00a0


	//----- nvinfo : EIATTR_SW_WAR
	.align		4
.L_1291:
        /*00b4*/ 	.byte	0x04, 0x36
        /*00b6*/ 	.short	(.L_1293 - .L_1292)
.L_1292:
        /*00b8*/ 	.word	0x00000008
.L_1293:


//--------------------- .nv.info._Z35group_norm_nhwc_fwd_one_pass_kernelI11Bf16IOBf16WLi128ELi12ELi384EEv26Group_norm_nhwc_fwd_params --------------------------
	.section	.nv.info._Z35group_norm_nhwc_fwd_one_pass_kernelI11Bf16IOBf16WLi128ELi12ELi384EEv26Group_norm_nhwc_fwd_params,"",@"SHT_CUDA_INFO"
	.sectionflags	@""
	.align	4


	//----- nvinfo : EIATTR_CUDA_API_VERSION
	.align		4
        /*0000*/ 	.byte	0x04, 0x37
        /*0002*/ 	.short	(.L_1295 - .L_1294)
.L_1294:
        /*0004*/ 	.word	0x00000082


	//----- nvinfo : EIATTR_KPARAM_INFO
	.align		4
.L_1295:
        /*0008*/ 	.byte	0x04, 0x17
        /*000a*/ 	.short	(.L_1297 - .L_1296)
.L_1296:
        /*000c*/ 	.word	0x00000000
        /*0010*/ 	.short	0x0000
        /*0012*/ 	.short	0x0000
        /*0014*/ 	.byte	0x00, 0xf0, 0x81, 0x02


	//----- nvinfo : EIATTR_SPARSE_MMA_MASK
	.align		4
.L_1297:
        /*0018*/ 	.byte	0x03, 0x50
        /*001a*/ 	.short	0x0000


	//----- nvinfo : EIATTR_MAXREG_COUNT
	.align		4
        /*001c*/ 	.byte	0x03, 0x1b
        /*001e*/ 	.short	0x00a8


	//----- nvinfo : EIATTR_NUM_BARRIERS
	.align		4
        /*0020*/ 	.byte	0x02, 0x4c
        /*0022*/ 	.byte	0x01
	.zero		1


	//----- nvinfo : EIATTR_MERCURY_ISA_VERSION
	.align		4
        /*0024*/ 	.byte	0x03, 0x5f
        /*0026*/ 	.short	0x0101


	//----- nvinfo : EIATTR_COOP_GROUP_MASK_REGIDS
	.align		4
        /*0028*/ 	.byte	0x04, 0x29
        /*002a*/ 	.short	(.L_1299 - .L_1298)


	//   ....[0]....
.L_1298:
        /*002c*/ 	.word	0xffffffff


	//   ....[1]....
        /*0030*/ 	.word	0xffffffff


	//   ....[2]....
        /*0034*/ 	.word	0xffffffff


	//   ....[3]....
        /*0038*/ 	.word	0xffffffff


	//   ....[4]....
        /*003c*/ 	.word	0xffffffff


	//   ....[5]....
        /*0040*/ 	.word	0xffffffff


	//   ....[6]....
        /*0044*/ 	.word	0xffffffff


	//   ....[7]....
        /*0048*/ 	.word	0xffffffff


	//   ....[8]....
        /*004c*/ 	.word	0xffffffff


	//   ....[9]....
        /*0050*/ 	.word	0xffffffff


	//----- nvinfo : EIATTR_COOP_GROUP_INSTR_OFFSETS
	.align		4
.L_1299:
        /*0054*/ 	.byte	0x04, 0x28
        /*0056*/ 	.short	(.L_1301 - .L_1300)


	//   ....[0]....
.L_1300:
        /*0058*/ 	.word	0x00000760


	//   ....[1]....
        /*005c*/ 	.word	0x00000770


	//   ....[2]....
        /*0060*/ 	.word	0x000007a0


	//   ....[3]....
        /*0064*/ 	.word	0x000007c0


	//   ....[4]....
        /*0068*/ 	.word	0x000007f0


	//   ....[5]....
        /*006c*/ 	.word	0x00000810


	//   ....[6]....
        /*0070*/ 	.word	0x00000840


	//   ....[7]....
        /*0074*/ 	.word	0x00000860


	//   ....[8]....
        /*0078*/ 	.word	0x00000890


	//   ....[9]....
        /*007c*/ 	.word	0x000008b0


	//----- nvinfo : EIATTR_EXIT_INSTR_OFFSETS
	.align		4
.L_1301:
        /*0080*/ 	.byte	0x04, 0x1c
        /*0082*/ 	.short	(.L_1303 - .L_1302)


	//   ....[0]....
.L_1302:
        /*0084*/ 	.word	0x00000060


	//   ....[1]....
        /*0088*/ 	.word	0x00001c80


	//----- nvinfo : EIATTR_MAX_THREADS
	.align		4
.L_1303:
        /*008c*/ 	.byte	0x04, 0x05
        /*008e*/ 	.short	(.L_1305 - .L_1304)
.L_1304:
        /*0090*/ 	.word	0x00000180
        /*0094*/ 	.word	0x00000001
        /*0098*/ 	.word	0x00000001


	//----- nvinfo : EIATTR_CRS_STACK_SIZE
	.align		4
.L_1305:
        /*009c*/ 	.byte	0x04, 0x1e
        /*009e*/ 	.short	(.L_1307 - .L_1306)
.L_1306:
        /*00a0*/ 	.word	0x00000000


	//----- nvinfo : EIATTR_CBANK_PARAM_SIZE
	.align		4
.L_1307:
        /*00a4*/ 	.byte	0x03, 0x19
        /*00a6*/ 	.short	0x00a0


	//----- nvinfo : EIATTR_PARAM_CBANK
	.align		4
        /*00a8*/ 	.byte	0x04, 0x0a
        /*00aa*/ 	.short	(.L_1309 - .L_1308)
	.align		4
.L_1308:
        /*00ac*/ 	.word	index@(.nv.constant0._Z35group_norm_nhwc_fwd_one_pass_kernelI11Bf16IOBf16WLi128ELi12ELi384EEv26Group_norm_nhwc_fwd_params)
        /*00b0*/ 	.short	0x0210
        /*00b2*/ 	.short	0x00a0


	//----- nvinfo : EIATTR_SW_WAR
	.align		4
.L_1309:
        /*00b4*/ 	.byte	0x04, 0x36
        /*00b6*/ 	.short	(.L_1311 - .L_1310)
.L_1310:
        /*00b8*/ 	.word	0x00000008
.L_1311:


//--------------------- .nv.info._Z35group_norm_nhwc_fwd_one_pass_kernelI11Bf16IOBf16WLi256ELi12ELi384EEv26Group_norm_nhwc_fwd_params --------------------------
	.section	.nv.info._Z35group_norm_nhwc_fwd_one_pass_kernelI11Bf16IOBf16WLi256ELi12ELi384EEv26Group_norm_nhwc_fwd_params,"",@"SHT_CUDA_INFO"
	.sectionflags	@""
	.align	4


	//----- nvinfo : EIATTR_CUDA_API_VERSION
	.align		4
        /*0000*/ 	.byte	0x04, 0x37
        /*0002*/ 	.short	(.L_1313 - .L_1312)
.L_1312:
        /*0004*/ 	.word	0x00000082


	//----- nvinfo : EIATTR_KPARAM_INFO
	.align		4
.L_1313:
        /*0008*/ 	.byte	0x04, 0x17
        /*000a*/ 	.short	(.L_1315 - .L_1314)
.L_1314:
        /*000c*/ 	.word	0x00000000
        /*0010*/ 	.short	0x0000
        /*0012*/ 	.short	0x0000
        /*0014*/ 	.byte	0x00, 0xf0, 0x81, 0x02


	//----- nvinfo : EIATTR_SPARSE_MMA_MASK
	.align		4
.L_1315:
        /*0018*/ 	.byte	0x03, 0x50
        /*001a*/ 	.short	0x0000


	//----- nvinfo : EIATTR_MAXREG_COUNT
	.align		4
        /*001c*/ 	.byte	0x03, 0x1b
        /*001e*/ 	.short	0x00a8


	//----- nvinfo : EIATTR_NUM_BARRIERS
	.align		4
        /*0020*/ 	.byte	0x02, 0x4c
        /*0022*/ 	.byte	0x01
	.zero		1


	//----- nvinfo : EIATTR_MERCURY_ISA_VERSION
	.align		4
        /*0024*/ 	.byte	0x03, 0x5f
        /*0026*/ 	.short	0x0101


	//----- nvinfo : EIATTR_COOP_GROUP_MASK_REGIDS
	.align		4
        /*0028*/ 	.byte	0x04, 0x29
        /*002a*/ 	.short	(.L_1317 - .L_1316)


	//   ....[0]....
.L_1316:
        /*002c*/ 	.word	0xffffffff


	//   ....[1]....
        /*0030*/ 	.word	0xffffffff


	//   ....[2]....
        /*0034*/ 	.word	0xffffffff


	//   ....[3]....
        /*0038*/ 	.word	0xffffffff


	//   ....[4]....
        /*003c*/ 	.word	0xffffffff


	//   ....[5]....
        /*0040*/ 	.word	0xffffffff


	//   ....[6]....
        /*0044*/ 	.word	0xffffffff


	//   ....[7]....
        /*0048*/ 	.word	0xffffffff


	//   ....[8]....
        /*004c*/ 	.word	0xffffffff


	//   ....[9]....
        /*0050*/ 	.word	0xffffffff


	//----- nvinfo : EIATTR_COOP_GROUP_INSTR_OFFSETS
	.align		4
.L_1317:
        /*0054*/ 	.byte	0x04, 0x28
        /*0056*/ 	.short	(.L_1319 - .L_1318)


	//   ....[0]....
.L_1318:
        /*0058*/ 	.word	0x00000a80


	//   ....[1]....
        /*005c*/ 	.word	0x00000a90


	//   ....[2]....
        /*0060*/ 	.word	0x00000ac0


	//   ....[3]....
        /*0064*/ 	.word	0x00000ae0


	//   ....[4]....
        /*0068*/ 	.word	0x00000b10


	//   ....[5]....
        /*006c*/ 	.word	0x00000b30


	//   ....[6]....
        /*0070*/ 	.word	0x00000b60


	//   ....[7]....
        /*0074*/ 	.word	0x00000b80


	//   ....[8]....
        /*0078*/ 	.word	0x00000bb0


	//   ....[9]....
        /*007c*/ 	.word	0x00000bd0


	//----- nvinfo : EIATTR_EXIT_INSTR_OFFSETS
	.align		4
.L_1319:
        /*0080*/ 	.byte	0x04, 0x1c
        /*0082*/ 	.short	(.L_1321 - .L_1320)


	//   ....[0]....
.L_1320:
        /*0084*/ 	.word	0x00000060


	//   ....[1]....
        /*0088*/ 	.word	0x000024b0


	//----- nvinfo : EIATTR_MAX_THREADS
	.align		4
.L_1321:
        /*008c*/ 	.byte	0x04, 0x05
        /*008e*/ 	.short	(.L_1323 - .L_1322)
.L_1322:
        /*0090*/ 	.word	0x00000180
        /*0094*/ 	.word	0x00000001
        /*0098*/ 	.word	0x00000001


	//----- nvinfo : EIATTR_CRS_STACK_SIZE
	.align		4
.L_1323:
        /*009c*/ 	.byte	0x04, 0x1e
        /*009e*/ 	.short	(.L_1325 - .L_1324)
.L_1324:
        /*00a0*/ 	.word	0x00000000


	//----- nvinfo : EIATTR_CBANK_PARAM_SIZE
	.align		4
.L_1325:
        /*00a4*/ 	.byte	0x03, 0x19
        /*00a6*/ 	.short	0x00a0


	//----- nvinfo : EIATTR_PARAM_CBANK
	.align		4
        /*00a8*/ 	.byte	0x04, 0x0a
        /*00aa*/ 	.short	(.L_1327 - .L_1326)
	.align		4
.L_1326:
        /*00ac*/ 	.word	index@(.nv.constant0._Z35group_norm_nhwc_fwd_one_pass_kernelI11Bf16IOBf16WLi256ELi12ELi384EEv26Group_norm_nhwc_fwd_params)
        /*00b0*/ 	.short	0x0210
        /*00b2*/ 	.short	0x00a0


	//----- nvinfo : EIATTR_SW_WAR
	.align		4
.L_1327:
        /*00b4*/ 	.byte	0x04, 0x36
        /*00b6*/ 	.short	(.L_1329 - .L_1328)
.L_1328:
        /*00b8*/ 	.word	0x00000008
.L_1329:


//--------------------- .nv.info._Z35group_norm_nhwc_fwd_one_pass_kernelI11Bf16IOBf16WLi512ELi12ELi384EEv26Group_norm_nhwc_fwd_params --------------------------
	.section	.nv.info._Z35group_norm_nhwc_fwd_one_pass_kernelI11Bf16IOBf16WLi512ELi12ELi384EEv26Group_norm_nhwc_fwd_params,"",@"SHT_CUDA_INFO"
	.sectionflags	@""
	.align	4


	//----- nvinfo : EIATTR_CUDA_API_VERSION
	.align		4
        /*0000*/ 	.byte	0x04, 0x37
        /*0002*/ 	.short	(.L_1331 - .L_1330)
.L_1330:
        /*0004*/ 	.word	0x00000082


	//----- nvinfo : EIATTR_KPARAM_INFO
	.align		4
.L_1331:
        /*0008*/ 	.byte	0x04, 0x17
        /*000a*/ 	.short	(.L_1333 - .L_1332)
.L_1332:
        /*000c*/ 	.word	0x00000000
        /*0010*/ 	.short	0x0000
        /*0012*/ 	.short	0x0000
        /*0014*/ 	.byte	0x00, 0xf0, 0x81, 0x02


	//----- nvinfo : EIATTR_SPARSE_MMA_MASK
	.align		4
.L_1333:
        /*0018*/ 	.byte	0x03, 0x50
        /*001a*/ 	.short	0x0000


	//----- nvinfo : EIATTR_MAXREG_COUNT
	.align		4
        /*001c*/ 	.byte	0x03, 0x1b
        /*001e*/ 	.short	0x00a8


	//----- nvinfo : EIATTR_NUM_BARRIERS
	.align		4
        /*0020*/ 	.byte	0x02, 0x4c
        /*0022*/ 	.byte	0x01
	.zero		1


	//----- nvinfo : EIATTR_MERCURY_ISA_VERSION
	.align		4
        /*0024*/ 	.byte	0x03, 0x5f
        /*0026*/ 	.short	0x0101


	//----- nvinfo : EIATTR_COOP_GROUP_MASK_REGIDS
	.align		4
        /*0028*/ 	.byte	0x04, 0x29
        /*002a*/ 	.short	(.L_1335 - .L_1334)


	//   ....[0]....
.L_1334:
        /*002c*/ 	.word	0xffffffff


	//   ....[1]....
        /*0030*/ 	.word	0xffffffff


	//   ....[2]....
        /*0034*/ 	.word	0xffffffff


	//   ....[3]....
        /*0038*/ 	.word	0xffffffff


	//   ....[4]....
        /*003c*/ 	.word	0xffffffff


	//   ....[5]....
        /*0040*/ 	.word	0xffffffff


	//   ....[6]....
        /*0044*/ 	.word	0xffffffff


	//   ....[7]....
        /*0048*/ 	.word	0xffffffff


	//   ....[8]....
        /*004c*/ 	.word	0xffffffff


	//   ....[9]....
        /*0050*/ 	.word	0xffffffff


	//----- nvinfo : EIATTR_COOP_GROUP_INSTR_OFFSETS
	.align		4
.L_1335:
        /*0054*/ 	.byte	0x04, 0x28
        /*0056*/ 	.short	(.L_1337 - .L_1336)


	//   ....[0]....
.L_1336:
        /*0058*/ 	.word	0x00001070


	//   ....[1]....
        /*005c*/ 	.word	0x00001080


	//   ....[2]....
        /*0060*/ 	.word	0x000010b0


	//   ....[3]....
        /*0064*/ 	.word	0x000010c0


	//   ....[4]....
        /*0068*/ 	.word	0x00001100


	//   ....[5]....
        /*006c*/ 	.word	0x00001110


	//   ....[6]....
        /*0070*/ 	.word	0x00001150


	//   ....[7]....
        /*0074*/ 	.word	0x00001160


	//   ....[8]....
        /*0078*/ 	.word	0x000011a0


	//   ....[9]....
        /*007c*/ 	.word	0x000011b0


	//----- nvinfo : EIATTR_EXIT_INSTR_OFFSETS
	.align		4
.L_1337:
        /*0080*/ 	.byte	0x04, 0x1c
        /*0082*/ 	.short	(.L_1339 - .L_1338)


	//   ....[0]....
.L_1338:
        /*0084*/ 	.word	0x00000060


	//   ....[1]....
        /*0088*/ 	.word	0x00003430


	//----- nvinfo : EIATTR_MAX_THREADS
	.align		4
.L_1339:
        /*008c*/ 	.byte	0x04, 0x05
        /*008e*/ 	.short	(.L_1341 - .L_1340)
.L_1340:
        /*0090*/ 	.word	0x00000180
        /*0094*/ 	.word	0x00000001
        /*0098*/ 	.word	0x00000001


	//----- nvinfo : EIATTR_CRS_STACK_SIZE
	.align		4
.L_1341:
        /*009c*/ 	.byte	0x04, 0x1e
        /*009e*/ 	.short	(.L_1343 - .L_1342)
.L_1342:
        /*00a0*/ 	.word	0x00000000


	//----- nvinfo : EIATTR_CBANK_PARAM_SIZE
	.align		4
.L_1343:
        /*00a4*/ 	.byte	0x03, 0x19
        /*00a6*/ 	.short	0x00a0


	//----- nvinfo : EIATTR_PARAM_CBANK
	.align		4
        /*00a8*/ 	.byte	0x04, 0x0a
        /*00aa*/ 	.short	(.L_1345 - .L_1344)
	.align		4
.L_1344:
        /*00ac*/ 	.word	index@(.nv.constant0._Z35group_norm_nhwc_fwd_one_pass_kernelI11Bf16IOBf16WLi512ELi12ELi384EEv26Group_norm_nhwc_fwd_params)
        /*00b0*/ 	.short	0x0210
        /*00b2*/ 	.short	0x00a0


	//----- nvinfo : EIATTR_SW_WAR
	.align		4
.L_1345:
        /*00b4*/ 	.byte	0x04, 0x36
        /*00b6*/ 	.short	(.L_1347 - .L_1346)
.L_1346:
        /*00b8*/ 	.word	0x00000008
.L_1347:


//--------------------- .nv.info._Z35group_norm_nhwc_fwd_one_pass_kernelI11Bf16IOFp16WLi64ELi12ELi384EEv26Group_norm_nhwc_fwd_params --------------------------
	.section	.nv.info._Z35group_norm_nhwc_fwd_one_pass_kernelI11Bf16IOFp16WLi64ELi12ELi384EEv26Group_norm_nhwc_fwd_params,"",@"SHT_CUDA_INFO"
	.sectionflags	@""
	.align	4


	//----- nvinfo : EIATTR_CUDA_API_VERSION
	.align		4
        /*0000*/ 	.byte	0x04, 0x37
        /*0002*/ 	.short	(.L_1349 - .L_1348)
.L_1348:
        /*0004*/ 	.word	0x00000082


	//----- nvinfo : EIATTR_KPARAM_INFO
	.align		4
.L_1349:
        /*0008*/ 	.byte	0x04, 0x17
        /*000a*/ 	.short	(.L_1351 - .L_1350)
.L_1350:
        /*000c*/ 	.word	0x00000000
        /*0010*/ 	.short	0x0000
        /*0012*/ 	.short	0x0000
        /*0014*/ 	.byte	0x00, 0xf0, 0x81, 0x02


	//----- nvinfo : EIATTR_SPARSE_MMA_MASK
	.align		4
.L_1351:
        /*0018*/ 	.byte	0x03, 0x50
        /*001a*/ 	.short	0x0000


	//----- nvinfo : EIATTR_MAXREG_COUNT
	.align		4
        /*001c*/ 	.byte	0x03, 0x1b
        /*001e*/ 	.short	0x00a8


	//----- nvinfo : EIATTR_NUM_BARRIERS
	.align		4
        /*0020*/ 	.byte	0x02, 0x4c
        /*0022*/ 	.byte	0x01
	.zero		1


	//----- nvinfo : EIATTR_MERCURY_ISA_VERSION
	.align		4
        /*0024*/ 	.byte	0x03, 0x5f
        /*0026*/ 	.short	0x0101


	//----- nvinfo : EIATTR_COOP_GROUP_MASK_REGIDS
	.align		4
        /*0028*/ 	.byte	0x04, 0x29
        /*002a*/ 	.short	(.L_1353 - .L_1352)


	//   ....[0]....
.L_1352:
        /*002c*/ 	.word	0xffffffff


	//   ....[1]....
        /*0030*/ 	.word	0xffffffff


	//   ....[2]....
        /*0034*/ 	.word	0xffffffff


	//   ....[3]....
        /*0038*/ 	.word	0xffffffff


	//   ....[4]....
        /*003c*/ 	.word	0xffffffff


	//   ....[5]....
        /*0040*/ 	.word	0xffffffff


	//   ....[6]....
        /*0044*/ 	.word	0xffffffff


	//   ....[7]....
        /*0048*/ 	.word	0xffffffff


	//   ....[8]....
        /*004c*/ 	.word	0xffffffff


	//   ....[9]....
        /*0050*/ 	.word	0xffffffff


	//----- nvinfo : EIATTR_COOP_GROUP_INSTR_OFFSETS
	.align		4
.L_1353:
        /*0054*/ 	.byte	0x04, 0x28
        /*0056*/ 	.short	(.L_1355 - .L_1354)


	//   ....[0]....
.L_1354:
        /*0058*/ 	.word	0x000005d0


	//   ....[1]....
        /*005c*/ 	.word	0x000005e0


	//   ....[2]....
        /*0060*/ 	.word	0x00000610


	//   ....[3]....
        /*0064*/ 	.word	0x00000630


	//   ....[4]....
        /*0068*/ 	.word	0x00000660


	//   ....[5]....
        /*006c*/ 	.word	0x00000680


	//   ....[6]....
        /*0070*/ 	.word	0x000006b0


	//   ....[7]....
        /*0074*/ 	.word	0x000006d0


	//   ....[8]....
        /*0078*/ 	.word	0x00000700


	//   ....[9]....
        /*007c*/ 	.word	0x00000720


	//----- nvinfo : EIATTR_EXIT_INSTR_OFFSETS
	.align		4
.L_1355:
        /*0080*/ 	.byte	0x04, 0x1c
        /*0082*/ 	.short	(.L_1357 - .L_1356)


	//   ....[0]....
.L_1356:
        /*0084*/ 	.word	0x00000060


	//   ....[1]....
        /*0088*/ 	.word	0x00001880


	//----- nvinfo : EIATTR_MAX_THREADS
	.align		4
.L_1357:
        /*008c*/ 	.byte	0x04, 0x05
        /*008e*/ 	.short	(.L_1359 - .L_1358)
.L_1358:
        /*0090*/ 	.word	0x00000180
        /*0094*/ 	.word	0x00000001
        /*0098*/ 	.word	0x00000001


	//----- nvinfo : EIATTR_CRS_STACK_SIZE
	.align		4
.L_1359:
        /*009c*/ 	.byte	0x04, 0x1e
        /*009e*/ 	.short	(.L_1361 - .L_1360)
.L_1360:
        /*00a0*/ 	.word	0x00000000


	//----- nvinfo : EIATTR_CBANK_PARAM_SIZE
	.align		4
.L_1361:
        /*00a4*/ 	.byte	0x03, 0x19
        /*00a6*/ 	.short	0x00a0


	//----- nvinfo : EIATTR_PARAM_CBANK
	.align		4
        /*00a8*/ 	.byte	0x04, 0x0a
        /*00aa*/ 	.short	(.L_1363 - .L_1362)
	.align		4
.L_1362:
        /*00ac*/ 	.word	index@(.nv.constant0._Z35group_norm_nhwc_fwd_one_pass_kernelI11Bf16IOFp16WLi64ELi12ELi384EEv26Group_norm_nhwc_fwd_params)
        /*00b0*/ 	.short	0x0210
        /*00b2*/ 	.short	0x00a0


	//----- nvinfo : EIATTR_SW_WAR
	.align		4
.L_1363:
        /*00b4*/ 	.byte	0x04, 0x36
        /*00b6*/ 	.short	(.L_1365 - .L_1364)
.L_1364:
        /*00b8*/ 	.word	0x00000008
.L_1365:


//--------------------- .nv.info._Z35group_norm_nhwc_fwd_one_pass_kernelI11Bf16IOFp16WLi128ELi12ELi384EEv26Group_norm_nhwc_fwd_params --------------------------
	.section	.nv.info._Z35group_norm_nhwc_fwd_one_pass_kernelI11Bf16IOFp16WLi128ELi12ELi384EEv26Group_norm_nhwc_fwd_params,"",@"SHT_CUDA_INFO"
	.sectionflags	@""
	.align	4


	//----- nvinfo : EIATTR_CUDA_API_VERSION
	.align		4
        /*0000*/ 	.byte	0x04, 0x37
        /*0002*/ 	.short	(.L_1367 - .L_1366)
.L_1366:
        /*0004*/ 	.word	0x00000082


	//----- nvinfo : EIATTR_KPARAM_INFO
	.align		4
.L_1367:
        /*0008*/ 	.byte	0x04, 0x17
        /*000a*/ 	.short	(.L_1369 - .L_1368)
.L_1368:
        /*000c*/ 	.word	0x00000000
        /*0010*/ 	.short	0x0000
        /*0012*/ 	.short	0x0000
        /*0014*/ 	.byte	0x00, 0xf0, 0x81, 0x02


	//----- nvinfo : EIATTR_SPARSE_MMA_MASK
	.align		4
.L_1369:
        /*0018*/ 	.byte	0x03, 0x50
        /*001a*/ 	.short	0x0000


	//----- nvinfo : EIATTR_MAXREG_COUNT
	.align		4
        /*001c*/ 	.byte	0x03, 0x1b
        /*001e*/ 	.short	0x00a8


	//----- nvinfo : EIATTR_NUM_BARRIERS
	.align		4
        /*0020*/ 	.byte	0x02, 0x4c
        /*0022*/ 	.byte	0x01
	.zero		1


	//----- nvinfo : EIATTR_MERCURY_ISA_VERSION
	.align		4
        /*0024*/ 	.byte	0x03, 0x5f
        /*0026*/ 	.short	0x0101


	//----- nvinfo : EIATTR_COOP_GROUP_MASK_REGIDS
	.align		4
        /*0028*/ 	.byte	0x04, 0x29
        /*002a*/ 	.short	(.L_1371 - .L_1370)


	//   ....[0]....
.L_1370:
        /*002c*/ 	.word	0xffffffff


	//   ....[1]....
        /*0030*/ 	.word	0xffffffff


	//   ....[2]....
        /*0034*/ 	.word	0xffffffff


	//   ....[3]....
        /*0038*/ 	.word	0xffffffff


	//   ....[4]....
        /*003c*/ 	.word	0xffffffff


	//   ....[5]....
        /*0040*/ 	.word	0xffffffff


	//   ....[6]....
        /*0044*/ 	.word	0xffffffff


	//   ....[7]....
        /*0048*/ 	.word	0xffffffff


	//   ....[8]....
        /*004c*/ 	.word	0xffffffff


	//   ....[9]....
        /*0050*/ 	.word	0xffffffff


	//----- nvinfo : EIATTR_COOP_GROUP_INSTR_OFFSETS
	.align		4
.L_1371:
        /*0054*/ 	.byte	0x04, 0x28
        /*0056*/ 	.short	(.L_1373 - .L_1372)


	//   ....[0]....
.L_1372:
        /*0058*/ 	.word	0x00000760


	//   ....[1]....
        /*005c*/ 	.word	0x00000770


	//   ....[2]....
        /*0060*/ 	.word	0x000007a0


	//   ....[3]....
        /*0064*/ 	.word	0x000007c0


	//   ....[4]....
        /*0068*/ 	.word	0x000007f0


	//   ....[5]....
        /*006c*/ 	.word	0x00000810


	//   ....[6]....
        /*0070*/ 	.word	0x00000840


	//   ....[7]....
        /*0074*/ 	.word	0x00000860


	//   ....[8]....
        /*0078*/ 	.word	0x00000890


	//   ....[9]....
        /*007c*/ 	.word	0x000008b0


	//----- nvinfo : EIATTR_EXIT_INSTR_OFFSETS
	.align		4
.L_1373:
        /*0080*/ 	.byte	0x04, 0x1c
        /*0082*/ 	.short	(.L_1375 - .L_1374)


	//   ....[0]....
.L_1374:
        /*0084*/ 	.word	0x00000060


	//   ....[1]....
        /*0088*/ 	.word	0x00001c80


	//----- nvinfo : EIATTR_MAX_THREADS
	.align		4
.L_1375:
        /*008c*/ 	.byte	0x04, 0x05
        /*008e*/ 	.short	(.L_1377 - .L_1376)
.L_1376:
        /*0090*/ 	.word	0x00000180
        /*0094*/ 	.word	0x00000001
        /*0098*/ 	.word	0x00000001


	//----- nvinfo : EIATTR_CRS_STACK_SIZE
	.align		4
.L_1377:
        /*009c*/ 	.byte	0x04, 0x1e
        /*009e*/ 	.short	(.L_1379 - .L_1378)
.L_1378:
        /*00a0*/ 	.word	0x00000000


	//----- nvinfo : EIATTR_CBANK_PARAM_SIZE
	.align		4
.L_1379:
        /*00a4*/ 	.byte	0x03, 0x19
        /*00a6*/ 	.short	0x00a0


	//----- nvinfo : EIATTR_PARAM_CBANK
	.align		4
        /*00a8*/ 	.byte	0x04, 0x0a
        /*00aa*/ 	.short	(.L_1381 - .L_1380)
	.align		4
.L_1380:
        /*00ac*/ 	.word	index@(.nv.constant0._Z35group_norm_nhwc_fwd_one_pass_kernelI11Bf16IOFp16WLi128ELi12ELi384EEv26Group_norm_nhwc_fwd_params)
        /*00b0*/ 	.short	0x0210
        /*00b2*/ 	.short	0x00a0


	//----- nvinfo : EIATTR_SW_WAR
	.align		4
.L_1381:
        /*00b4*/ 	.byte	0x04, 0x36
        /*00b6*/ 	.short	(.L_1383 - .L_1382)
.L_1382:
        /*00b8*/ 	.word	0x00000008
.L_1383:


//--------------------- .nv.info._Z35group_norm_nhwc_fwd_one_pass_kernelI11Bf16IOFp16WLi256ELi12ELi384EEv26Group_norm_nhwc_fwd_params --------------------------
	.section	.nv.info._Z35group_norm_nhwc_fwd_one_pass_kernelI11Bf16IOFp16WLi256ELi12ELi384EEv26Group_norm_nhwc_fwd_params,"",@"SHT_CUDA_INFO"
	.sectionflags	@""
	.align	4


	//----- nvinfo : EIATTR_CUDA_API_VERSION
	.align		4
        /*0000*/ 	.byte	0x04, 0x37
        /*0002*/ 	.short	(.L_1385 - .L_1384)
.L_1384:
        /*0004*/ 	.word	0x00000082


	//----- nvinfo : EIATTR_KPARAM_INFO
	.align		4
.L_1385:
        /*0008*/ 	.byte	0x04, 0x17
        /*000a*/ 	.short	(.L_1387 - .L_1386)
.L_1386:
        /*000c*/ 	.word	0x00000000
        /*0010*/ 	.short	0x0000
        /*0012*/ 	.short	0x0000
        /*0014*/ 	.byte	0x00, 0xf0, 0x81, 0x02


	//----- nvinfo : EIATTR_SPARSE_MMA_MASK
	.align		4
.L_1387:
        /*0018*/ 	.byte	0x03, 0x50
        /*001a*/ 	.short	0x0000


	//----- nvinfo : EIATTR_MAXREG_COUNT
	.align		4
        /*001c*/ 	.byte	0x03, 0x1b
        /*001e*/ 	.short	0x00a8


	//----- nvinfo : EIATTR_NUM_BARRIERS
	.align		4
        /*0020*/ 	.byte	0x02, 0x4c
        /*0022*/ 	.byte	0x01
	.zero		1


	//----- nvinfo : EIATTR_MERCURY_ISA_VERSION
	.align		4
        /*0024*/ 	.byte	0x03, 0x5f
        /*0026*/ 	.short	0x0101


	//----- nvinfo : EIATTR_COOP_GROUP_MASK_REGIDS
	.align		4
        /*0028*/ 	.byte	0x04, 0x29
        /*002a*/ 	.short	(.L_1389 - .L_1388)


	//   ....[0]....
.L_1388:
        /*002c*/ 	.word	0xffffffff


	//   ....[1]....
        /*0030*/ 	.word	0xffffffff


	//   ....[2]....
        /*0034*/ 	.word	0xffffffff


	//   ....[3]....
        /*0038*/ 	.word	0xffffffff


	//   ....[4]....
        /*003c*/ 	.word	0xffffffff


	//   ....[5]....
        /*0040*/ 	.word	0xffffffff


	//   ....[6]....
        /*0044*/ 	.word	0xffffffff


	//   ....[7]....
        /*0048*/ 	.word	0xffffffff


	//   ....[8]....
        /*004c*/ 	.word	0xffffffff


	//   ....[9]....
        /*0050*/ 	.word	0xffffffff


	//----- nvinfo : EIATTR_COOP_GROUP_INSTR_OFFSETS
	.align		4
.L_1389:
        /*0054*/ 	.byte	0x04, 0x28
        /*0056*/ 	.short	(.L_1391 - .L_1390)


	//   ....[0]....
.L_1390:
        /*0058*/ 	.word	0x00000a80


	//   ....[1]....
        /*005c*/ 	.word	0x00000a90


	//   ....[2]....
        /*0060*/ 	.word	0x00000ac0


	//   ....[3]....
        /*0064*/ 	.word	0x00000ae0


	//   ....[4]....
        /*0068*/ 	.word	0x00000b10


	//   ....[5]....
        /*006c*/ 	.word	0x00000b30


	//   ....[6]....
        /*0070*/ 	.word	0x00000b60


	//   ....[7]....
        /*0074*/ 	.word	0x00000b80


	//   ....[8]....
        /*0078*/ 	.word	0x00000bb0


	//   ....[9]....
        /*007c*/ 	.word	0x00000bd0


	//----- nvinfo : EIATTR_EXIT_INSTR_OFFSETS
	.align		4
.L_1391:
        /*0080*/ 	.byte	0x04, 0x1c
        /*0082*/ 	.short	(.L_1393 - .L_1392)


	//   ....[0]....
.L_1392:
        /*0084*/ 	.word	0x00000060


	//   ....[1]....
        /*0088*/ 	.word	0x000024b0


	//----- nvinfo : EIATTR_MAX_THREADS
	.align		4
.L_1393:
        /*008c*/ 	.byte	0x04, 0x05
        /*008e*/ 	.short	(.L_1395 - .L_1394)
.L_1394:
        /*0090*/ 	.word	0x00000180
        /*0094*/ 	.word	0x00000001
        /*0098*/ 	.word	0x00000001


	//----- nvinfo : EIATTR_CRS_STACK_SIZE
	.align		4
.L_1395:
        /*009c*/ 	.byte	0x04, 0x1e
        /*009e*/ 	.short	(.L_1397 - .L_1396)
.L_1396:
        /*00a0*/ 	.word	0x00000000


	//----- nvinfo : EIATTR_CBANK_PARAM_SIZE
	.align		4
.L_1397:
        /*00a4*/ 	.byte	0x03, 0x19
        /*00a6*/ 	.short	0x00a0


	//----- nvinfo : EIATTR_PARAM_CBANK
	.align		4
        /*00a8*/ 	.byte	0x04, 0x0a
        /*00aa*/ 	.short	(.L_1399 - .L_1398)
	.align		4
.L_1398:
        /*00ac*/ 	.word	index@(.nv.constant0._Z35group_norm_nhwc_fwd_one_pass_kernelI11Bf16IOFp16WLi256ELi12ELi384EEv26Group_norm_nhwc_fwd_params)
        /*00b0*/ 	.short	0x0210
        /*00b2*/ 	.short	0x00a0


	//----- nvinfo : EIATTR_SW_WAR
	.align		4
.L_1399:
        /*00b4*/ 	.byte	0x04, 0x36
        /*00b6*/ 	.short	(.L_1401 - .L_1400)
.L_1400:
        /*00b8*/ 	.word	0x00000008
.L_1401:


//--------------------- .nv.info._Z35group_norm_nhwc_fwd_one_pass_kernelI11Bf16IOFp16WLi512ELi12ELi384EEv26Group_norm_nhwc_fwd_params --------------------------
	.section	.nv.info._Z35group_norm_nhwc_fwd_one_pass_kernelI11Bf16IOFp16WLi512ELi12ELi384EEv26Group_norm_nhwc_fwd_params,"",@"SHT_CUDA_INFO"
	.sectionflags	@""
	.align	4


	//----- nvinfo : EIATTR_CUDA_API_VERSION
	.align		4
        /*0000*/ 	.byte	0x04, 0x37
        /*0002*/ 	.short	(.L_1403 - .L_1402)
.L_1402:
        /*0004*/ 	.word	0x00000082


	//----- nvinfo : EIATTR_KPARAM_INFO
	.align		4
.L_1403:
        /*0008*/ 	.byte	0x04, 0x17
        /*000a*/ 	.short	(.L_1405 - .L_1404)
.L_1404:
        /*000c*/ 	.word	0x00000000
        /*0010*/ 	.short	0x0000
        /*0012*/ 	.short	0x0000
        /*0014*/ 	.byte	0x00, 0xf0, 0x81, 0x02


	//----- nvinfo : EIATTR_SPARSE_MMA_MASK
	.align		4
.L_1405:
        /*0018*/ 	.byte	0x03, 0x50
        /*001a*/ 	.short	0x0000


	//----- nvinfo : EIATTR_MAXREG_COUNT
	.align		4
        /*001c*/ 	.byte	0x03, 0x1b
        /*001e*/ 	.short	0x00a8


	//----- nvinfo : EIATTR_NUM_BARRIERS
	.align		4
        /*0020*/ 	.byte	0x02, 0x4c
        /*0022*/ 	.byte	0x01
	.zero		1


	//----- nvinfo : EIATTR_MERCURY_ISA_VERSION
	.align		4
        /*0024*/ 	.byte	0x03, 0x5f
        /*0026*/ 	.short	0x0101


	//----- nvinfo : EIATTR_COOP_GROUP_MASK_REGIDS
	.align		4
        /*0028*/ 	.byte	0x04, 0x29
        /*002a*/ 	.short	(.L_1407 - .L_1406)


	//   ....[0]....
.L_1406:
        /*002c*/ 	.word	0xffffffff


	//   ....[1]....
        /*0030*/ 	.word	0xffffffff


	//   ....[2]....
        /*0034*/ 	.word	0xffffffff


	//   ....[3]....
        /*0038*/ 	.word	0xffffffff


	//   ....[4]....
        /*003c*/ 	.word	0xffffffff


	//   ....[5]....
        /*0040*/ 	.word	0xffffffff


	//   ....[6]....
        /*0044*/ 	.word	0xffffffff


	//   ....[7]....
        /*0048*/ 	.word	0xffffffff


	//   ....[8]....
        /*004c*/ 	.word	0xffffffff


	//   ....[9]....
        /*0050*/ 	.word	0xffffffff


	//----- nvinfo : EIATTR_COOP_GROUP_INSTR_OFFSETS
	.align		4
.L_1407:
        /*0054*/ 	.byte	0x04, 0x28
        /*0056*/ 	.short	(.L_1409 - .L_1408)


	//   ....[0]....
.L_1408:
        /*0058*/ 	.word	0x00001070


	//   ....[1]....
        /*005c*/ 	.word	0x00001080


	//   ....[2]....
        /*0060*/ 	.word	0x000010b0


	//   ....[3]....
        /*0064*/ 	.word	0x000010c0


	//   ....[4]....
        /*0068*/ 	.word	0x00001100


	//   ....[5]....
        /*006c*/ 	.word	0x00001110


	//   ....[6]....
        /*0070*/ 	.word	0x00001150


	//   ....[7]....
        /*0074*/ 	.word	0x00001160


	//   ....[8]....
        /*0078*/ 	.word	0x000011a0


	//   ....[9]....
        /*007c*/ 	.word	0x000011b0


	//----- nvinfo : EIATTR_EXIT_INSTR_OFFSETS
	.align		4
.L_1409:
        /*0080*/ 	.byte	0x04, 0x1c
        /*0082*/ 	.short	(.L_1411 - .L_1410)


	//   ....[0]....
.L_1410:
        /*0084*/ 	.word	0x00000060


	//   ....[1]....
        /*0088*/ 	.word	0x00003430


	//----- nvinfo : EIATTR_MAX_THREADS
	.align		4
.L_1411:
        /*008c*/ 	.byte	0x04, 0x05
        /*008e*/ 	.short	(.L_1413 - .L_1412)
.L_1412:
        /*0090*/ 	.word	0x00000180
        /*0094*/ 	.word	0x00000001
        /*0098*/ 	.word	0x00000001


	//----- nvinfo : EIATTR_CRS_STACK_SIZE
	.align		4
.L_1413:
        /*009c*/ 	.byte	0x04, 0x1e
        /*009e*/ 	.short	(.L_1415 - .L_1414)
.L_1414:
        /*00a0*/ 	.word	0x00000000


	//----- nvinfo : EIATTR_CBANK_PARAM_SIZE
	.align		4
.L_1415:
        /*00a4*/ 	.byte	0x03, 0x19
        /*00a6*/ 	.short	0x00a0


	//----- nvinfo : EIATTR_PARAM_CBANK
	.align		4
        /*00a8*/ 	.byte	0x04, 0x0a
        /*00aa*/ 	.short	(.L_1417 - .L_1416)
	.align		4
.L_1416:
        /*00ac*/ 	.word	index@(.nv.constant0._Z35group_norm_nhwc_fwd_one_pass_kernelI11Bf16IOFp16WLi512ELi12ELi384EEv26Group_norm_nhwc_fwd_params)
        /*00b0*/ 	.short	0x0210
        /*00b2*/ 	.short	0x00a0


	//----- nvinfo : EIATTR_SW_WAR
	.align		4
.L_1417:
        /*00b4*/ 	.byte	0x04, 0x36
        /*00b6*/ 	.short	(.L_1419 - .L_1418)
.L_1418:
        /*00b8*/ 	.word	0x00000008
.L_1419:


//--------------------- .nv.info._Z35group_norm_nhwc_fwd_one_pass_kernelI11Fp16IOFp32WLi64ELi12ELi384EEv26Group_norm_nhwc_fwd_params --------------------------
	.section	.nv.info._Z35group_norm_nhwc_fwd_one_pass_kernelI11Fp16IOFp32WLi64ELi12ELi384EEv26Group_norm_nhwc_fwd_params,"",@"SHT_CUDA_INFO"
	.sectionflags	@""
	.align	4


	//----- nvinfo : EIATTR_CUDA_API_VERSION
	.align		4
        /*0000*/ 	.byte	0x04, 0x37
        /*0002*/ 	.short	(.L_1421 - .L_1420)
.L_1420:
        /*0004*/ 	.word	0x00000082


	//----- nvinfo : EIATTR_KPARAM_INFO
	.align		4
.L_1421:
        /*0008*/ 	.byte	0x04, 0x17
        /*000a*/ 	.short	(.L_1423 - .L_1422)
.L_1422:
        /*000c*/ 	.word	0x00000000
        /*0010*/ 	.short	0x0000
        /*0012*/ 	.short	0x0000
        /*0014*/ 	.byte	0x00, 0xf0, 0x81, 0x02


	//----- nvinfo : EIATTR_SPARSE_MMA_MASK
	.align		4
.L_1423:
        /*0018*/ 	.byte	0x03, 0x50
        /*001a*/ 	.short	0x0000


	//----- nvinfo : EIATTR_MAXREG_COUNT
	.align		4
        /*001c*/ 	.byte	0x03, 0x1b
        /*001e*/ 	.short	0x00a8


	//----- nvinfo : EIATTR_NUM_BARRIERS
	.align		4
        /*0020*/ 	.byte	0x02, 0x4c
        /*0022*/ 	.byte	0x01
	.zero		1


	//----- nvinfo : EIATTR_MERCURY_ISA_VERSION
	.align		4
        /*0024*/ 	.byte	0x03, 0x5f
        /*0026*/ 	.short	0x0101


	//----- nvinfo : EIATTR_COOP_GROUP_MASK_REGIDS
	.align		4
        /*0028*/ 	.byte	0x04, 0x29
        /*002a*/ 	.short	(.L_1425 - .L_1424)


	//   ....[0]....
.L_1424:
        /*002c*/ 	.word	0xffffffff


	//   ....[1]....
        /*0030*/ 	.word	0xffffffff


	//   ....[2]....
        /*0034*/ 	.word	0xffffffff


	//   ....[3]....
        /*0038*/ 	.word	0xffffffff


	//   ....[4]....
        /*003c*/ 	.word	0xffffffff


	//   ....[5]....
        /*0040*/ 	.word	0xffffffff


	//   ....[6]....
        /*0044*/ 	.word	0xffffffff


	//   ....[7]....
        /*0048*/ 	.word	0xffffffff


	//   ....[8]....
        /*004c*/ 	.word	0xffffffff


	//   ....[9]....
        /*0050*/ 	.word	0xffffffff


	//----- nvinfo : EIATTR_COOP_GROUP_INSTR_OFFSETS
	.align		4
.L_1425:
        /*0054*/ 	.byte	0x04, 0x28
        /*0056*/ 	.short	(.L_1427 - .L_1426)


	//   ....[0]....
.L_1426:
        /*0058*/ 	.word	0x000005d0


	//   ....[1]....
        /*005c*/ 	.word	0x000005e0


	//   ....[2]....
        /*0060*/ 	.word	0x00000610


	//   ....[3]....
        /*0064*/ 	.word	0x00000630


	//   ....[4]....
        /*0068*/ 	.word	0x00000660


	//   ....[5]....
        /*006c*/ 	.word	0x00000680


	//   ....[6]....
        /*0070*/ 	.word	0x000006b0


	//   ....[7]....
        /*0074*/ 	.word	0x000006d0


	//   ....[8]....
        /*0078*/ 	.word	0x00000700


	//   ....[9]....
        /*007c*/ 	.word	0x00000720


	//----- nvinfo : EIATTR_EXIT_INSTR_OFFSETS
	.align		4
.L_1427:
        /*0080*/ 	.byte	0x04, 0x1c
        /*0082*/ 	.short	(.L_1429 - .L_1428)


	//   ....[0]....
.L_1428:
        /*0084*/ 	.word	0x00000060


	//   ....[1]....
        /*0088*/ 	.word	0x00001840


	//----- nvinfo : EIATTR_MAX_THREADS
	.align		4
.L_1429:
        /*008c*/ 	.byte	0x04, 0x05
        /*008e*/ 	.short	(.L_1431 - .L_1430)
.L_1430:
        /*0090*/ 	.word	0x00000180
        /*0094*/ 	.word	0x00000001
        /*0098*/ 	.word	0x00000001


	//----- nvinfo : EIATTR_CRS_STACK_SIZE
	.align		4
.L_1431:
        /*009c*/ 	.byte	0x04, 0x1e
        /*009e*/ 	.short	(.L_1433 - .L_1432)
.L_1432:
        /*00a0*/ 	.word	0x00000000


	//----- nvinfo : EIATTR_CBANK_PARAM_SIZE
	.align		4
.L_1433:
        /*00a4*/ 	.byte	0x03, 0x19
        /*00a6*/ 	.short	0x00a0


	//----- nvinfo : EIATTR_PARAM_CBANK
	.align		4
        /*00a8*/ 	.byte	0x04, 0x0a
        /*00aa*/ 	.short	(.L_1435 - .L_1434)
	.align		4
.L_1434:
        /*00ac*/ 	.word	index@(.nv.constant0._Z35group_norm_nhwc_fwd_one_pass_kernelI11Fp16IOFp32WLi64ELi12ELi384EEv26Group_norm_nhwc_fwd_params)
        /*00b0*/ 	.short	0x0210
        /*00b2*/ 	.short	0x00a0


	//----- nvinfo : EIATTR_SW_WAR
	.align		4
.L_1435:
        /*00b4*/ 	.byte	0x04, 0x36
        /*00b6*/ 	.short	(.L_1437 - .L_1436)
.L_1436:
        /*00b8*/ 	.word	0x00000008
.L_1437:


//--------------------- .nv.info._Z35group_norm_nhwc_fwd_one_pass_kernelI11Fp16IOFp32WLi128ELi12ELi384EEv26Group_norm_nhwc_fwd_params --------------------------
	.section	.nv.info._Z35group_norm_nhwc_fwd_one_pass_kernelI11Fp16IOFp32WLi128ELi12ELi384EEv26Group_norm_nhwc_fwd_params,"",@"SHT_CUDA_INFO"
	.sectionflags	@""
	.align	4


	//----- nvinfo : EIATTR_CUDA_API_VERSION
	.align		4
        /*0000*/ 	.byte	0x04, 0x37
        /*0002*/ 	.short	(.L_1439 - .L_1438)
.L_1438:
        /*0004*/ 	.word	0x00000082


	//----- nvinfo : EIATTR_KPARAM_INFO
	.align		4
.L_1439:
        /*0008*/ 	.byte	0x04, 0x17
        /*000a*/ 	.short	(.L_1441 - .L_1440)
.L_1440:
        /*000c*/ 	.word	0x00000000
        /*0010*/ 	.short	0x0000
        /*0012*/ 	.short	0x0000
        /*0014*/ 	.byte	0x00, 0xf0, 0x81, 0x02


	//----- nvinfo : EIATTR_SPARSE_MMA_MASK
	.align		4
.L_1441:
        /*0018*/ 	.byte	0x03, 0x50
        /*001a*/ 	.short	0x0000


	//----- nvinfo : EIATTR_MAXREG_COUNT
	.align		4
        /*001c*/ 	.byte	0x03, 0x1b
        /*001e*/ 	.short	0x00a8


	//----- nvinfo : EIATTR_NUM_BARRIERS
	.align		4
        /*0020*/ 	.byte	0x02, 0x4c
        /*0022*/ 	.byte	0x01
	.zero		1


	//----- nvinfo : EIATTR_MERCURY_ISA_VERSION
	.align		4
        /*0024*/ 	.byte	0x03, 0x5f
        /*0026*/ 	.short	0x0101


	//----- nvinfo : EIATTR_COOP_GROUP_MASK_REGIDS
	.align		4
        /*0028*/ 	.byte	0x04, 0x29
        /*002a*/ 	.short	(.L_1443 - .L_1442)


	//   ....[0]....
.L_1442:
        /*002c*/ 	.word	0xffffffff


	//   ....[1]....
        /*0030*/ 	.word	0xffffffff


	//   ....[2]....
        /*0034*/ 	.word	0xffffffff


	//   ....[3]....
        /*0038*/ 	.word	0xffffffff


	//   ....[4]....
        /*003c*/ 	.word	0xffffffff


	//   ....[5]....
        /*0040*/ 	.word	0xffffffff


	//   ....[6]....
        /*0044*/ 	.word	0xffffffff


	//   ....[7]....
        /*0048*/ 	.word	0xffffffff


	//   ....[8]....
        /*004c*/ 	.word	0xffffffff


	//   ....[9]....
        /*0050*/ 	.word	0xffffffff


	//----- nvinfo : EIATTR_COOP_GROUP_INSTR_OFFSETS
	.align		4
.L_1443:
        /*0054*/ 	.byte	0x04, 0x28
        /*0056*/ 	.short	(.L_1445 - .L_1444)


	//   ....[0]....
.L_1444:
        /*0058*/ 	.word	0x00000740


	//   ....[1]....
        /*005c*/ 	.word	0x00000750


	//   ....[2]....
        /*0060*/ 	.word	0x00000780


	//   ....[3]....
        /*0064*/ 	.word	0x000007a0


	//   ....[4]....
        /*0068*/ 	.word	0x000007d0


	//   ....[5]....
        /*006c*/ 	.word	0x000007f0


	//   ....[6]....
        /*0070*/ 	.word	0x00000820


	//   ....[7]....
        /*0074*/ 	.word	0x00000840


	//   ....[8]....
        /*0078*/ 	.word	0x00000870


	//   ....[9]....
        /*007c*/ 	.word	0x00000890


	//----- nvinfo : EIATTR_EXIT_INSTR_OFFSETS
	.align		4
.L_1445:
        /*0080*/ 	.byte	0x04, 0x1c
        /*0082*/ 	.short	(.L_1447 - .L_1446)


	//   ....[0]....
.L_1446:
        /*0084*/ 	.word	0x00000060


	//   ....[1]....
        /*0088*/ 	.word	0x00001c30


	//----- nvinfo : EIATTR_MAX_THREADS
	.align		4
.L_1447:
        /*008c*/ 	.byte	0x04, 0x05
        /*008e*/ 	.short	(.L_1449 - .L_1448)
.L_1448:
        /*0090*/ 	.word	0x00000180
        /*0094*/ 	.word	0x00000001
        /*0098*/ 	.word	0x00000001


	//----- nvinfo : EIATTR_CRS_STACK_SIZE
	.align		4
.L_1449:
        /*009c*/ 	.byte	0x04, 0x1e
        /*009e*/ 	.short	(.L_1451 - .L_1450)
.L_1450:
        /*00a0*/ 	.word	0x00000000


	//----- nvinfo : EIATTR_CBANK_PARAM_SIZE
	.align		4
.L_1451:
        /*00a4*/ 	.byte	0x03, 0x19
        /*00a6*/ 	.short	0x00a0


	//----- nvinfo : EIATTR_PARAM_CBANK
	.align		4
        /*00a8*/ 	.byte	0x04, 0x0a
        /*00aa*/ 	.short	(.L_1453 - .L_1452)
	.align		4
.L_1452:
        /*00ac*/ 	.word	index@(.nv.constant0._Z35group_norm_nhwc_fwd_one_pass_kernelI11Fp16IOFp32WLi128ELi12ELi384EEv26Group_norm_nhwc_fwd_params)
        /*00b0*/ 	.short	0x0210
        /*00b2*/ 	.short	0x00a0


	//----- nvinfo : EIATTR_SW_WAR
	.align		4
.L_1453:
        /*00b4*/ 	.byte	0x04, 0x36
        /*00b6*/ 	.short	(.L_1455 - .L_1454)
.L_1454:
        /*00b8*/ 	.word	0x00000008
.L_1455:


//--------------------- .nv.info._Z35group_norm_nhwc_fwd_one_pass_kernelI11Fp16IOFp32WLi256ELi12ELi384EEv26Group_norm_nhwc_fwd_params --------------------------
	.section	.nv.info._Z35group_norm_nhwc_fwd_one_pass_kernelI11Fp16IOFp32WLi256ELi12ELi384EEv26Group_norm_nhwc_fwd_params,"",@"SHT_CUDA_INFO"
	.sectionflags	@""
	.align	4


	//----- nvinfo : EIATTR_CUDA_API_VERSION
	.align		4
        /*0000*/ 	.byte	0x04, 0x37
        /*0002*/ 	.short	(.L_1457 - .L_1456)
.L_1456:
        /*0004*/ 	.word	0x00000082


	//----- nvinfo : EIATTR_KPARAM_INFO
	.align		4
.L_1457:
        /*0008*/ 	.byte	0x04, 0x17
        /*000a*/ 	.short	(.L_1459 - .L_1458)
.L_1458:
        /*000c*/ 	.word	0x00000000
        /*0010*/ 	.short	0x0000
        /*0012*/ 	.short	0x0000
        /*0014*/ 	.byte	0x00, 0xf0, 0x81, 0x02


	//----- nvinfo : EIATTR_SPARSE_MMA_MASK
	.align		4
.L_1459:
        /*0018*/ 	.byte	0x03, 0x50
        /*001a*/ 	.short	0x0000


	//----- nvinfo : EIATTR_MAXREG_COUNT
	.align		4
        /*001c*/ 	.byte	0x03, 0x1b
        /*001e*/ 	.short	0x00a8


	//----- nvinfo : EIATTR_NUM_BARRIERS
	.align		4
        /*0020*/ 	.byte	0x02, 0x4c
        /*0022*/ 	.byte	0x01
	.zero		1


	//----- nvinfo : EIATTR_MERCURY_ISA_VERSION
	.align		4
        /*0024*/ 	.byte	0x03, 0x5f
        /*0026*/ 	.short	0x0101


	//----- nvinfo : EIATTR_COOP_GROUP_MASK_REGIDS
	.align		4
        /*0028*/ 	.byte	0x04, 0x29
        /*002a*/ 	.short	(.L_1461 - .L_1460)


	//   ....[0]....
.L_1460:
        /*002c*/ 	.word	0xffffffff


	//   ....[1]....
        /*0030*/ 	.word	0xffffffff


	//   ....[2]....
        /*0034*/ 	.word	0xffffffff


	//   ....[3]....
        /*0038*/ 	.word	0xffffffff


	//   ....[4]....
        /*003c*/ 	.word	0xffffffff


	//   ....[5]....
        /*0040*/ 	.word	0xffffffff


	//   ....[6]....
        /*0044*/ 	.word	0xffffffff


	//   ....[7]....
        /*0048*/ 	.word	0xffffffff


	//   ....[8]....
        /*004c*/ 	.word	0xffffffff


	//   ....[9]....
        /*0050*/ 	.word	0xffffffff


	//----- nvinfo : EIATTR_COOP_GROUP_INSTR_OFFSETS
	.align		4
.L_1461:
        /*0054*/ 	.byte	0x04, 0x28
        /*0056*/ 	.short	(.L_1463 - .L_1462)


	//   ....[0]....
.L_1462:
        /*0058*/ 	.word	0x00000a00


	//   ....[1]....
        /*005c*/ 	.word	0x00000a20


	//   ....[2]....
        /*0060*/ 	.word	0x00000a70


	//   ....[3]....
        /*0064*/ 	.word	0x00000a90


	//   ....[4]....
        /*0068*/ 	.word	0x00000ac0


	//   ....[5]....
        /*006c*/ 	.word	0x00000ae0


	//   ....[6]....
        /*0070*/ 	.word	0x00000b10


	//   ....[7]....
        /*0074*/ 	.word	0x00000b30


	//   ....[8]....
        /*0078*/ 	.word	0x00000b60


	//   ....[9]....
        /*007c*/ 	.word	0x00000b80


	//----- nvinfo : EIATTR_EXIT_INSTR_OFFSETS
	.align		4
.L_1463:
        /*0080*/ 	.byte	0x04, 0x1c
        /*0082*/ 	.short	(.L_1465 - .L_1464)


	//   ....[0]....
.L_1464:
        /*0084*/ 	.word	0x00000060


	//   ....[1]....
        /*0088*/ 	.word	0x000023b0


	//----- nvinfo : EIATTR_MAX_THREADS
	.align		4
.L_1465:
        /*008c*/ 	.byte	0x04, 0x05
        /*008e*/ 	.short	(.L_1467 - .L_1466)
.L_1466:
        /*0090*/ 	.word	0x00000180
        /*0094*/ 	.word	0x00000001
        /*0098*/ 	.word	0x00000001


	//----- nvinfo : EIATTR_CRS_STACK_SIZE
	.align		4
.L_1467:
        /*009c*/ 	.byte	0x04, 0x1e
        /*009e*/ 	.short	(.L_1469 - .L_1468)
.L_1468:
        /*00a0*/ 	.word	0x00000000


	//----- nvinfo : EIATTR_CBANK_PARAM_SIZE
	.align		4
.L_1469:
        /*00a4*/ 	.byte	0x03, 0x19
        /*00a6*/ 	.short	0x00a0


	//----- nvinfo : EIATTR_PARAM_CBANK
	.align		4
        /*00a8*/ 	.byte	0x04, 0x0a
        /*00aa*/ 	.short	(.L_1471 - .L_1470)
	.align		4
.L_1470:
        /*00ac*/ 	.word	index@(.nv.constant0._Z35group_norm_nhwc_fwd_one_pass_kernelI11Fp16IOFp32WLi256ELi12ELi384EEv26Group_norm_nhwc_fwd_params)
        /*00b0*/ 	.short	0x0210
        /*00b2*/ 	.short	0x00a0


	//----- nvinfo : EIATTR_SW_WAR
	.align		4
.L_1471:
        /*00b4*/ 	.byte	0x04, 0x36
        /*00b6*/ 	.short	(.L_1473 - .L_1472)
.L_1472:
        /*00b8*/ 	.word	0x00000008
.L_1473:


//--------------------- .nv.info._Z35group_norm_nhwc_fwd_one_pass_kernelI11Fp16IOFp32WLi512ELi12ELi384EEv26Group_norm_nhwc_fwd_params --------------------------
	.section	.nv.info._Z35group_norm_nhwc_fwd_one_pass_kernelI11Fp16IOFp32WLi512ELi12ELi384EEv26Group_norm_nhwc_fwd_params,"",@"SHT_CUDA_INFO"
	.sectionflags	@""
	.align	4


	//----- nvinfo : EIATTR_CUDA_API_VERSION
	.align		4
        /*0000*/ 	.byte	0x04, 0x37
        /*0002*/ 	.short	(.L_1475 - .L_1474)
.L_1474:
        /*0004*/ 	.word	0x00000082


	//----- nvinfo : EIATTR_KPARAM_INFO
	.align		4
.L_1475:
        /*0008*/ 	.byte	0x04, 0x17
        /*000a*/ 	.short	(.L_1477 - .L_1476)
.L_1476:
        /*000c*/ 	.word	0x00000000
        /*0010*/ 	.short	0x0000
        /*0012*/ 	.short	0x0000
        /*0014*/ 	.byte	0x00, 0xf0, 0x81, 0x02


	//----- nvinfo : EIATTR_SPARSE_MMA_MASK
	.align		4
.L_1477:
        /*0018*/ 	.byte	0x03, 0x50
        /*001a*/ 	.short	0x0000


	//----- nvinfo : EIATTR_MAXREG_COUNT
	.align		4
        /*001c*/ 	.byte	0x03, 0x1b
        /*001e*/ 	.short	0x00a8


	//----- nvinfo : EIATTR_NUM_BARRIERS
	.align		4
        /*0020*/ 	.byte	0x02, 0x4c
        /*0022*/ 	.byte	0x01
	.zero		1


	//----- nvinfo : EIATTR_MERCURY_ISA_VERSION
	.align		4
        /*0024*/ 	.byte	0x03, 0x5f
        /*0026*/ 	.short	0x0101


	//----- nvinfo : EIATTR_COOP_GROUP_MASK_REGIDS
	.align		4
        /*0028*/ 	.byte	0x04, 0x29
        /*002a*/ 	.short	(.L_1479 - .L_1478)


	//   ....[0]....
.L_1478:
        /*002c*/ 	.word	0xffffffff


	//   ....[1]....
        /*0030*/ 	.word	0xffffffff


	//   ....[2]....
        /*0034*/ 	.word	0xffffffff


	//   ....[3]....
        /*0038*/ 	.word	0xffffffff


	//   ....[4]....
        /*003c*/ 	.word	0xffffffff


	//   ....[5]....
        /*0040*/ 	.word	0xffffffff


	//   ....[6]....
        /*0044*/ 	.word	0xffffffff


	//   ....[7]....
        /*0048*/ 	.word	0xffffffff


	//   ....[8]....
        /*004c*/ 	.word	0xffffffff


	//   ....[9]....
        /*0050*/ 	.word	0xffffffff


	//----- nvinfo : EIATTR_COOP_GROUP_INSTR_OFFSETS
	.align		4
.L_1479:
        /*0054*/ 	.byte	0x04, 0x28
        /*0056*/ 	.short	(.L_1481 - .L_1480)


	//   ....[0]....
.L_1480:
        /*0058*/ 	.word	0x00001010


	//   ....[1]....
        /*005c*/ 	.word	0x00001020


	//   ....[2]....
        /*0060*/ 	.word	0x00001050


	//   ....[3]....
        /*0064*/ 	.word	0x00001060


	//   ....[4]....
        /*0068*/ 	.word	0x000010a0


	//   ....[5]....
        /*006c*/ 	.word	0x000010b0


	//   ....[6]....
        /*0070*/ 	.word	0x000010f0


	//   ....[7]....
        /*0074*/ 	.word	0x00001100


	//   ....[8]....
        /*0078*/ 	.word	0x00001140


	//   ....[9]....
        /*007c*/ 	.word	0x00001150


	//----- nvinfo : EIATTR_EXIT_INSTR_OFFSETS
	.align		4
.L_1481:
        /*0080*/ 	.byte	0x04, 0x1c
        /*0082*/ 	.short	(.L_1483 - .L_1482)


	//   ....[0]....
.L_1482:
        /*0084*/ 	.word	0x00000070


	//   ....[1]....
        /*0088*/ 	.word	0x000033c0


	//----- nvinfo : EIATTR_MAX_THREADS
	.align		4
.L_1483:
        /*008c*/ 	.byte	0x04, 0x05
        /*008e*/ 	.short	(.L_1485 - .L_1484)
.L_1484:
        /*0090*/ 	.word	0x00000180
        /*0094*/ 	.word	0x00000001
        /*0098*/ 	.word	0x00000001


	//----- nvinfo : EIATTR_CRS_STACK_SIZE
	.align		4
.L_1485:
        /*009c*/ 	.byte	0x04, 0x1e
        /*009e*/ 	.short	(.L_1487 - .L_1486)
.L_1486:
        /*00a0*/ 	.word	0x00000000


	//----- nvinfo : EIATTR_CBANK_PARAM_SIZE
	.align		4
.L_1487:
        /*00a4*/ 	.byte	0x03, 0x19
        /*00a6*/ 	.short	0x00a0


	//----- nvinfo : EIATTR_PARAM_CBANK
	.align		4
        /*00a8*/ 	.byte	0x04, 0x0a
        /*00aa*/ 	.short	(.L_1489 - .L_1488)
	.align		4
.L_1488:
        /*00ac*/ 	.word	index@(.nv.constant0._Z35group_norm_nhwc_fwd_one_pass_kernelI11Fp16IOFp32WLi512ELi12ELi384EEv26Group_norm_nhwc_fwd_params)
        /*00b0*/ 	.short	0x0210
        /*00b2*/ 	.short	0x00a0


	//----- nvinfo : EIATTR_SW_WAR
	.align		4
.L_1489:
        /*00b4*/ 	.byte	0x04, 0x36
        /*00b6*/ 	.short	(.L_1491 - .L_1490)
.L_1490:
        /*00b8*/ 	.word	0x00000008
.L_1491:


//--------------------- .nv.info._Z35group_norm_nhwc_fwd_one_pass_kernelI11Fp16IOBf16WLi64ELi12ELi384EEv26Group_norm_nhwc_fwd_params --------------------------
	.section	.nv.info._Z35group_norm_nhwc_fwd_one_pass_kernelI11Fp16IOBf16WLi64ELi12ELi384EEv26Group_norm_nhwc_fwd_params,"",@"SHT_CUDA_INFO"
	.sectionflags	@""
	.align	4


	//----- nvinfo : EIATTR_CUDA_API_VERSION
	.align		4
        /*0000*/ 	.byte	0x04, 0x37
        /*0002*/ 	.short	(.L_1493 - .L_1492)
.L_1492:
        /*0004*/ 	.word	0x00000082


	//----- nvinfo : EIATTR_KPARAM_INFO
	.align		4
.L_1493:
        /*0008*/ 	.byte	0x04, 0x17
        /*000a*/ 	.short	(.L_1495 - .L_1494)
.L_1494:
        /*000c*/ 	.word	0x00000000
        /*0010*/ 	.short	0x0000
        /*0012*/ 	.short	0x0000
        /*0014*/ 	.byte	0x00, 0xf0, 0x81, 0x02


	//----- nvinfo : EIATTR_SPARSE_MMA_MASK
	.align		4
.L_1495:
        /*0018*/ 	.byte	0x03, 0x50
        /*001a*/ 	.short	0x0000


	//----- nvinfo : EIATTR_MAXREG_COUNT
	.align		4
        /*001c*/ 	.byte	0x03, 0x1b
        /*001e*/ 	.short	0x00a8


	//----- nvinfo : EIATTR_NUM_BARRIERS
	.align		4
        /*0020*/ 	.byte	0x02, 0x4c
        /*0022*/ 	.byte	0x01
	.zero		1


	//----- nvinfo : EIATTR_MERCURY_ISA_VERSION
	.align		4
        /*0024*/ 	.byte	0x03, 0x5f
        /*0026*/ 	.short	0x0101


	//----- nvinfo : EIATTR_COOP_GROUP_MASK_REGIDS
	.align		4
        /*0028*/ 	.byte	0x04, 0x29
        /*002a*/ 	.short	(.L_1497 - .L_1496)


	//   ....[0]....
.L_1496:
        /*002c*/ 	.word	0xffffffff


	//   ....[1]....
        /*0030*/ 	.word	0xffffffff


	//   ....[2]....
        /*0034*/ 	.word	0xffffffff


	//   ....[3]....
        /*0038*/ 	.word	0xffffffff


	//   ....[4]....
        /*003c*/ 	.word	0xffffffff


	//   ....[5]....
        /*0040*/ 	.word	0xffffffff


	//   ....[6]....
        /*0044*/ 	.word	0xffffffff


	//   ....[7]....
        /*0048*/ 	.word	0xffffffff


	//   ....[8]....
        /*004c*/ 	.word	0xffffffff


	//   ....[9]....
        /*0050*/ 	.word	0xffffffff


	//----- nvinfo : EIATTR_COOP_GROUP_INSTR_OFFSETS
	.align		4
.L_1497:
        /*0054*/ 	.byte	0x04, 0x28
        /*0056*/ 	.short	(.L_1499 - .L_1498)


	//   ....[0]....
.L_1498:
        /*0058*/ 	.word	0x000005d0


	//   ....[1]....
        /*005c*/ 	.word	0x000005e0


	//   ....[2]....
        /*0060*/ 	.word	0x00000610


	//   ....[3]....
        /*0064*/ 	.word	0x00000630


	//   ....[4]....
        /*0068*/ 	.word	0x00000660


	//   ....[5]....
        /*006c*/ 	.word	0x00000680


	//   ....[6]....
        /*0070*/ 	.word	0x000006b0


	//   ....[7]....
        /*0074*/ 	.word	0x000006d0


	//   ....[8]....
        /*0078*/ 	.word	0x00000700


	//   ....[9]....
        /*007c*/ 	.word	0x00000720


	//----- nvinfo : EIATTR_EXIT_INSTR_OFFSETS
	.align		4
.L_1499:
        /*0080*/ 	.byte	0x04, 0x1c
        /*0082*/ 	.short	(.L_1501 - .L_1500)


	//   ....[0]....
.L_1500:
        /*0084*/ 	.word	0x00000060


	//   ....[1]....
        /*0088*/ 	.word	0x00001880


	//----- nvinfo : EIATTR_MAX_THREADS
	.align		4
.L_1501:
        /*008c*/ 	.byte	0x04, 0x05
        /*008e*/ 	.short	(.L_1503 - .L_1502)
.L_1502:
        /*0090*/ 	.word	0x00000180
        /*0094*/ 	.word	0x00000001
        /*0098*/ 	.word	0x00000001


	//----- nvinfo : EIATTR_CRS_STACK_SIZE
	.align		4
.L_1503:
        /*009c*/ 	.byte	0x04, 0x1e
        /*009e*/ 	.short	(.L_1505 - .L_1504)
.L_1504:
        /*00a0*/ 	.word	0x00000000


	//----- nvinfo : EIATTR_CBANK_PARAM_SIZE
	.align		4
.L_1505:
        /*00a4*/ 	.byte	0x03, 0x19
        /*00a6*/ 	.short	0x00a0


	//----- nvinfo : EIATTR_PARAM_CBANK
	.align		4
        /*00a8*/ 	.byte	0x04, 0x0a
        /*00aa*/ 	.short	(.L_1507 - .L_1506)
	.align		4
.L_1506:
        /*00ac*/ 	.word	index@(.nv.constant0._Z35group_norm_nhwc_fwd_one_pass_kernelI11Fp16IOBf16WLi64ELi12ELi384EEv26Group_norm_nhwc_fwd_params)
        /*00b0*/ 	.short	0x0210
        /*00b2*/ 	.short	0x00a0


	//----- nvinfo : EIATTR_SW_WAR
	.align		4
.L_1507:
        /*00b4*/ 	.byte	0x04, 0x36
        /*00b6*/ 	.short	(.L_1509 - .L_1508)
.L_1508:
        /*00b8*/ 	.word	0x00000008
.L_1509:


//--------------------- .nv.info._Z35group_norm_nhwc_fwd_one_pass_kernelI11Fp16IOBf16WLi128ELi12ELi384EEv26Group_norm_nhwc_fwd_params --------------------------
	.section	.nv.info._Z35group_norm_nhwc_fwd_one_pass_kernelI11Fp16IOBf16WLi128ELi12ELi384EEv26Group_norm_nhwc_fwd_params,"",@"SHT_CUDA_INFO"
	.sectionflags	@""
	.align	4


	//----- nvinfo : EIATTR_CUDA_API_VERSION
	.align		4
        /*0000*/ 	.byte	0x04, 0x37
        /*0002*/ 	.short	(.L_1511 - .L_1510)
.L_1510:
        /*0004*/ 	.word	0x00000082


	//----- nvinfo : EIATTR_KPARAM_INFO
	.align		4
.L_1511:
        /*0008*/ 	.byte	0x04, 0x17
        /*000a*/ 	.short	(.L_1513 - .L_1512)
.L_1512:
        /*000c*/ 	.word	0x00000000
        /*0010*/ 	.short	0x0000
        /*0012*/ 	.short	0x0000
        /*0014*/ 	.byte	0x00, 0xf0, 0x81, 0x02


	//----- nvinfo : EIATTR_SPARSE_MMA_MASK
	.align		4
.L_1513:
        /*0018*/ 	.byte	0x03, 0x50
        /*001a*/ 	.short	0x0000


	//----- nvinfo : EIATTR_MAXREG_COUNT
	.align		4
        /*001c*/ 	.byte	0x03, 0x1b
        /*001e*/ 	.short	0x00a8


	//----- nvinfo : EIATTR_NUM_BARRIERS
	.align		4
        /*0020*/ 	.byte	0x02, 0x4c
        /*0022*/ 	.byte	0x01
	.zero		1


	//----- nvinfo : EIATTR_MERCURY_ISA_VERSION
	.align		4
        /*0024*/ 	.byte	0x03, 0x5f
        /*0026*/ 	.short	0x0101


	//----- nvinfo : EIATTR_COOP_GROUP_MASK_REGIDS
	.align		4
        /*0028*/ 	.byte	0x04, 0x29
        /*002a*/ 	.short	(.L_1515 - .L_1514)


	//   ....[0]....
.L_1514:
        /*002c*/ 	.word	0xffffffff


	//   ....[1]....
        /*0030*/ 	.word	0xffffffff


	//   ....[2]....
        /*0034*/ 	.word	0xffffffff


	//   ....[3]....
        /*0038*/ 	.word	0xffffffff


	//   ....[4]....
        /*003c*/ 	.word	0xffffffff


	//   ....[5]....
        /*0040*/ 	.word	0xffffffff


	//   ....[6]....
        /*0044*/ 	.word	0xffffffff


	//   ....[7]....
        /*0048*/ 	.word	0xffffffff


	//   ....[8]....
        /*004c*/ 	.word	0xffffffff


	//   ....[9]....
        /*0050*/ 	.word	0xffffffff


	//----- nvinfo : EIATTR_COOP_GROUP_INSTR_OFFSETS
	.align		4
.L_1515:
        /*0054*/ 	.byte	0x04, 0x28
        /*0056*/ 	.short	(.L_1517 - .L_1516)


	//   ....[0]....
.L_1516:
        /*0058*/ 	.word	0x00000740


	//   ....[1]....
        /*005c*/ 	.word	0x00000750


	//   ....[2]....
        /*0060*/ 	.word	0x00000780


	//   ....[3]....
        /*0064*/ 	.word	0x000007a0


	//   ....[4]....
        /*0068*/ 	.word	0x000007d0


	//   ....[5]....
        /*006c*/ 	.word	0x000007f0


	//   ....[6]....
        /*0070*/ 	.word	0x00000820


	//   ....[7]....
        /*0074*/ 	.word	0x00000840


	//   ....[8]....
        /*0078*/ 	.word	0x00000870


	//   ....[9]....
        /*007c*/ 	.word	0x00000890


	//----- nvinfo : EIATTR_EXIT_INSTR_OFFSETS
	.align		4
.L_1517:
        /*0080*/ 	.byte	0x04, 0x1c
        /*0082*/ 	.short	(.L_1519 - .L_1518)


	//   ....[0]....
.L_1518:
        /*0084*/ 	.word	0x00000060


	//   ....[1]....
        /*0088*/ 	.word	0x00001c50


	//----- nvinfo : EIATTR_MAX_THREADS
	.align		4
.L_1519:
        /*008c*/ 	.byte	0x04, 0x05
        /*008e*/ 	.short	(.L_1521 - .L_1520)
.L_1520:
        /*0090*/ 	.word	0x00000180
        /*0094*/ 	.word	0x00000001
        /*0098*/ 	.word	0x00000001


	//----- nvinfo : EIATTR_CRS_STACK_SIZE
	.align		4
.L_1521:
        /*009c*/ 	.byte	0x04, 0x1e
        /*009e*/ 	.short	(.L_1523 - .L_1522)
.L_1522:
        /*00a0*/ 	.word	0x00000000


	//----- nvinfo : EIATTR_CBANK_PARAM_SIZE
	.align		4
.L_1523:
        /*00a4*/ 	.byte	0x03, 0x19
        /*00a6*/ 	.short	0x00a0


	//----- nvinfo : EIATTR_PARAM_CBANK
	.align		4
        /*00a8*/ 	.byte	0x04, 0x0a
        /*00aa*/ 	.short	(.L_1525 - .L_1524)
	.align		4
.L_1524:
        /*00ac*/ 	.word	index@(.nv.constant0._Z35group_norm_nhwc_fwd_one_pass_kernelI11Fp16IOBf16WLi128ELi12ELi384EEv26Group_norm_nhwc_fwd_params)
        /*00b0*/ 	.short	0x0210
        /*00b2*/ 	.short	0x00a0


	//----- nvinfo : EIATTR_SW_WAR
	.align		4
.L_1525:
        /*00b4*/ 	.byte	0x04, 0x36
        /*00b6*/ 	.short	(.L_1527 - .L_1526)
.L_1526:
        /*00b8*/ 	.word	0x00000008
.L_1527:


//--------------------- .nv.info._Z35group_norm_nhwc_fwd_one_pass_kernelI11Fp16IOBf16WLi256ELi12ELi384EEv26Group_norm_nhwc_fwd_params --------------------------
	.section	.nv.info._Z35group_norm_nhwc_fwd_one_pass_kernelI11Fp16IOBf16WLi256ELi12ELi384EEv26Group_norm_nhwc_fwd_params,"",@"SHT_CUDA_INFO"
	.sectionflags	@""
	.align	4


	//----- nvinfo : EIATTR_CUDA_API_VERSION
	.align		4
        /*0000*/ 	.byte	0x04, 0x37
        /*0002*/ 	.short	(.L_1529 - .L_1528)
.L_1528:
        /*0004*/ 	.word	0x00000082


	//----- nvinfo : EIATTR_KPARAM_INFO
	.align		4
.L_1529:
        /*0008*/ 	.byte	0x04, 0x17
        /*000a*/ 	.short	(.L_1531 - .L_1530)
.L_1530:
        /*000c*/ 	.word	0x00000000
        /*0010*/ 	.short	0x0000
        /*0012*/ 	.short	0x0000
        /*0014*/ 	.byte	0x00, 0xf0, 0x81, 0x02


	//----- nvinfo : EIATTR_SPARSE_MMA_MASK
	.align		4
.L_1531:
        /*0018*/ 	.byte	0x03, 0x50
        /*001a*/ 	.short	0x0000


	//----- nvinfo : EIATTR_MAXREG_COUNT
	.align		4
        /*001c*/ 	.byte	0x03, 0x1b
        /*001e*/ 	.short	0x00a8


	//----- nvinfo : EIATTR_NUM_BARRIERS
	.align		4
        /*0020*/ 	.byte	0x02, 0x4c
        /*0022*/ 	.byte	0x01
	.zero		1


	//----- nvinfo : EIATTR_MERCURY_ISA_VERSION
	.align		4
        /*0024*/ 	.byte	0x03, 0x5f
        /*0026*/ 	.short	0x0101


	//----- nvinfo : EIATTR_COOP_GROUP_MASK_REGIDS
	.align		4
        /*0028*/ 	.byte	0x04, 0x29
        /*002a*/ 	.short	(.L_1533 - .L_1532)


	//   ....[0]....
.L_1532:
        /*002c*/ 	.word	0xffffffff


	//   ....[1]....
        /*0030*/ 	.word	0xffffffff


	//   ....[2]....
        /*0034*/ 	.word	0xffffffff


	//   ....[3]....
        /*0038*/ 	.word	0xffffffff


	//   ....[4]....
        /*003c*/ 	.word	0xffffffff


	//   ....[5]....
        /*0040*/ 	.word	0xffffffff


	//   ....[6]....
        /*0044*/ 	.word	0xffffffff


	//   ....[7]....
        /*0048*/ 	.word	0xffffffff


	//   ....[8]....
        /*004c*/ 	.word	0xffffffff


	//   ....[9]....
        /*0050*/ 	.word	0xffffffff


	//----- nvinfo : EIATTR_COOP_GROUP_INSTR_OFFSETS
	.align		4
.L_1533:
        /*0054*/ 	.byte	0x04, 0x28
        /*0056*/ 	.short	(.L_1535 - .L_1534)


	//   ....[0]....
.L_1534:
        /*0058*/ 	.word	0x00000a10


	//   ....[1]....
        /*005c*/ 	.word	0x00000a30


	//   ....[2]....
        /*0060*/ 	.word	0x00000a80


	//   ....[3]....
        /*0064*/ 	.word	0x00000aa0


	//   ....[4]....
        /*0068*/ 	.word	0x00000ad0


	//   ....[5]....
        /*006c*/ 	.word	0x00000af0


	//   ....[6]....
        /*0070*/ 	.word	0x00000b20


	//   ....[7]....
        /*0074*/ 	.word	0x00000b40


	//   ....[8]....
        /*0078*/ 	.word	0x00000b70


	//   ....[9]....
        /*007c*/ 	.word	0x00000b90


	//----- nvinfo : EIATTR_EXIT_INSTR_OFFSETS
	.align		4
.L_1535:
        /*0080*/ 	.byte	0x04, 0x1c
        /*0082*/ 	.short	(.L_1537 - .L_1536)


	//   ....[0]....
.L_1536:
        /*0084*/ 	.word	0x00000060


	//   ....[1]....
        /*0088*/ 	.word	0x00002410


	//----- nvinfo : EIATTR_MAX_THREADS
	.align		4
.L_1537:
        /*008c*/ 	.byte	0x04, 0x05
        /*008e*/ 	.short	(.L_1539 - .L_1538)
.L_1538:
        /*0090*/ 	.word	0x00000180
        /*0094*/ 	.word	0x00000001
        /*0098*/ 	.word	0x00000001


	//----- nvinfo : EIATTR_CRS_STACK_SIZE
	.align		4
.L_1539:
        /*009c*/ 	.byte	0x04, 0x1e
        /*009e*/ 	.short	(.L_1541 - .L_1540)
.L_1540:
        /*00a0*/ 	.word	0x00000000


	//----- nvinfo : EIATTR_CBANK_PARAM_SIZE
	.align		4
.L_1541:
        /*00a4*/ 	.byte	0x03, 0x19
        /*00a6*/ 	.short	0x00a0


	//----- nvinfo : EIATTR_PARAM_CBANK
	.align		4
        /*00a8*/ 	.byte	0x04, 0x0a
        /*00aa*/ 	.short	(.L_1543 - .L_1542)
	.align		4
.L_1542:
        /*00ac*/ 	.word	index@(.nv.constant0._Z35group_norm_nhwc_fwd_one_pass_kernelI11Fp16IOBf16WLi256ELi12ELi384EEv26Group_norm_nhwc_fwd_params)
        /*00b0*/ 	.short	0x0210
        /*00b2*/ 	.short	0x00a0


	//----- nvinfo : EIATTR_SW_WAR
	.align		4
.L_1543:
        /*00b4*/ 	.byte	0x04, 0x36
        /*00b6*/ 	.short	(.L_1545 - .L_1544)
.L_1544:
        /*00b8*/ 	.word	0x00000008
.L_1545:


//--------------------- .nv.info._Z35group_norm_nhwc_fwd_one_pass_kernelI11Fp16IOBf16WLi512ELi12ELi384EEv26Group_norm_nhwc_fwd_params --------------------------
	.section	.nv.info._Z35group_norm_nhwc_fwd_one_pass_kernelI11Fp16IOBf16WLi512ELi12ELi384EEv26Group_norm_nhwc_fwd_params,"",@"SHT_CUDA_INFO"
	.sectionflags	@""
	.align	4


	//----- nvinfo : EIATTR_CUDA_API_VERSION
	.align		4
        /*0000*/ 	.byte	0x04, 0x37
        /*0002*/ 	.short	(.L_1547 - .L_1546)
.L_1546:
        /*0004*/ 	.word	0x00000082


	//----- nvinfo : EIATTR_KPARAM_INFO
	.align		4
.L_1547:
        /*0008*/ 	.byte	0x04, 0x17
        /*000a*/ 	.short	(.L_1549 - .L_1548)
.L_1548:
        /*000c*/ 	.word	0x00000000
        /*0010*/ 	.short	0x0000
        /*0012*/ 	.short	0x0000
        /*0014*/ 	.byte	0x00, 0xf0, 0x81, 0x02


	//----- nvinfo : EIATTR_SPARSE_MMA_MASK
	.align		4
.L_1549:
        /*0018*/ 	.byte	0x03, 0x50
        /*001a*/ 	.short	0x0000


	//----- nvinfo : EIATTR_MAXREG_COUNT
	.align		4
        /*001c*/ 	.byte	0x03, 0x1b
        /*001e*/ 	.short	0x00a8


	//----- nvinfo : EIATTR_NUM_BARRIERS
	.align		4
        /*0020*/ 	.byte	0x02, 0x4c
        /*0022*/ 	.byte	0x01
	.zero		1


	//----- nvinfo : EIATTR_MERCURY_ISA_VERSION
	.align		4
        /*0024*/ 	.byte	0x03, 0x5f
        /*0026*/ 	.short	0x0101


	//----- nvinfo : EIATTR_COOP_GROUP_MASK_REGIDS
	.align		4
        /*0028*/ 	.byte	0x04, 0x29
        /*002a*/ 	.short	(.L_1551 - .L_1550)


	//   ....[0]....
.L_1550:
        /*002c*/ 	.word	0xffffffff


	//   ....[1]....
        /*0030*/ 	.word	0xffffffff


	//   ....[2]....
        /*0034*/ 	.word	0xffffffff


	//   ....[3]....
        /*0038*/ 	.word	0xffffffff


	//   ....[4]....
        /*003c*/ 	.word	0xffffffff


	//   ....[5]....
        /*0040*/ 	.word	0xffffffff


	//   ....[6]....
        /*0044*/ 	.word	0xffffffff


	//   ....[7]....
        /*0048*/ 	.word	0xffffffff


	//   ....[8]....
        /*004c*/ 	.word	0xffffffff


	//   ....[9]....
        /*0050*/ 	.word	0xffffffff


	//----- nvinfo : EIATTR_COOP_GROUP_INSTR_OFFSETS
	.align		4
.L_1551:
        /*0054*/ 	.byte	0x04, 0x28
        /*0056*/ 	.short	(.L_1553 - .L_1552)


	//   ....[0]....
.L_1552:
        /*0058*/ 	.word	0x00001000


	//   ....[1]....
        /*005c*/ 	.word	0x00001010


	//   ....[2]....
        /*0060*/ 	.word	0x00001040


	//   ....[3]....
        /*0064*/ 	.word	0x00001050


	//   ....[4]....
        /*0068*/ 	.word	0x00001090


	//   ....[5]....
        /*006c*/ 	.word	0x000010a0


	//   ....[6]....
        /*0070*/ 	.word	0x000010e0


	//   ....[7]....
        /*0074*/ 	.word	0x000010f0


	//   ....[8]....
        /*0078*/ 	.word	0x00001130


	//   ....[9]....
        /*007c*/ 	.word	0x00001140


	//----- nvinfo : EIATTR_EXIT_INSTR_OFFSETS
	.align		4
.L_1553:
        /*0080*/ 	.byte	0x04, 0x1c
        /*0082*/ 	.short	(.L_1555 - .L_1554)


	//   ....[0]....
.L_1554:
        /*0084*/ 	.word	0x00000070


	//   ....[1]....
        /*0088*/ 	.word	0x000033f0


	//----- nvinfo : EIATTR_MAX_THREADS
	.align		4
.L_1555:
        /*008c*/ 	.byte	0x04, 0x05
        /*008e*/ 	.short	(.L_1557 - .L_1556)
.L_1556:
        /*0090*/ 	.word	0x00000180
        /*0094*/ 	.word	0x00000001
        /*0098*/ 	.word	0x00000001


	//----- nvinfo : EIATTR_CRS_STACK_SIZE
	.align		4
.L_1557:
        /*009c*/ 	.byte	0x04, 0x1e
        /*009e*/ 	.short	(.L_1559 - .L_1558)
.L_1558:
        /*00a0*/ 	.word	0x00000000


	//----- nvinfo : EIATTR_CBANK_PARAM_SIZE
	.align		4
.L_1559:
        /*00a4*/ 	.byte	0x03, 0x19
        /*00a6*/ 	.short	0x00a0


	//----- nvinfo : EIATTR_PARAM_CBANK
	.align		4
        /*00a8*/ 	.byte	0x04, 0x0a
        /*00aa*/ 	.short	(.L_1561 - .L_1560)
	.align		4
.L_1560:
        /*00ac*/ 	.word	index@(.nv.constant0._Z35group_norm_nhwc_fwd_one_pass_kernelI11Fp16IOBf16WLi512ELi12ELi384EEv26Group_norm_nhwc_fwd_params)
        /*00b0*/ 	.short	0x0210
        /*00b2*/ 	.short	0x00a0


	//----- nvinfo : EIATTR_SW_WAR
	.align		4
.L_1561:
        /*00b4*/ 	.byte	0x04, 0x36
        /*00b6*/ 	.short	(.L_1563 - .L_1562)
.L_1562:
        /*00b8*/ 	.word	0x00000008
.L_1563:


//--------------------- .nv.info._Z35group_norm_nhwc_fwd_one_pass_kernelI11Fp16IOFp16WLi64ELi12ELi384EEv26Group_norm_nhwc_fwd_params --------------------------
	.section	.nv.info._Z35group_norm_nhwc_fwd_one_pass_kernelI11Fp16IOFp16WLi64ELi12ELi384EEv26Group_norm_nhwc_fwd_params,"",@"SHT_CUDA_INFO"
	.sectionflags	@""
	.align	4


	//----- nvinfo : EIATTR_CUDA_API_VERSION
	.align		4
        /*0000*/ 	.byte	0x04, 0x37
        /*0002*/ 	.short	(.L_1565 - .L_1564)
.L_1564:
        /*0004*/ 	.word	0x00000082


	//----- nvinfo : EIATTR_KPARAM_INFO
	.align		4
.L_1565:
        /*0008*/ 	.byte	0x04, 0x17
        /*000a*/ 	.short	(.L_1567 - .L_1566)
.L_1566:
        /*000c*/ 	.word	0x00000000
        /*0010*/ 	.short	0x0000
        /*0012*/ 	.short	0x0000
        /*0014*/ 	.byte	0x00, 0xf0, 0x81, 0x02


	//----- nvinfo : EIATTR_SPARSE_MMA_MASK
	.align		4
.L_1567:
        /*0018*/ 	.byte	0x03, 0x50
        /*001a*/ 	.short	0x0000


	//----- nvinfo : EIATTR_MAXREG_COUNT
	.align		4
        /*001c*/ 	.byte	0x03, 0x1b
        /*001e*/ 	.short	0x00a8


	//----- nvinfo : EIATTR_NUM_BARRIERS
	.align		4
        /*0020*/ 	.byte	0x02, 0x4c
        /*0022*/ 	.byte	0x01
	.zero		1


	//----- nvinfo : EIATTR_MERCURY_ISA_VERSION
	.align		4
        /*0024*/ 	.byte	0x03, 0x5f
        /*0026*/ 	.short	0x0101


	//----- nvinfo : EIATTR_COOP_GROUP_MASK_REGIDS
	.align		4
        /*0028*/ 	.byte	0x04, 0x29
        /*002a*/ 	.short	(.L_1569 - .L_1568)


	//   ....[0]....
.L_1568:
        /*002c*/ 	.word	0xffffffff


	//   ....[1]....
        /*0030*/ 	.word	0xffffffff


	//   ....[2]....
        /*0034*/ 	.word	0xffffffff


	//   ....[3]....
        /*0038*/ 	.word	0xffffffff


	//   ....[4]....
        /*003c*/ 	.word	0xffffffff


	//   ....[5]....
        /*0040*/ 	.word	0xffffffff


	//   ....[6]....
        /*0044*/ 	.word	0xffffffff


	//   ....[7]....
        /*0048*/ 	.word	0xffffffff


	//   ....[8]....
        /*004c*/ 	.word	0xffffffff


	//   ....[9]....
        /*0050*/ 	.word	0xffffffff


	//----- nvinfo : EIATTR_COOP_GROUP_INSTR_OFFSETS
	.align		4
.L_1569:
        /*0054*/ 	.byte	0x04, 0x28
        /*0056*/ 	.short	(.L_1571 - .L_1570)


	//   ....[0]....
.L_1570:
        /*0058*/ 	.word	0x000005d0


	//   ....[1]....
        /*005c*/ 	.word	0x000005e0


	//   ....[2]....
        /*0060*/ 	.word	0x00000610


	//   ....[3]....
        /*0064*/ 	.word	0x00000630


	//   ....[4]....
        /*0068*/ 	.word	0x00000660


	//   ....[5]....
        /*006c*/ 	.word	0x00000680


	//   ....[6]....
        /*0070*/ 	.word	0x000006b0


	//   ....[7]....
        /*0074*/ 	.word	0x000006d0


	//   ....[8]....
        /*0078*/ 	.word	0x00000700


	//   ....[9]....
        /*007c*/ 	.word	0x00000720


	//----- nvinfo : EIATTR_EXIT_INSTR_OFFSETS
	.align		4
.L_1571:
        /*0080*/ 	.byte	0x04, 0x1c
        /*0082*/ 	.short	(.L_1573 - .L_1572)


	//   ....[0]....
.L_1572:
        /*0084*/ 	.word	0x00000060


	//   ....[1]....
        /*0088*/ 	.word	0x00001880


	//----- nvinfo : EIATTR_MAX_THREADS
	.align		4
.L_1573:
        /*008c*/ 	.byte	0x04, 0x05
        /*008e*/ 	.short	(.L_1575 - .L_1574)
.L_1574:
        /*0090*/ 	.word	0x00000180
        /*0094*/ 	.word	0x00000001
        /*0098*/ 	.word	0x00000001


	//----- nvinfo : EIATTR_CRS_STACK_SIZE
	.align		4
.L_1575:
        /*009c*/ 	.byte	0x04, 0x1e
        /*009e*/ 	.short	(.L_1577 - .L_1576)
.L_1576:
        /*00a0*/ 	.word	0x00000000


	//----- nvinfo : EIATTR_CBANK_PARAM_SIZE
	.align		4
.L_1577:
        /*00a4*/ 	.byte	0x03, 0x19
        /*00a6*/ 	.short	0x00a0


	//----- nvinfo : EIATTR_PARAM_CBANK
	.align		4
        /*00a8*/ 	.byte	0x04, 0x0a
        /*00aa*/ 	.short	(.L_1579 - .L_1578)
	.align		4
.L_1578:
        /*00ac*/ 	.word	index@(.nv.constant0._Z35group_norm_nhwc_fwd_one_pass_kernelI11Fp16IOFp16WLi64ELi12ELi384EEv26Group_norm_nhwc_fwd_params)
        /*00b0*/ 	.short	0x0210
        /*00b2*/ 	.short	0x00a0


	//----- nvinfo : EIATTR_SW_WAR
	.align		4
.L_1579:
        /*00b4*/ 	.byte	0x04, 0x36
        /*00b6*/ 	.short	(.L_1581 - .L_1580)
.L_1580:
        /*00b8*/ 	.word	0x00000008
.L_1581:


//--------------------- .nv.info._Z35group_norm_nhwc_fwd_one_pass_kernelI11Fp16IOFp16WLi128ELi12ELi384EEv26Group_norm_nhwc_fwd_params --------------------------
	.section	.nv.info._Z35group_norm_nhwc_fwd_one_pass_kernelI11Fp16IOFp16WLi128ELi12ELi384EEv26Group_norm_nhwc_fwd_params,"",@"SHT_CUDA_INFO"
	.sectionflags	@""
	.align	4


	//----- nvinfo : EIATTR_CUDA_API_VERSION
	.align		4
        /*0000*/ 	.byte	0x04, 0x37
        /*0002*/ 	.short	(.L_1583 - .L_1582)
.L_1582:
        /*0004*/ 	.word	0x00000082


	//----- nvinfo : EIATTR_KPARAM_INFO
	.align		4
.L_1583:
        /*0008*/ 	.byte	0x04, 0x17
        /*000a*/ 	.short	(.L_1585 - .L_1584)
.L_1584:
        /*000c*/ 	.word	0x00000000
        /*0010*/ 	.short	0x0000
        /*0012*/ 	.short	0x0000
        /*0014*/ 	.byte	0x00, 0xf0, 0x81, 0x02


	//----- nvinfo : EIATTR_SPARSE_MMA_MASK
	.align		4
.L_1585:
        /*0018*/ 	.byte	0x03, 0x50
        /*001a*/ 	.short	0x0000


	//----- nvinfo : EIATTR_MAXREG_COUNT
	.align		4
        /*001c*/ 	.byte	0x03, 0x1b
        /*001e*/ 	.short	0x00a8


	//----- nvinfo : EIATTR_NUM_BARRIERS
	.align		4
        /*0020*/ 	.byte	0x02, 0x4c
        /*0022*/ 	.byte	0x01
	.zero		1


	//----- nvinfo : EIATTR_MERCURY_ISA_VERSION
	.align		4
        /*0024*/ 	.byte	0x03, 0x5f
        /*0026*/ 	.short	0x0101


	//----- nvinfo : EIATTR_COOP_GROUP_MASK_REGIDS
	.align		4
        /*0028*/ 	.byte	0x04, 0x29
        /*002a*/ 	.short	(.L_1587 - .L_1586)


	//   ....[0]....
.L_1586:
        /*002c*/ 	.word	0xffffffff


	//   ....[1]....
        /*0030*/ 	.word	0xffffffff


	//   ....[2]....
        /*0034*/ 	.word	0xffffffff


	//   ....[3]....
        /*0038*/ 	.word	0xffffffff


	//   ....[4]....
        /*003c*/ 	.word	0xffffffff


	//   ....[5]....
        /*0040*/ 	.word	0xffffffff


	//   ....[6]....
        /*0044*/ 	.word	0xffffffff


	//   ....[7]....
        /*0048*/ 	.word	0xffffffff


	//   ....[8]....
        /*004c*/ 	.word	0xffffffff


	//   ....[9]....
        /*0050*/ 	.word	0xffffffff


	//----- nvinfo : EIATTR_COOP_GROUP_INSTR_OFFSETS
	.align		4
.L_1587:
        /*0054*/ 	.byte	0x04, 0x28
        /*0056*/ 	.short	(.L_1589 - .L_1588)


	//   ....[0]....
.L_1588:
        /*0058*/ 	.word	0x00000740


	//   ....[1]....
        /*005c*/ 	.word	0x00000750


	//   ....[2]....
        /*0060*/ 	.word	0x00000780


	//   ....[3]....
        /*0064*/ 	.word	0x000007a0


	//   ....[4]....
        /*0068*/ 	.word	0x000007d0


	//   ....[5]....
        /*006c*/ 	.word	0x000007f0


	//   ....[6]....
        /*0070*/ 	.word	0x00000820


	//   ....[7]....
        /*0074*/ 	.word	0x00000840


	//   ....[8]....
        /*0078*/ 	.word	0x00000870


	//   ....[9]....
        /*007c*/ 	.word	0x00000890


	//----- nvinfo : EIATTR_EXIT_INSTR_OFFSETS
	.align		4
.L_1589:
        /*0080*/ 	.byte	0x04, 0x1c
        /*0082*/ 	.short	(.L_1591 - .L_1590)


	//   ....[0]....
.L_1590:
        /*0084*/ 	.word	0x00000060


	//   ....[1]....
        /*0088*/ 	.word	0x00001c50


	//----- nvinfo : EIATTR_MAX_THREADS
	.align		4
.L_1591:
        /*008c*/ 	.byte	0x04, 0x05
        /*008e*/ 	.short	(.L_1593 - .L_1592)
.L_1592:
        /*0090*/ 	.word	0x00000180
        /*0094*/ 	.word	0x00000001
        /*0098*/ 	.word	0x00000001


	//----- nvinfo : EIATTR_CRS_STACK_SIZE
	.align		4
.L_1593:
        /*009c*/ 	.byte	0x04, 0x1e
        /*009e*/ 	.short	(.L_1595 - .L_1594)
.L_1594:
        /*00a0*/ 	.word	0x00000000


	//----- nvinfo : EIATTR_CBANK_PARAM_SIZE
	.align		4
.L_1595:
        /*00a4*/ 	.byte	0x03, 0x19
        /*00a6*/ 	.short	0x00a0


	//----- nvinfo : EIATTR_PARAM_CBANK
	.align		4
        /*00a8*/ 	.byte	0x04, 0x0a
        /*00aa*/ 	.short	(.L_1597 - .L_1596)
	.align		4
.L_1596:
        /*00ac*/ 	.word	index@(.nv.constant0._Z35group_norm_nhwc_fwd_one_pass_kernelI11Fp16IOFp16WLi128ELi12ELi384EEv26Group_norm_nhwc_fwd_params)
        /*00b0*/ 	.short	0x0210
        /*00b2*/ 	.short	0x00a0


	//----- nvinfo : EIATTR_SW_WAR
	.align		4
.L_1597:
        /*00b4*/ 	.byte	0x04, 0x36
        /*00b6*/ 	.short	(.L_1599 - .L_1598)
.L_1598:
        /*00b8*/ 	.word	0x00000008
.L_1599:


//--------------------- .nv.info._Z35group_norm_nhwc_fwd_one_pass_kernelI11Fp16IOFp16WLi256ELi12ELi384EEv26Group_norm_nhwc_fwd_params --------------------------
	.section	.nv.info._Z35group_norm_nhwc_fwd_one_pass_kernelI11Fp16IOFp16WLi256ELi12ELi384EEv26Group_norm_nhwc_fwd_params,"",@"SHT_CUDA_INFO"
	.sectionflags	@""
	.align	4


	//----- nvinfo : EIATTR_CUDA_API_VERSION
	.align		4
        /*0000*/ 	.byte	0x04, 0x37
        /*0002*/ 	.short	(.L_1601 - .L_1600)
.L_1600:
        /*0004*/ 	.word	0x00000082


	//----- nvinfo : EIATTR_KPARAM_INFO
	.align		4
.L_1601:
        /*0008*/ 	.byte	0x04, 0x17
        /*000a*/ 	.short	(.L_1603 - .L_1602)
.L_1602:
        /*000c*/ 	.word	0x00000000
        /*0010*/ 	.short	0x0000
        /*0012*/ 	.short	0x0000
        /*0014*/ 	.byte	0x00, 0xf0, 0x81, 0x02


	//----- nvinfo : EIATTR_SPARSE_MMA_MASK
	.align		4
.L_1603:
        /*0018*/ 	.byte	0x03, 0x50
        /*001a*/ 	.short	0x0000


	//----- nvinfo : EIATTR_MAXREG_COUNT
	.align		4
        /*001c*/ 	.byte	0x03, 0x1b
        /*001e*/ 	.short	0x00a8


	//----- nvinfo : EIATTR_NUM_BARRIERS
	.align		4
        /*0020*/ 	.byte	0x02, 0x4c
        /*0022*/ 	.byte	0x01
	.zero		1


	//----- nvinfo : EIATTR_MERCURY_ISA_VERSION
	.align		4
        /*0024*/ 	.byte	0x03, 0x5f
        /*0026*/ 	.short	0x0101


	//----- nvinfo : EIATTR_COOP_GROUP_MASK_REGIDS
	.align		4
        /*0028*/ 	.byte	0x04, 0x29
        /*002a*/ 	.short	(.L_1605 - .L_1604)


	//   ....[0]....
.L_1604:
        /*002c*/ 	.word	0xffffffff


	//   ....[1]....
        /*0030*/ 	.word	0xffffffff


	//   ....[2]....
        /*0034*/ 	.word	0xffffffff


	//   ....[3]....
        /*0038*/ 	.word	0xffffffff


	//   ....[4]....
        /*003c*/ 	.word	0xffffffff


	//   ....[5]....
        /*0040*/ 	.word	0xffffffff


	//   ....[6]....
        /*0044*/ 	.word	0xffffffff


	//   ....[7]....
        /*0048*/ 	.word	0xffffffff


	//   ....[8]....
        /*004c*/ 	.word	0xffffffff


	//   ....[9]....
        /*0050*/ 	.word	0xffffffff


	//----- nvinfo : EIATTR_COOP_GROUP_INSTR_OFFSETS
	.align		4
.L_1605:
        /*0054*/ 	.byte	0x04, 0x28
        /*0056*/ 	.short	(.L_1607 - .L_1606)


	//   ....[0]....
.L_1606:
        /*0058*/ 	.word	0x00000a10


	//   ....[1]....
        /*005c*/ 	.word	0x00000a30


	//   ....[2]....
        /*0060*/ 	.word	0x00000a80


	//   ....[3]....
        /*0064*/ 	.word	0x00000aa0


	//   ....[4]....
        /*0068*/ 	.word	0x00000ad0


	//   ....[5]....
        /*006c*/ 	.word	0x00000af0


	//   ....[6]....
        /*0070*/ 	.word	0x00000b20


	//   ....[7]....
        /*0074*/ 	.word	0x00000b40


	//   ....[8]....
        /*0078*/ 	.word	0x00000b70


	//   ....[9]....
        /*007c*/ 	.word	0x00000b90


	//----- nvinfo : EIATTR_EXIT_INSTR_OFFSETS
	.align		4
.L_1607:
        /*0080*/ 	.byte	0x04, 0x1c
        /*0082*/ 	.short	(.L_1609 - .L_1608)


	//   ....[0]....
.L_1608:
        /*0084*/ 	.word	0x00000060


	//   ....[1]....
        /*0088*/ 	.word	0x00002410


	//----- nvinfo : EIATTR_MAX_THREADS
	.align		4
.L_1609:
        /*008c*/ 	.byte	0x04, 0x05
        /*008e*/ 	.short	(.L_1611 - .L_1610)
.L_1610:
        /*0090*/ 	.word	0x00000180
        /*0094*/ 	.word	0x00000001
        /*0098*/ 	.word	0x00000001


	//----- nvinfo : EIATTR_CRS_STACK_SIZE
	.align		4
.L_1611:
        /*009c*/ 	.byte	0x04, 0x1e
        /*009e*/ 	.short	(.L_1613 - .L_1612)
.L_1612:
        /*00a0*/ 	.word	0x00000000


	//----- nvinfo : EIATTR_CBANK_PARAM_SIZE
	.align		4
.L_1613:
        /*00a4*/ 	.byte	0x03, 0x19
        /*00a6*/ 	.short	0x00a0


	//----- nvinfo : EIATTR_PARAM_CBANK
	.align		4
        /*00a8*/ 	.byte	0x04, 0x0a
        /*00aa*/ 	.short	(.L_1615 - .L_1614)
	.align		4
.L_1614:
        /*00ac*/ 	.word	index@(.nv.constant0._Z35group_norm_nhwc_fwd_one_pass_kernelI11Fp16IOFp16WLi256ELi12ELi384EEv26Group_norm_nhwc_fwd_params)
        /*00b0*/ 	.short	0x0210
        /*00b2*/ 	.short	0x00a0


	//----- nvinfo : EIATTR_SW_WAR
	.align		4
.L_1615:
        /*00b4*/ 	.byte	0x04, 0x36
        /*00b6*/ 	.short	(.L_1617 - .L_1616)
.L_1616:
        /*00b8*/ 	.word	0x00000008
.L_1617:


//--------------------- .nv.info._Z35group_norm_nhwc_fwd_one_pass_kernelI11Fp16IOFp16WLi512ELi12ELi384EEv26Group_norm_nhwc_fwd_params --------------------------
	.section	.nv.info._Z35group_norm_nhwc_fwd_one_pass_kernelI11Fp16IOFp16WLi512ELi12ELi384EEv26Group_norm_nhwc_fwd_params,"",@"SHT_CUDA_INFO"
	.sectionflags	@""
	.align	4


	//----- nvinfo : EIATTR_CUDA_API_VERSION
	.align		4
        /*0000*/ 	.byte	0x04, 0x37
        /*0002*/ 	.short	(.L_1619 - .L_1618)
.L_1618:
        /*0004*/ 	.word	0x00000082


	//----- nvinfo : EIATTR_KPARAM_INFO
	.align		4
.L_1619:
        /*0008*/ 	.byte	0x04, 0x17
        /*000a*/ 	.short	(.L_1621 - .L_1620)
.L_1620:
        /*000c*/ 	.word	0x00000000
        /*0010*/ 	.short	0x0000
        /*0012*/ 	.short	0x0000
        /*0014*/ 	.byte	0x00, 0xf0, 0x81, 0x02


	//----- nvinfo : EIATTR_SPARSE_MMA_MASK
	.align		4
.L_1621:
        /*0018*/ 	.byte	0x03, 0x50
        /*001a*/ 	.short	0x0000


	//----- nvinfo : EIATTR_MAXREG_COUNT
	.align		4
        /*001c*/ 	.byte	0x03, 0x1b
        /*001e*/ 	.short	0x00a8


	//----- nvinfo : EIATTR_NUM_BARRIERS
	.align		4
        /*0020*/ 	.byte	0x02, 0x4c
        /*0022*/ 	.byte	0x01
	.zero		1


	//----- nvinfo : EIATTR_MERCURY_ISA_VERSION
	.align		4
        /*0024*/ 	.byte	0x03, 0x5f
        /*0026*/ 	.short	0x0101


	//----- nvinfo : EIATTR_COOP_GROUP_MASK_REGIDS
	.align		4
        /*0028*/ 	.byte	0x04, 0x29
        /*002a*/ 	.short	(.L_1623 - .L_1622)


	//   ....[0]....
.L_1622:
        /*002c*/ 	.word	0xffffffff


	//   ....[1]....
        /*0030*/ 	.word	0xffffffff


	//   ....[2]....
        /*0034*/ 	.word	0xffffffff


	//   ....[3]....
        /*0038*/ 	.word	0xffffffff


	//   ....[4]....
        /*003c*/ 	.word	0xffffffff


	//   ....[5]....
        /*0040*/ 	.word	0xffffffff


	//   ....[6]....
        /*0044*/ 	.word	0xffffffff


	//   ....[7]....
        /*0048*/ 	.word	0xffffffff


	//   ....[8]....
        /*004c*/ 	.word	0xffffffff


	//   ....[9]....
        /*0050*/ 	.word	0xffffffff


	//----- nvinfo : EIATTR_COOP_GROUP_INSTR_OFFSETS
	.align		4
.L_1623:
        /*0054*/ 	.byte	0x04, 0x28
        /*0056*/ 	.short	(.L_1625 - .L_1624)


	//   ....[0]....
.L_1624:
        /*0058*/ 	.word	0x00001000


	//   ....[1]....
        /*005c*/ 	.word	0x00001010


	//   ....[2]....
        /*0060*/ 	.word	0x00001040


	//   ....[3]....
        /*0064*/ 	.word	0x00001050


	//   ....[4]....
        /*0068*/ 	.word	0x00001090


	//   ....[5]....
        /*006c*/ 	.word	0x000010a0


	//   ....[6]....
        /*0070*/ 	.word	0x000010e0


	//   ....[7]....
        /*0074*/ 	.word	0x000010f0


	//   ....[8]....
        /*0078*/ 	.word	0x00001130


	//   ....[9]....
        /*007c*/ 	.word	0x00001140


	//----- nvinfo : EIATTR_EXIT_INSTR_OFFSETS
	.align		4
.L_1625:
        /*0080*/ 	.byte	0x04, 0x1c
        /*0082*/ 	.short	(.L_1627 - .L_1626)


	//   ....[0]....
.L_1626:
        /*0084*/ 	.word	0x00000070


	//   ....[1]....
        /*0088*/ 	.word	0x000033f0


	//----- nvinfo : EIATTR_MAX_THREADS
	.align		4
.L_1627:
        /*008c*/ 	.byte	0x04, 0x05
        /*008e*/ 	.short	(.L_1629 - .L_1628)
.L_1628:
        /*0090*/ 	.word	0x00000180
        /*0094*/ 	.word	0x00000001
        /*0098*/ 	.word	0x00000001


	//----- nvinfo : EIATTR_CRS_STACK_SIZE
	.align		4
.L_1629:
        /*009c*/ 	.byte	0x04, 0x1e
        /*009e*/ 	.short	(.L_1631 - .L_1630)
.L_1630:
        /*00a0*/ 	.word	0x00000000


	//----- nvinfo : EIATTR_CBANK_PARAM_SIZE
	.align		4
.L_1631:
        /*00a4*/ 	.byte	0x03, 0x19
        /*00a6*/ 	.short	0x00a0


	//----- nvinfo : EIATTR_PARAM_CBANK
	.align		4
        /*00a8*/ 	.byte	0x04, 0x0a
        /*00aa*/ 	.short	(.L_1633 - .L_1632)
	.align		4
.L_1632:
        /*00ac*/ 	.word	index@(.nv.constant0._Z35group_norm_nhwc_fwd_one_pass_kernelI11Fp16IOFp16WLi512ELi12ELi384EEv26Group_norm_nhwc_fwd_params)
        /*00b0*/ 	.short	0x0210
        /*00b2*/ 	.short	0x00a0


	//----- nvinfo : EIATTR_SW_WAR
	.align		4
.L_1633:
        /*00b4*/ 	.byte	0x04, 0x36
        /*00b6*/ 	.short	(.L_1635 - .L_1634)
.L_1634:
        /*00b8*/ 	.word	0x00000008
.L_1635:


//--------------------- .nv.info._Z35group_norm_nhwc_fwd_one_pass_kernelI11Fp32IOFp32WLi64ELi12ELi384EEv26Group_norm_nhwc_fwd_params --------------------------
	.section	.nv.info._Z35group_norm_nhwc_fwd_one_pass_kernelI11Fp32IOFp32WLi64ELi12ELi384EEv26Group_norm_nhwc_fwd_params,"",@"SHT_CUDA_INFO"
	.sectionflags	@""
	.align	4


	//----- nvinfo : EIATTR_CUDA_API_VERSION
	.align		4
        /*0000*/ 	.byte	0x04, 0x37
        /*0002*/ 	.short	(.L_1637 - .L_1636)
.L_1636:
        /*0004*/ 	.word	0x00000082


	//----- nvinfo : EIATTR_KPARAM_INFO
	.align		4
.L_1637:
        /*0008*/ 	.byte	0x04, 0x17
        /*000a*/ 	.short	(.L_1639 - .L_1638)
.L_1638:
        /*000c*/ 	.word	0x00000000
        /*0010*/ 	.short	0x0000
        /*0012*/ 	.short	0x0000
        /*0014*/ 	.byte	0x00, 0xf0, 0x81, 0x02


	//----- nvinfo : EIATTR_SPARSE_MMA_MASK
	.align		4
.L_1639:
        /*0018*/ 	.byte	0x03, 0x50
        /*001a*/ 	.short	0x0000


	//----- nvinfo : EIATTR_MAXREG_COUNT
	.align		4
        /*001c*/ 	.byte	0x03, 0x1b
        /*001e*/ 	.short	0x00a8


	//----- nvinfo : EIATTR_NUM_BARRIERS
	.align		4
        /*0020*/ 	.byte	0x02, 0x4c
        /*0022*/ 	.byte	0x01
	.zero		1


	//----- nvinfo : EIATTR_MERCURY_ISA_VERSION
	.align		4
        /*0024*/ 	.byte	0x03, 0x5f
        /*0026*/ 	.short	0x0101


	//----- nvinfo : EIATTR_COOP_GROUP_MASK_REGIDS
	.align		4
        /*0028*/ 	.byte	0x04, 0x29
        /*002a*/ 	.short	(.L_1641 - .L_1640)


	//   ....[0]....
.L_1640:
        /*002c*/ 	.word	0xffffffff


	//   ....[1]....
        /*0030*/ 	.word	0xffffffff


	//   ....[2]....
        /*0034*/ 	.word	0xffffffff


	//   ....[3]....
        /*0038*/ 	.word	0xffffffff


	//   ....[4]....
        /*003c*/ 	.word	0xffffffff


	//   ....[5]....
        /*0040*/ 	.word	0xffffffff


	//   ....[6]....
        /*0044*/ 	.word	0xffffffff


	//   ....[7]....
        /*0048*/ 	.word	0xffffffff


	//   ....[8]....
        /*004c*/ 	.word	0xffffffff


	//   ....[9]....
        /*0050*/ 	.word	0xffffffff


	//----- nvinfo : EIATTR_COOP_GROUP_INSTR_OFFSETS
	.align		4
.L_1641:
        /*0054*/ 	.byte	0x04, 0x28
        /*0056*/ 	.short	(.L_1643 - .L_1642)


	//   ....[0]....
.L_1642:
        /*0058*/ 	.word	0x00000590


	//   ....[1]....
        /*005c*/ 	.word	0x000005a0


	//   ....[2]....
        /*0060*/ 	.word	0x000005d0


	//   ....[3]....
        /*0064*/ 	.word	0x000005f0


	//   ....[4]....
        /*0068*/ 	.word	0x00000620


	//   ....[5]....
        /*006c*/ 	.word	0x00000640


	//   ....[6]....
        /*0070*/ 	.word	0x00000670


	//   ....[7]....
        /*0074*/ 	.word	0x00000690


	//   ....[8]....
        /*0078*/ 	.word	0x000006c0


	//   ....[9]....
        /*007c*/ 	.word	0x000006e0


	//----- nvinfo : EIATTR_EXIT_INSTR_OFFSETS
	.align		4
.L_1643:
        /*0080*/ 	.byte	0x04, 0x1c
        /*0082*/ 	.short	(.L_1645 - .L_1644)


	//   ....[0]....
.L_1644:
        /*0084*/ 	.word	0x00000060


	//   ....[1]....
        /*0088*/ 	.word	0x00001790


	//----- nvinfo : EIATTR_MAX_THREADS
	.align		4
.L_1645:
        /*008c*/ 	.byte	0x04, 0x05
        /*008e*/ 	.short	(.L_1647 - .L_1646)
.L_1646:
        /*0090*/ 	.word	0x00000180
        /*0094*/ 	.word	0x00000001
        /*0098*/ 	.word	0x00000001


	//----- nvinfo : EIATTR_CRS_STACK_SIZE
	.align		4
.L_1647:
        /*009c*/ 	.byte	0x04, 0x1e
        /*009e*/ 	.short	(.L_1649 - .L_1648)
.L_1648:
        /*00a0*/ 	.word	0x00000000


	//----- nvinfo : EIATTR_CBANK_PARAM_SIZE
	.align		4
.L_1649:
        /*00a4*/ 	.byte	0x03, 0x19
        /*00a6*/ 	.short	0x00a0


	//----- nvinfo : EIATTR_PARAM_CBANK
	.align		4
        /*00a8*/ 	.byte	0x04, 0x0a
        /*00aa*/ 	.short	(.L_1651 - .L_1650)
	.align		4
.L_1650:
        /*00ac*/ 	.word	index@(.nv.constant0._Z35group_norm_nhwc_fwd_one_pass_kernelI11Fp32IOFp32WLi64ELi12ELi384EEv26Group_norm_nhwc_fwd_params)
        /*00b0*/ 	.short	0x0210
        /*00b2*/ 	.short	0x00a0


	//----- nvinfo : EIATTR_SW_WAR
	.align		4
.L_1651:
        /*00b4*/ 	.byte	0x04, 0x36
        /*00b6*/ 	.short	(.L_1653 - .L_1652)
.L_1652:
        /*00b8*/ 	.word	0x00000008
.L_1653:


//--------------------- .nv.info._Z35group_norm_nhwc_fwd_one_pass_kernelI11Fp32IOFp32WLi128ELi12ELi384EEv26Group_norm_nhwc_fwd_params --------------------------
	.section	.nv.info._Z35group_norm_nhwc_fwd_one_pass_kernelI11Fp32IOFp32WLi128ELi12ELi384EEv26Group_norm_nhwc_fwd_params,"",@"SHT_CUDA_INFO"
	.sectionflags	@""
	.align	4


	//----- nvinfo : EIATTR_CUDA_API_VERSION
	.align		4
        /*0000*/ 	.byte	0x04, 0x37
        /*0002*/ 	.short	(.L_1655 - .L_1654)
.L_1654:
        /*0004*/ 	.word	0x00000082


	//----- nvinfo : EIATTR_KPARAM_INFO
	.align		4
.L_1655:
        /*0008*/ 	.byte	0x04, 0x17
        /*000a*/ 	.short	(.L_1657 - .L_1656)
.L_1656:
        /*000c*/ 	.word	0x00000000
        /*0010*/ 	.short	0x0000
        /*0012*/ 	.short	0x0000
        /*0014*/ 	.byte	0x00, 0xf0, 0x81, 0x02


	//----- nvinfo : EIATTR_SPARSE_MMA_MASK
	.align		4
.L_1657:
        /*0018*/ 	.byte	0x03, 0x50
        /*001a*/ 	.short	0x0000


	//----- nvinfo : EIATTR_MAXREG_COUNT
	.align		4
        /*001c*/ 	.byte	0x03, 0x1b
        /*001e*/ 	.short	0x00a8


	//----- nvinfo : EIATTR_NUM_BARRIERS
	.align		4
        /*0020*/ 	.byte	0x02, 0x4c
        /*0022*/ 	.byte	0x01
	.zero		1


	//----- nvinfo : EIATTR_MERCURY_ISA_VERSION
	.align		4
        /*0024*/ 	.byte	0x03, 0x5f
        /*0026*/ 	.short	0x0101


	//----- nvinfo : EIATTR_COOP_GROUP_MASK_REGIDS
	.align		4
        /*0028*/ 	.byte	0x04, 0x29
        /*002a*/ 	.short	(.L_1659 - .L_1658)


	//   ....[0]....
.L_1658:
        /*002c*/ 	.word	0xffffffff


	//   ....[1]....
        /*0030*/ 	.word	0xffffffff


	//   ....[2]....
        /*0034*/ 	.word	0xffffffff


	//   ....[3]....
        /*0038*/ 	.word	0xffffffff


	//   ....[4]....
        /*003c*/ 	.word	0xffffffff


	//   ....[5]....
        /*0040*/ 	.word	0xffffffff


	//   ....[6]....
        /*0044*/ 	.word	0xffffffff


	//   ....[7]....
        /*0048*/ 	.word	0xffffffff


	//   ....[8]....
        /*004c*/ 	.word	0xffffffff


	//   ....[9]....
        /*0050*/ 	.word	0xffffffff


	//----- nvinfo : EIATTR_COOP_GROUP_INSTR_OFFSETS
	.align		4
.L_1659:
        /*0054*/ 	.byte	0x04, 0x28
        /*0056*/ 	.short	(.L_1661 - .L_1660)


	//   ....[0]....
.L_1660:
        /*0058*/ 	.word	0x00000730


	//   ....[1]....
        /*005c*/ 	.word	0x00000740


	//   ....[2]....
        /*0060*/ 	.word	0x00000770


	//   ....[3]....
        /*0064*/ 	.word	0x00000790


	//   ....[4]....
        /*0068*/ 	.word	0x000007c0


	//   ....[5]....
        /*006c*/ 	.word	0x000007e0


	//   ....[6]....
        /*0070*/ 	.word	0x00000810


	//   ....[7]....
        /*0074*/ 	.word	0x00000830


	//   ....[8]....
        /*0078*/ 	.word	0x00000860


	//   ....[9]....
        /*007c*/ 	.word	0x00000880


	//----- nvinfo : EIATTR_EXIT_INSTR_OFFSETS
	.align		4
.L_1661:
        /*0080*/ 	.byte	0x04, 0x1c
        /*0082*/ 	.short	(.L_1663 - .L_1662)


	//   ....[0]....
.L_1662:
        /*0084*/ 	.word	0x00000060


	//   ....[1]....
        /*0088*/ 	.word	0x00001bd0


	//----- nvinfo : EIATTR_MAX_THREADS
	.align		4
.L_1663:
        /*008c*/ 	.byte	0x04, 0x05
        /*008e*/ 	.short	(.L_1665 - .L_1664)
.L_1664:
        /*0090*/ 	.word	0x00000180
        /*0094*/ 	.word	0x00000001
        /*0098*/ 	.word	0x00000001


	//----- nvinfo : EIATTR_CRS_STACK_SIZE
	.align		4
.L_1665:
        /*009c*/ 	.byte	0x04, 0x1e
        /*009e*/ 	.short	(.L_1667 - .L_1666)
.L_1666:
        /*00a0*/ 	.word	0x00000000


	//----- nvinfo : EIATTR_CBANK_PARAM_SIZE
	.align		4
.L_1667:
        /*00a4*/ 	.byte	0x03, 0x19
        /*00a6*/ 	.short	0x00a0


	//----- nvinfo : EIATTR_PARAM_CBANK
	.align		4
        /*00a8*/ 	.byte	0x04, 0x0a
        /*00aa*/ 	.short	(.L_1669 - .L_1668)
	.align		4
.L_1668:
        /*00ac*/ 	.word	index@(.nv.constant0._Z35group_norm_nhwc_fwd_one_pass_kernelI11Fp32IOFp32WLi128ELi12ELi384EEv26Group_norm_nhwc_fwd_params)
        /*00b0*/ 	.short	0x0210
        /*00b2*/ 	.short	0x00a0


	//----- nvinfo : EIATTR_SW_WAR
	.align		4
.L_1669:
        /*00b4*/ 	.byte	0x04, 0x36
        /*00b6*/ 	.short	(.L_1671 - .L_1670)
.L_1670:
        /*00b8*/ 	.word	0x00000008
.L_1671:


//--------------------- .nv.info._Z35group_norm_nhwc_fwd_one_pass_kernelI11Fp32IOFp32WLi256ELi12ELi384EEv26Group_norm_nhwc_fwd_params --------------------------
	.section	.nv.info._Z35group_norm_nhwc_fwd_one_pass_kernelI11Fp32IOFp32WLi256ELi12ELi384EEv26Group_norm_nhwc_fwd_params,"",@"SHT_CUDA_INFO"
	.sectionflags	@""
	.align	4


	//----- nvinfo : EIATTR_CUDA_API_VERSION
	.align		4
        /*0000*/ 	.byte	0x04, 0x37
        /*0002*/ 	.short	(.L_1673 - .L_1672)
.L_1672:
        /*0004*/ 	.word	0x00000082


	//----- nvinfo : EIATTR_KPARAM_INFO
	.align		4
.L_1673:
        /*0008*/ 	.byte	0x04, 0x17
        /*000a*/ 	.short	(.L_1675 - .L_1674)
.L_1674:
        /*000c*/ 	.word	0x00000000
        /*0010*/ 	.short	0x0000
        /*0012*/ 	.short	0x0000
        /*0014*/ 	.byte	0x00, 0xf0, 0x81, 0x02


	//----- nvinfo : EIATTR_SPARSE_MMA_MASK
	.align		4
.L_1675:
        /*0018*/ 	.byte	0x03, 0x50
        /*001a*/ 	.short	0x0000


	//----- nvinfo : EIATTR_MAXREG_COUNT
	.align		4
        /*001c*/ 	.byte	0x03, 0x1b
        /*001e*/ 	.short	0x00a8


	//----- nvinfo : EIATTR_NUM_BARRIERS
	.align		4
        /*0020*/ 	.byte	0x02, 0x4c
        /*0022*/ 	.byte	0x01
	.zero		1


	//----- nvinfo : EIATTR_MERCURY_ISA_VERSION
	.align		4
        /*0024*/ 	.byte	0x03, 0x5f
        /*0026*/ 	.short	0x0101


	//----- nvinfo : EIATTR_COOP_GROUP_MASK_REGIDS
	.align		4
        /*0028*/ 	.byte	0x04, 0x29
        /*002a*/ 	.short	(.L_1677 - .L_1676)


	//   ....[0]....
.L_1676:
        /*002c*/ 	.word	0xffffffff


	//   ....[1]....
        /*0030*/ 	.word	0xffffffff


	//   ....[2]....
        /*0034*/ 	.word	0xffffffff


	//   ....[3]....
        /*0038*/ 	.word	0xffffffff


	//   ....[4]....
        /*003c*/ 	.word	0xffffffff


	//   ....[5]....
        /*0040*/ 	.word	0xffffffff


	//   ....[6]....
        /*0044*/ 	.word	0xffffffff


	//   ....[7]....
        /*0048*/ 	.word	0xffffffff


	//   ....[8]....
        /*004c*/ 	.word	0xffffffff


	//   ....[9]....
        /*0050*/ 	.word	0xffffffff


	//----- nvinfo : EIATTR_COOP_GROUP_INSTR_OFFSETS
	.align		4
.L_1677:
        /*0054*/ 	.byte	0x04, 0x28
        /*0056*/ 	.short	(.L_1679 - .L_1678)


	//   ....[0]....
.L_1678:
        /*0058*/ 	.word	0x000009b0


	//   ....[1]....
        /*005c*/ 	.word	0x000009d0


	//   ....[2]....
        /*0060*/ 	.word	0x00000a10


	//   ....[3]....
        /*0064*/ 	.word	0x00000a30


	//   ....[4]....
        /*0068*/ 	.word	0x00000a60


	//   ....[5]....
        /*006c*/ 	.word	0x00000a80


	//   ....[6]....
        /*0070*/ 	.word	0x00000ab0


	//   ....[7]....
        /*0074*/ 	.word	0x00000ad0


	//   ....[8]....
        /*0078*/ 	.word	0x00000b00


	//   ....[9]....
        /*007c*/ 	.word	0x00000b20


	//----- nvinfo : EIATTR_EXIT_INSTR_OFFSETS
	.align		4
.L_1679:
        /*0080*/ 	.byte	0x04, 0x1c
        /*0082*/ 	.short	(.L_1681 - .L_1680)


	//   ....[0]....
.L_1680:
        /*0084*/ 	.word	0x00000060


	//   ....[1]....
        /*0088*/ 	.word	0x000022c0


	//----- nvinfo : EIATTR_MAX_THREADS
	.align		4
.L_1681:
        /*008c*/ 	.byte	0x04, 0x05
        /*008e*/ 	.short	(.L_1683 - .L_1682)
.L_1682:
        /*0090*/ 	.word	0x00000180
        /*0094*/ 	.word	0x00000001
        /*0098*/ 	.word	0x00000001


	//----- nvinfo : EIATTR_CRS_STACK_SIZE
	.align		4
.L_1683:
        /*009c*/ 	.byte	0x04, 0x1e
        /*009e*/ 	.short	(.L_1685 - .L_1684)
.L_1684:
        /*00a0*/ 	.word	0x00000000


	//----- nvinfo : EIATTR_CBANK_PARAM_SIZE
	.align		4
.L_1685:
        /*00a4*/ 	.byte	0x03, 0x19
        /*00a6*/ 	.short	0x00a0


	//----- nvinfo : EIATTR_PARAM_CBANK
	.align		4
        /*00a8*/ 	.byte	0x04, 0x0a
        /*00aa*/ 	.short	(.L_1687 - .L_1686)
	.align		4
.L_1686:
        /*00ac*/ 	.word	index@(.nv.constant0._Z35group_norm_nhwc_fwd_one_pass_kernelI11Fp32IOFp32WLi256ELi12ELi384EEv26Group_norm_nhwc_fwd_params)
        /*00b0*/ 	.short	0x0210
        /*00b2*/ 	.short	0x00a0


	//----- nvinfo : EIATTR_SW_WAR
	.align		4
.L_1687:
        /*00b4*/ 	.byte	0x04, 0x36
        /*00b6*/ 	.short	(.L_1689 - .L_1688)
.L_1688:
        /*00b8*/ 	.word	0x00000008
.L_1689:


//--------------------- .nv.info._Z35group_norm_nhwc_fwd_one_pass_kernelI11Fp32IOFp32WLi512ELi12ELi384EEv26Group_norm_nhwc_fwd_params --------------------------
	.section	.nv.info._Z35group_norm_nhwc_fwd_one_pass_kernelI11Fp32IOFp32WLi512ELi12ELi384EEv26Group_norm_nhwc_fwd_params,"",@"SHT_CUDA_INFO"
	.sectionflags	@""
	.align	4


	//----- nvinfo : EIATTR_CUDA_API_VERSION
	.align		4
        /*0000*/ 	.byte	0x04, 0x37
        /*0002*/ 	.short	(.L_1691 - .L_1690)
.L_1690:
        /*0004*/ 	.word	0x00000082


	//----- nvinfo : EIATTR_KPARAM_INFO
	.align		4
.L_1691:
        /*0008*/ 	.byte	0x04, 0x17
        /*000a*/ 	.short	(.L_1693 - .L_1692)
.L_1692:
        /*000c*/ 	.word	0x00000000
        /*0010*/ 	.short	0x0000
        /*0012*/ 	.short	0x0000
        /*0014*/ 	.byte	0x00, 0xf0, 0x81, 0x02


	//----- nvinfo : EIATTR_SPARSE_MMA_MASK
	.align		4
.L_1693:
        /*0018*/ 	.byte	0x03, 0x50
        /*001a*/ 	.short	0x0000


	//----- nvinfo : EIATTR_MAXREG_COUNT
	.align		4
        /*001c*/ 	.byte	0x03, 0x1b
        /*001e*/ 	.short	0x00a8


	//----- nvinfo : EIATTR_NUM_BARRIERS
	.align		4
        /*0020*/ 	.byte	0x02, 0x4c
        /*0022*/ 	.byte	0x01
	.zero		1


	//----- nvinfo : EIATTR_MERCURY_ISA_VERSION
	.align		4
        /*0024*/ 	.byte	0x03, 0x5f
        /*0026*/ 	.short	0x0101


	//----- nvinfo : EIATTR_COOP_GROUP_MASK_REGIDS
	.align		4
        /*0028*/ 	.byte	0x04, 0x29
        /*002a*/ 	.short	(.L_1695 - .L_1694)


	//   ....[0]....
.L_1694:
        /*002c*/ 	.word	0xffffffff


	//   ....[1]....
        /*0030*/ 	.word	0xffffffff


	//   ....[2]....
        /*0034*/ 	.word	0xffffffff


	//   ....[3]....
        /*0038*/ 	.word	0xffffffff


	//   ....[4]....
        /*003c*/ 	.word	0xffffffff


	//   ....[5]....
        /*0040*/ 	.word	0xffffffff


	//   ....[6]....
        /*0044*/ 	.word	0xffffffff


	//   ....[7]....
        /*0048*/ 	.word	0xffffffff


	//   ....[8]....
        /*004c*/ 	.word	0xffffffff


	//   ....[9]....
        /*0050*/ 	.word	0xffffffff


	//----- nvinfo : EIATTR_COOP_GROUP_INSTR_OFFSETS
	.align		4
.L_1695:
        /*0054*/ 	.byte	0x04, 0x28
        /*0056*/ 	.short	(.L_1697 - .L_1696)


	//   ....[0]....
.L_1696:
        /*0058*/ 	.word	0x00000f30


	//   ....[1]....
        /*005c*/ 	.word	0x00000f40


	//   ....[2]....
        /*0060*/ 	.word	0x00000f70


	//   ....[3]....
        /*0064*/ 	.word	0x00000f80


	//   ....[4]....
        /*0068*/ 	.word	0x00000fc0


	//   ....[5]....
        /*006c*/ 	.word	0x00000fd0


	//   ....[6]....
        /*0070*/ 	.word	0x00001010


	//   ....[7]....
        /*0074*/ 	.word	0x00001020


	//   ....[8]....
        /*0078*/ 	.word	0x00001060


	//   ....[9]....
        /*007c*/ 	.word	0x00001070


	//----- nvinfo : EIATTR_EXIT_INSTR_OFFSETS
	.align		4
.L_1697:
        /*0080*/ 	.byte	0x04, 0x1c
        /*0082*/ 	.short	(.L_1699 - .L_1698)


	//   ....[0]....
.L_1698:
        /*0084*/ 	.word	0x00000060


	//   ....[1]....
        /*0088*/ 	.word	0x00003080


	//----- nvinfo : EIATTR_MAX_THREADS
	.align		4
.L_1699:
        /*008c*/ 	.byte	0x04, 0x05
        /*008e*/ 	.short	(.L_1701 - .L_1700)
.L_1700:
        /*0090*/ 	.word	0x00000180
        /*0094*/ 	.word	0x00000001
        /*0098*/ 	.word	0x00000001


	//----- nvinfo : EIATTR_CRS_STACK_SIZE
	.align		4
.L_1701:
        /*009c*/ 	.byte	0x04, 0x1e
        /*009e*/ 	.short	(.L_1703 - .L_1702)
.L_1702:
        /*00a0*/ 	.word	0x00000000


	//----- nvinfo : EIATTR_CBANK_PARAM_SIZE
	.align		4
.L_1703:
        /*00a4*/ 	.byte	0x03, 0x19
        /*00a6*/ 	.short	0x00a0


	//----- nvinfo : EIATTR_PARAM_CBANK
	.align		4
        /*00a8*/ 	.byte	0x04, 0x0a
        /*00aa*/ 	.short	(.L_1705 - .L_1704)
	.align		4
.L_1704:
        /*00ac*/ 	.word	index@(.nv.constant0._Z35group_norm_nhwc_fwd_one_pass_kernelI11Fp32IOFp32WLi512ELi12ELi384EEv26Group_norm_nhwc_fwd_params)
        /*00b0*/ 	.short	0x0210
        /*00b2*/ 	.short	0x00a0


	//----- nvinfo : EIATTR_SW_WAR
	.align		4
.L_1705:
        /*00b4*/ 	.byte	0x04, 0x36
        /*00b6*/ 	.short	(.L_1707 - .L_1706)
.L_1706:
        /*00b8*/ 	.word	0x00000008
.L_1707:


//--------------------- .nv.info._Z35group_norm_nhwc_fwd_one_pass_kernelI11Fp32IOBf16WLi64ELi12ELi384EEv26Group_norm_nhwc_fwd_params --------------------------
	.section	.nv.info._Z35group_norm_nhwc_fwd_one_pass_kernelI11Fp32IOBf16WLi64ELi12ELi384EEv26Group_norm_nhwc_fwd_params,"",@"SHT_CUDA_INFO"
	.sectionflags	@""
	.align	4


	//----- nvinfo : EIATTR_CUDA_API_VERSION
	.align		4
        /*0000*/ 	.byte	0x04, 0x37
        /*0002*/ 	.short	(.L_1709 - .L_1708)
.L_1708:
        /*0004*/ 	.word	0x00000082


	//----- nvinfo : EIATTR_KPARAM_INFO
	.align		4
.L_1709:
        /*0008*/ 	.byte	0x04, 0x17
        /*000a*/ 	.short	(.L_1711 - .L_1710)
.L_1710:
        /*000c*/ 	.word	0x00000000
        /*0010*/ 	.short	0x0000
        /*0012*/ 	.short	0x0000
        /*0014*/ 	.byte	0x00, 0xf0, 0x81, 0x02


	//----- nvinfo : EIATTR_SPARSE_MMA_MASK
	.align		4
.L_1711:
        /*0018*/ 	.byte	0x03, 0x50
        /*001a*/ 	.short	0x0000


	//----- nvinfo : EIATTR_MAXREG_COUNT
	.align		4
        /*001c*/ 	.byte	0x03, 0x1b
        /*001e*/ 	.short	0x00a8


	//----- nvinfo : EIATTR_NUM_BARRIERS
	.align		4
        /*0020*/ 	.byte	0x02, 0x4c
        /*0022*/ 	.byte	0x01
	.zero		1


	//----- nvinfo : EIATTR_MERCURY_ISA_VERSION
	.align		4
        /*0024*/ 	.byte	0x03, 0x5f
        /*0026*/ 	.short	0x0101


	//----- nvinfo : EIATTR_COOP_GROUP_MASK_REGIDS
	.align		4
        /*0028*/ 	.byte	0x04, 0x29
        /*002a*/ 	.short	(.L_1713 - .L_1712)


	//   ....[0]....
.L_1712:
        /*002c*/ 	.word	0xffffffff


	//   ....[1]....
        /*0030*/ 	.word	0xffffffff


	//   ....[2]....
        /*0034*/ 	.word	0xffffffff


	//   ....[3]....
        /*0038*/ 	.word	0xffffffff


	//   ....[4]....
        /*003c*/ 	.word	0xffffffff


	//   ....[5]....
        /*0040*/ 	.word	0xffffffff


	//   ....[6]....
        /*0044*/ 	.word	0xffffffff


	//   ....[7]....
        /*0048*/ 	.word	0xffffffff


	//   ....[8]....
        /*004c*/ 	.word	0xffffffff


	//   ....[9]....
        /*0050*/ 	.word	0xffffffff


	//----- nvinfo : EIATTR_COOP_GROUP_INSTR_OFFSETS
	.align		4
.L_1713:
        /*0054*/ 	.byte	0x04, 0x28
        /*0056*/ 	.short	(.L_1715 - .L_1714)


	//   ....[0]....
.L_1714:
        /*0058*/ 	.word	0x00000590


	//   ....[1]....
        /*005c*/ 	.word	0x000005a0


	//   ....[2]....
        /*0060*/ 	.word	0x000005d0


	//   ....[3]....
        /*0064*/ 	.word	0x000005f0


	//   ....[4]....
        /*0068*/ 	.word	0x00000620


	//   ....[5]....
        /*006c*/ 	.word	0x00000640


	//   ....[6]....
        /*0070*/ 	.word	0x00000670


	//   ....[7]....
        /*0074*/ 	.word	0x00000690


	//   ....[8]....
        /*0078*/ 	.word	0x000006c0


	//   ....[9]....
        /*007c*/ 	.word	0x000006e0


	//----- nvinfo : EIATTR_EXIT_INSTR_OFFSETS
	.align		4
.L_1715:
        /*0080*/ 	.byte	0x04, 0x1c
        /*0082*/ 	.short	(.L_1717 - .L_1716)


	//   ....[0]....
.L_1716:
        /*0084*/ 	.word	0x00000060


	//   ....[1]....
        /*0088*/ 	.word	0x000017f0


	//----- nvinfo : EIATTR_MAX_THREADS
	.align		4
.L_1717:
        /*008c*/ 	.byte	0x04, 0x05
        /*008e*/ 	.short	(.L_1719 - .L_1718)
.L_1718:
        /*0090*/ 	.word	0x00000180
        /*0094*/ 	.word	0x00000001
        /*0098*/ 	.word	0x00000001


	//----- nvinfo : EIATTR_CRS_STACK_SIZE
	.align		4
.L_1719:
        /*009c*/ 	.byte	0x04, 0x1e
        /*009e*/ 	.short	(.L_1721 - .L_1720)
.L_1720:
        /*00a0*/ 	.word	0x00000000


	//----- nvinfo : EIATTR_CBANK_PARAM_SIZE
	.align		4
.L_1721:
        /*00a4*/ 	.byte	0x03, 0x19
        /*00a6*/ 	.short	0x00a0


	//----- nvinfo : EIATTR_PARAM_CBANK
	.align		4
        /*00a8*/ 	.byte	0x04, 0x0a
        /*00aa*/ 	.short	(.L_1723 - .L_1722)
	.align		4
.L_1722:
        /*00ac*/ 	.word	index@(.nv.constant0._Z35group_norm_nhwc_fwd_one_pass_kernelI11Fp32IOBf16WLi64ELi12ELi384EEv26Group_norm_nhwc_fwd_params)
        /*00b0*/ 	.short	0x0210
        /*00b2*/ 	.short	0x00a0


	//----- nvinfo : EIATTR_SW_WAR
	.align		4
.L_1723:
        /*00b4*/ 	.byte	0x04, 0x36
        /*00b6*/ 	.short	(.L_1725 - .L_1724)
.L_1724:
        /*00b8*/ 	.word	0x00000008
.L_1725:


//--------------------- .nv.info._Z35group_norm_nhwc_fwd_one_pass_kernelI11Fp32IOBf16WLi128ELi12ELi384EEv26Group_norm_nhwc_fwd_params --------------------------
	.section	.nv.info._Z35group_norm_nhwc_fwd_one_pass_kernelI11Fp32IOBf16WLi128ELi12ELi384EEv26Group_norm_nhwc_fwd_params,"",@"SHT_CUDA_INFO"
	.sectionflags	@""
	.align	4


	//----- nvinfo : EIATTR_CUDA_API_VERSION
	.align		4
        /*0000*/ 	.byte	0x04, 0x37
        /*0002*/ 	.short	(.L_1727 - .L_1726)
.L_1726:
        /*0004*/ 	.word	0x00000082


	//----- nvinfo : EIATTR_KPARAM_INFO
	.align		4
.L_1727:
        /*0008*/ 	.byte	0x04, 0x17
        /*000a*/ 	.short	(.L_1729 - .L_1728)
.L_1728:
        /*000c*/ 	.word	0x00000000
        /*0010*/ 	.short	0x0000
        /*0012*/ 	.short	0x0000
        /*0014*/ 	.byte	0x00, 0xf0, 0x81, 0x02


	//----- nvinfo : EIATTR_SPARSE_MMA_MASK
	.align		4
.L_1729:
        /*0018*/ 	.byte	0x03, 0x50
        /*001a*/ 	.short	0x0000


	//----- nvinfo : EIATTR_MAXREG_COUNT
	.align		4
        /*001c*/ 	.byte	0x03, 0x1b
        /*001e*/ 	.short	0x00a8


	//----- nvinfo : EIATTR_NUM_BARRIERS
	.align		4
        /*0020*/ 	.byte	0x02, 0x4c
        /*0022*/ 	.byte	0x01
	.zero		1


	//----- nvinfo : EIATTR_MERCURY_ISA_VERSION
	.align		4
        /*0024*/ 	.byte	0x03, 0x5f
        /*0026*/ 	.short	0x0101


	//----- nvinfo : EIATTR_COOP_GROUP_MASK_REGIDS
	.align		4
        /*0028*/ 	.byte	0x04, 0x29
        /*002a*/ 	.short	(.L_1731 - .L_1730)


	//   ....[0]....
.L_1730:
        /*002c*/ 	.word	0xffffffff


	//   ....[1]....
        /*0030*/ 	.word	0xffffffff


	//   ....[2]....
        /*0034*/ 	.word	0xffffffff


	//   ....[3]....
        /*0038*/ 	.word	0xffffffff


	//   ....[4]....
        /*003c*/ 	.word	0xffffffff


	//   ....[5]....
        /*0040*/ 	.word	0xffffffff


	//   ....[6]....
        /*0044*/ 	.word	0xffffffff


	//   ....[7]....
        /*0048*/ 	.word	0xffffffff


	//   ....[8]....
        /*004c*/ 	.word	0xffffffff


	//   ....[9]....
        /*0050*/ 	.word	0xffffffff


	//----- nvinfo : EIATTR_COOP_GROUP_INSTR_OFFSETS
	.align		4
.L_1731:
        /*0054*/ 	.byte	0x04, 0x28
        /*0056*/ 	.short	(.L_1733 - .L_1732)


	//   ....[0]....
.L_1732:
        /*0058*/ 	.word	0x00000730


	//   ....[1]....
        /*005c*/ 	.word	0x00000740


	//   ....[2]....
        /*0060*/ 	.word	0x00000770


	//   ....[3]....
        /*0064*/ 	.word	0x00000790


	//   ....[4]....
        /*0068*/ 	.word	0x000007c0


	//   ....[5]....
        /*006c*/ 	.word	0x000007e0


	//   ....[6]....
        /*0070*/ 	.word	0x00000810


	//   ....[7]....
        /*0074*/ 	.word	0x00000830


	//   ....[8]....
        /*0078*/ 	.word	0x00000860


	//   ....[9]....
        /*007c*/ 	.word	0x00000880


	//----- nvinfo : EIATTR_EXIT_INSTR_OFFSETS
	.align		4
.L_1733:
        /*0080*/ 	.byte	0x04, 0x1c
        /*0082*/ 	.short	(.L_1735 - .L_1734)


	//   ....[0]....
.L_1734:
        /*0084*/ 	.word	0x00000060


	//   ....[1]....
        /*0088*/ 	.word	0x00001c10


	//----- nvinfo : EIATTR_MAX_THREADS
	.align		4
.L_1735:
        /*008c*/ 	.byte	0x04, 0x05
        /*008e*/ 	.short	(.L_1737 - .L_1736)
.L_1736:
        /*0090*/ 	.word	0x00000180
        /*0094*/ 	.word	0x00000001
        /*0098*/ 	.word	0x00000001


	//----- nvinfo : EIATTR_CRS_STACK_SIZE
	.align		4
.L_1737:
        /*009c*/ 	.byte	0x04, 0x1e
        /*009e*/ 	.short	(.L_1739 - .L_1738)
.L_1738:
        /*00a0*/ 	.word	0x00000000


	//----- nvinfo : EIATTR_CBANK_PARAM_SIZE
	.align		4
.L_1739:
        /*00a4*/ 	.byte	0x03, 0x19
        /*00a6*/ 	.short	0x00a0


	//----- nvinfo : EIATTR_PARAM_CBANK
	.align		4
        /*00a8*/ 	.byte	0x04, 0x0a
        /*00aa*/ 	.short	(.L_1741 - .L_1740)
	.align		4
.L_1740:
        /*00ac*/ 	.word	index@(.nv.constant0._Z35group_norm_nhwc_fwd_one_pass_kernelI11Fp32IOBf16WLi128ELi12ELi384EEv26Group_norm_nhwc_fwd_params)
        /*00b0*/ 	.short	0x0210
        /*00b2*/ 	.short	0x00a0


	//----- nvinfo : EIATTR_SW_WAR
	.align		4
.L_1741:
        /*00b4*/ 	.byte	0x04, 0x36
        /*00b6*/ 	.short	(.L_1743 - .L_1742)
.L_1742:
        /*00b8*/ 	.word	0x00000008
.L_1743:


//--------------------- .nv.info._Z35group_norm_nhwc_fwd_one_pass_kernelI11Fp32IOBf16WLi256ELi12ELi384EEv26Group_norm_nhwc_fwd_params --------------------------
	.section	.nv.info._Z35group_norm_nhwc_fwd_one_pass_kernelI11Fp32IOBf16WLi256ELi12ELi384EEv26Group_norm_nhwc_fwd_params,"",@"SHT_CUDA_INFO"
	.sectionflags	@""
	.align	4


	//----- nvinfo : EIATTR_CUDA_API_VERSION
	.align		4
        /*0000*/ 	.byte	0x04, 0x37
        /*0002*/ 	.short	(.L_1745 - .L_1744)
.L_1744:
        /*0004*/ 	.word	0x00000082


	//----- nvinfo : EIATTR_KPARAM_INFO
	.align		4
.L_1745:
        /*0008*/ 	.byte	0x04, 0x17
        /*000a*/ 	.short	(.L_1747 - .L_1746)
.L_1746:
        /*000c*/ 	.word	0x00000000
        /*0010*/ 	.short	0x0000
        /*0012*/ 	.short	0x0000
        /*0014*/ 	.byte	0x00, 0xf0, 0x81, 0x02


	//----- nvinfo : EIATTR_SPARSE_MMA_MASK
	.align		4
.L_1747:
        /*0018*/ 	.byte	0x03, 0x50
        /*001a*/ 	.short	0x0000


	//----- nvinfo : EIATTR_MAXREG_COUNT
	.align		4
        /*001c*/ 	.byte	0x03, 0x1b
        /*001e*/ 	.short	0x00a8


	//----- nvinfo : EIATTR_NUM_BARRIERS
	.align		4
        /*0020*/ 	.byte	0x02, 0x4c
        /*0022*/ 	.byte	0x01
	.zero		1


	//----- nvinfo : EIATTR_MERCURY_ISA_VERSION
	.align		4
        /*0024*/ 	.byte	0x03, 0x5f
        /*0026*/ 	.short	0x0101


	//----- nvinfo : EIATTR_COOP_GROUP_MASK_REGIDS
	.align		4
        /*0028*/ 	.byte	0x04, 0x29
        /*002a*/ 	.short	(.L_1749 - .L_1748)


	//   ....[0]....
.L_1748:
        /*002c*/ 	.word	0xffffffff


	//   ....[1]....
        /*0030*/ 	.word	0xffffffff


	//   ....[2]....
        /*0034*/ 	.word	0xffffffff


	//   ....[3]....
        /*0038*/ 	.word	0xffffffff


	//   ....[4]....
        /*003c*/ 	.word	0xffffffff


	//   ....[5]....
        /*0040*/ 	.word	0xffffffff


	//   ....[6]....
        /*0044*/ 	.word	0xffffffff


	//   ....[7]....
        /*0048*/ 	.word	0xffffffff


	//   ....[8]....
        /*004c*/ 	.word	0xffffffff


	//   ....[9]....
        /*0050*/ 	.word	0xffffffff


	//----- nvinfo : EIATTR_COOP_GROUP_INSTR_OFFSETS
	.align		4
.L_1749:
        /*0054*/ 	.byte	0x04, 0x28
        /*0056*/ 	.short	(.L_1751 - .L_1750)


	//   ....[0]....
.L_1750:
        /*0058*/ 	.word	0x000009c0


	//   ....[1]....
        /*005c*/ 	.word	0x000009e0


	//   ....[2]....
        /*0060*/ 	.word	0x00000a20


	//   ....[3]....
        /*0064*/ 	.word	0x00000a40


	//   ....[4]....
        /*0068*/ 	.word	0x00000a70


	//   ....[5]....
        /*006c*/ 	.word	0x00000a90


	//   ....[6]....
        /*0070*/ 	.word	0x00000ac0


	//   ....[7]....
        /*0074*/ 	.word	0x00000ae0


	//   ....[8]....
        /*0078*/ 	.word	0x00000b10


	//   ....[9]....
        /*007c*/ 	.word	0x00000b30


	//----- nvinfo : EIATTR_EXIT_INSTR_OFFSETS
	.align		4
.L_1751:
        /*0080*/ 	.byte	0x04, 0x1c
        /*0082*/ 	.short	(.L_1753 - .L_1752)


	//   ....[0]....
.L_1752:
        /*0084*/ 	.word	0x00000060


	//   ....[1]....
        /*0088*/ 	.word	0x00002300


	//----- nvinfo : EIATTR_MAX_THREADS
	.align		4
.L_1753:
        /*008c*/ 	.byte	0x04, 0x05
        /*008e*/ 	.short	(.L_1755 - .L_1754)
.L_1754:
        /*0090*/ 	.word	0x00000180
        /*0094*/ 	.word	0x00000001
        /*0098*/ 	.word	0x00000001


	//----- nvinfo : EIATTR_CRS_STACK_SIZE
	.align		4
.L_1755:
        /*009c*/ 	.byte	0x04, 0x1e
        /*009e*/ 	.short	(.L_1757 - .L_1756)
.L_1756:
        /*00a0*/ 	.word	0x00000000


	//----- nvinfo : EIATTR_CBANK_PARAM_SIZE
	.align		4
.L_1757:
        /*00a4*/ 	.byte	0x03, 0x19
        /*00a6*/ 	.short	0x00a0


	//----- nvinfo : EIATTR_PARAM_CBANK
	.align		4
        /*00a8*/ 	.byte	0x04, 0x0a
        /*00aa*/ 	.short	(.L_1759 - .L_1758)
	.align		4
.L_1758:
        /*00ac*/ 	.word	index@(.nv.constant0._Z35group_norm_nhwc_fwd_one_pass_kernelI11Fp32IOBf16WLi256ELi12ELi384EEv26Group_norm_nhwc_fwd_params)
        /*00b0*/ 	.short	0x0210
        /*00b2*/ 	.short	0x00a0


	//----- nvinfo : EIATTR_SW_WAR
	.align		4
.L_1759:
        /*00b4*/ 	.byte	0x04, 0x36
        /*00b6*/ 	.short	(.L_1761 - .L_1760)
.L_1760:
        /*00b8*/ 	.word	0x00000008
.L_1761:


//--------------------- .nv.info._Z35group_norm_nhwc_fwd_one_pass_kernelI11Fp32IOBf16WLi512ELi12ELi384EEv26Group_norm_nhwc_fwd_params --------------------------
	.section	.nv.info._Z35group_norm_nhwc_fwd_one_pass_kernelI11Fp32IOBf16WLi512ELi12ELi384EEv26Group_norm_nhwc_fwd_params,"",@"SHT_CUDA_INFO"
	.sectionflags	@""
	.align	4


	//----- nvinfo : EIATTR_CUDA_API_VERSION
	.align		4
        /*0000*/ 	.byte	0x04, 0x37
        /*0002*/ 	.short	(.L_1763 - .L_1762)
.L_1762:
        /*0004*/ 	.word	0x00000082


	//----- nvinfo : EIATTR_KPARAM_INFO
	.align		4
.L_1763:
        /*0008*/ 	.byte	0x04, 0x17
        /*000a*/ 	.short	(.L_1765 - .L_1764)
.L_1764:
        /*000c*/ 	.word	0x00000000
        /*0010*/ 	.short	0x0000
        /*0012*/ 	.short	0x0000
        /*0014*/ 	.byte	0x00, 0xf0, 0x81, 0x02


	//----- nvinfo : EIATTR_SPARSE_MMA_MASK
	.align		4
.L_1765:
        /*0018*/ 	.byte	0x03, 0x50
        /*001a*/ 	.short	0x0000


	//----- nvinfo : EIATTR_MAXREG_COUNT
	.align		4
        /*001c*/ 	.byte	0x03, 0x1b
        /*001e*/ 	.short	0x00a8


	//----- nvinfo : EIATTR_NUM_BARRIERS
	.align		4
        /*0020*/ 	.byte	0x02, 0x4c
        /*0022*/ 	.byte	0x01
	.zero		1


	//----- nvinfo : EIATTR_MERCURY_ISA_VERSION
	.align		4
        /*0024*/ 	.byte	0x03, 0x5f
        /*0026*/ 	.short	0x0101


	//----- nvinfo : EIATTR_COOP_GROUP_MASK_REGIDS
	.align		4
        /*0028*/ 	.byte	0x04, 0x29
        /*002a*/ 	.short	(.L_1767 - .L_1766)


	//   ....[0]....
.L_1766:
        /*002c*/ 	.word	0xffffffff


	//   ....[1]....
        /*0030*/ 	.word	0xffffffff


	//   ....[2]....
        /*0034*/ 	.word	0xffffffff


	//   ....[3]....
        /*0038*/ 	.word	0xffffffff


	//   ....[4]....
        /*003c*/ 	.word	0xffffffff


	//   ....[5]....
        /*0040*/ 	.word	0xffffffff


	//   ....[6]....
        /*0044*/ 	.word	0xffffffff


	//   ....[7]....
        /*0048*/ 	.word	0xffffffff


	//   ....[8]....
        /*004c*/ 	.word	0xffffffff


	//   ....[9]....
        /*0050*/ 	.word	0xffffffff


	//----- nvinfo : EIATTR_COOP_GROUP_INSTR_OFFSETS
	.align		4
.L_1767:
        /*0054*/ 	.byte	0x04, 0x28
        /*0056*/ 	.short	(.L_1769 - .L_1768)


	//   ....[0]....
.L_1768:
        /*0058*/ 	.word	0x00000f30


	//   ....[1]....
        /*005c*/ 	.word	0x00000f40


	//   ....[2]....
        /*0060*/ 	.word	0x00000f70


	//   ....[3]....
        /*0064*/ 	.word	0x00000f80


	//   ....[4]....
        /*0068*/ 	.word	0x00000fc0


	//   ....[5]....
        /*006c*/ 	.word	0x00000fd0


	//   ....[6]....
        /*0070*/ 	.word	0x00001010


	//   ....[7]....
        /*0074*/ 	.word	0x00001020


	//   ....[8]....
        /*0078*/ 	.word	0x00001060


	//   ....[9]....
        /*007c*/ 	.word	0x00001070


	//----- nvinfo : EIATTR_EXIT_INSTR_OFFSETS
	.align		4
.L_1769:
        /*0080*/ 	.byte	0x04, 0x1c
        /*0082*/ 	.short	(.L_1771 - .L_1770)


	//   ....[0]....
.L_1770:
        /*0084*/ 	.word	0x00000060


	//   ....[1]....
        /*0088*/ 	.word	0x000030c0


	//----- nvinfo : EIATTR_MAX_THREADS
	.align		4
.L_1771:
        /*008c*/ 	.byte	0x04, 0x05
        /*008e*/ 	.short	(.L_1773 - .L_1772)
.L_1772:
        /*0090*/ 	.word	0x00000180
        /*0094*/ 	.word	0x00000001
        /*0098*/ 	.word	0x00000001


	//----- nvinfo : EIATTR_CRS_STACK_SIZE
	.align		4
.L_1773:
        /*009c*/ 	.byte	0x04, 0x1e
        /*009e*/ 	.short	(.L_1775 - .L_1774)
.L_1774:
        /*00a0*/ 	.word	0x00000000


	//----- nvinfo : EIATTR_CBANK_PARAM_SIZE
	.align		4
.L_1775:
        /*00a4*/ 	.byte	0x03, 0x19
        /*00a6*/ 	.short	0x00a0


	//----- nvinfo : EIATTR_PARAM_CBANK
	.align		4
        /*00a8*/ 	.byte	0x04, 0x0a
        /*00aa*/ 	.short	(.L_1777 - .L_1776)
	.align		4
.L_1776:
        /*00ac*/ 	.word	index@(.nv.constant0._Z35group_norm_nhwc_fwd_one_pass_kernelI11Fp32IOBf16WLi512ELi12ELi384EEv26Group_norm_nhwc_fwd_params)
        /*00b0*/ 	.short	0x0210
        /*00b2*/ 	.short	0x00a0


	//----- nvinfo : EIATTR_SW_WAR
	.align		4
.L_1777:
        /*00b4*/ 	.byte	0x04, 0x36
        /*00b6*/ 	.short	(.L_1779 - .L_1778)
.L_1778:
        /*00b8*/ 	.word	0x00000008
.L_1779:


//--------------------- .nv.info._Z35group_norm_nhwc_fwd_one_pass_kernelI11Fp32IOFp16WLi64ELi12ELi384EEv26Group_norm_nhwc_fwd_params --------------------------
	.section	.nv.info._Z35group_norm_nhwc_fwd_one_pass_kernelI11Fp32IOFp16WLi64ELi12ELi384EEv26Group_norm_nhwc_fwd_params,"",@"SHT_CUDA_INFO"
	.sectionflags	@""
	.align	4


	//----- nvinfo : EIATTR_CUDA_API_VERSION
	.align		4
        /*0000*/ 	.byte	0x04, 0x37
        /*0002*/ 	.short	(.L_1781 - .L_1780)
.L_1780:
        /*0004*/ 	.word	0x00000082


	//----- nvinfo : EIATTR_KPARAM_INFO
	.align		4
.L_1781:
        /*0008*/ 	.byte	0x04, 0x17
        /*000a*/ 	.short	(.L_1783 - .L_1782)
.L_1782:
        /*000c*/ 	.word	0x00000000
        /*0010*/ 	.short	0x0000
        /*0012*/ 	.short	0x0000
        /*0014*/ 	.byte	0x00, 0xf0, 0x81, 0x02


	//----- nvinfo : EIATTR_SPARSE_MMA_MASK
	.align		4
.L_1783:
        /*0018*/ 	.byte	0x03, 0x50
        /*001a*/ 	.short	0x0000


	//----- nvinfo : EIATTR_MAXREG_COUNT
	.align		4
        /*001c*/ 	.byte	0x03, 0x1b
        /*001e*/ 	.short	0x00a8


	//----- nvinfo : EIATTR_NUM_BARRIERS
	.align		4
        /*0020*/ 	.byte	0x02, 0x4c
        /*0022*/ 	.byte	0x01
	.zero		1


	//----- nvinfo : EIATTR_MERCURY_ISA_VERSION
	.align		4
        /*0024*/ 	.byte	0x03, 0x5f
        /*0026*/ 	.short	0x0101


	//----- nvinfo : EIATTR_COOP_GROUP_MASK_REGIDS
	.align		4
        /*0028*/ 	.byte	0x04, 0x29
        /*002a*/ 	.short	(.L_1785 - .L_1784)


	//   ....[0]....
.L_1784:
        /*002c*/ 	.word	0xffffffff


	//   ....[1]....
        /*0030*/ 	.word	0xffffffff


	//   ....[2]....
        /*0034*/ 	.word	0xffffffff


	//   ....[3]....
        /*0038*/ 	.word	0xffffffff


	//   ....[4]....
        /*003c*/ 	.word	0xffffffff


	//   ....[5]....
        /*0040*/ 	.word	0xffffffff


	//   ....[6]....
        /*0044*/ 	.word	0xffffffff


	//   ....[7]....
        /*0048*/ 	.word	0xffffffff


	//   ....[8]....
        /*004c*/ 	.word	0xffffffff


	//   ....[9]....
        /*0050*/ 	.word	0xffffffff


	//----- nvinfo : EIATTR_COOP_GROUP_INSTR_OFFSETS
	.align		4
.L_1785:
        /*0054*/ 	.byte	0x04, 0x28
        /*0056*/ 	.short	(.L_1787 - .L_1786)


	//   ....[0]....
.L_1786:
        /*0058*/ 	.word	0x00000590


	//   ....[1]....
        /*005c*/ 	.word	0x000005a0


	//   ....[2]....
        /*0060*/ 	.word	0x000005d0


	//   ....[3]....
        /*0064*/ 	.word	0x000005f0


	//   ....[4]....
        /*0068*/ 	.word	0x00000620


	//   ....[5]....
        /*006c*/ 	.word	0x00000640


	//   ....[6]....
        /*0070*/ 	.word	0x00000670


	//   ....[7]....
        /*0074*/ 	.word	0x00000690


	//   ....[8]....
        /*0078*/ 	.word	0x000006c0


	//   ....[9]....
        /*007c*/ 	.word	0x000006e0


	//----- nvinfo : EIATTR_EXIT_INSTR_OFFSETS
	.align		4
.L_1787:
        /*0080*/ 	.byte	0x04, 0x1c
        /*0082*/ 	.short	(.L_1789 - .L_1788)


	//   ....[0]....
.L_1788:
        /*0084*/ 	.word	0x00000060


	//   ....[1]....
        /*0088*/ 	.word	0x000017f0


	//----- nvinfo : EIATTR_MAX_THREADS
	.align		4
.L_1789:
        /*008c*/ 	.byte	0x04, 0x05
        /*008e*/ 	.short	(.L_1791 - .L_1790)
.L_1790:
        /*0090*/ 	.word	0x00000180
        /*0094*/ 	.word	0x00000001
        /*0098*/ 	.word	0x00000001


	//----- nvinfo : EIATTR_CRS_STACK_SIZE
	.align		4
.L_1791:
        /*009c*/ 	.byte	0x04, 0x1e
        /*009e*/ 	.short	(.L_1793 - .L_1792)
.L_1792:
        /*00a0*/ 	.word	0x00000000


	//----- nvinfo : EIATTR_CBANK_PARAM_SIZE
	.align		4
.L_1793:
        /*00a4*/ 	.byte	0x03, 0x19
        /*00a6*/ 	.short	0x00a0


	//----- nvinfo : EIATTR_PARAM_CBANK
	.align		4
        /*00a8*/ 	.byte	0x04, 0x0a
        /*00aa*/ 	.short	(.L_1795 - .L_1794)
	.align		4
.L_1794:
        /*00ac*/ 	.word	index@(.nv.constant0._Z35group_norm_nhwc_fwd_one_pass_kernelI11Fp32IOFp16WLi64ELi12ELi384EEv26Group_norm_nhwc_fwd_params)
        /*00b0*/ 	.short	0x0210
        /*00b2*/ 	.short	0x00a0


	//----- nvinfo : EIATTR_SW_WAR
	.align		4
.L_1795:
        /*00b4*/ 	.byte	0x04, 0x36
        /*00b6*/ 	.short	(.L_1797 - .L_1796)
.L_1796:
        /*00b8*/ 	.word	0x00000008
.L_1797:


//--------------------- .nv.info._Z35group_norm_nhwc_fwd_one_pass_kernelI11Fp32IOFp16WLi128ELi12ELi384EEv26Group_norm_nhwc_fwd_params --------------------------
	.section	.nv.info._Z35group_norm_nhwc_fwd_one_pass_kernelI11Fp32IOFp16WLi128ELi12ELi384EEv26Group_norm_nhwc_fwd_params,"",@"SHT_CUDA_INFO"
	.sectionflags	@""
	.align	4


	//----- nvinfo : EIATTR_CUDA_API_VERSION
	.align		4
        /*0000*/ 	.byte	0x04, 0x37
        /*0002*/ 	.short	(.L_1799 - .L_1798)
.L_1798:
        /*0004*/ 	.word	0x00000082


	//----- nvinfo : EIATTR_KPARAM_INFO
	.align		4
.L_1799:
        /*0008*/ 	.byte	0x04, 0x17
        /*000a*/ 	.short	(.L_1801 - .L_1800)
.L_1800:
        /*000c*/ 	.word	0x00000000
        /*0010*/ 	.short	0x0000
        /*0012*/ 	.short	0x0000
        /*0014*/ 	.byte	0x00, 0xf0, 0x81, 0x02


	//----- nvinfo : EIATTR_SPARSE_MMA_MASK
	.align		4
.L_1801:
        /*0018*/ 	.byte	0x03, 0x50
        /*001a*/ 	.short	0x0000


	//----- nvinfo : EIATTR_MAXREG_COUNT
	.align		4
        /*001c*/ 	.byte	0x03, 0x1b
        /*001e*/ 	.short	0x00a8


	//----- nvinfo : EIATTR_NUM_BARRIERS
	.align		4
        /*0020*/ 	.byte	0x02, 0x4c
        /*0022*/ 	.byte	0x01
	.zero		1


	//----- nvinfo : EIATTR_MERCURY_ISA_VERSION
	.align		4
        /*0024*/ 	.byte	0x03, 0x5f
        /*0026*/ 	.short	0x0101


	//----- nvinfo : EIATTR_COOP_GROUP_MASK_REGIDS
	.align		4
        /*0028*/ 	.byte	0x04, 0x29
        /*002a*/ 	.short	(.L_1803 - .L_1802)


	//   ....[0]....
.L_1802:
        /*002c*/ 	.word	0xffffffff


	//   ....[1]....
        /*0030*/ 	.word	0xffffffff


	//   ....[2]....
        /*0034*/ 	.word	0xffffffff


	//   ....[3]....
        /*0038*/ 	.word	0xffffffff


	//   ....[4]....
        /*003c*/ 	.word	0xffffffff


	//   ....[5]....
        /*0040*/ 	.word	0xffffffff


	//   ....[6]....
        /*0044*/ 	.word	0xffffffff


	//   ....[7]....
        /*0048*/ 	.word	0xffffffff


	//   ....[8]....
        /*004c*/ 	.word	0xffffffff


	//   ....[9]....
        /*0050*/ 	.word	0xffffffff


	//----- nvinfo : EIATTR_COOP_GROUP_INSTR_OFFSETS
	.align		4
.L_1803:
        /*0054*/ 	.byte	0x04, 0x28
        /*0056*/ 	.short	(.L_1805 - .L_1804)


	//   ....[0]....
.L_1804:
        /*0058*/ 	.word	0x00000730


	//   ....[1]....
        /*005c*/ 	.word	0x00000740


	//   ....[2]....
        /*0060*/ 	.word	0x00000770


	//   ....[3]....
        /*0064*/ 	.word	0x00000790


	//   ....[4]....
        /*0068*/ 	.word	0x000007c0


	//   ....[5]....
        /*006c*/ 	.word	0x000007e0


	//   ....[6]....
        /*0070*/ 	.word	0x00000810


	//   ....[7]....
        /*0074*/ 	.word	0x00000830


	//   ....[8]....
        /*0078*/ 	.word	0x00000860


	//   ....[9]....
        /*007c*/ 	.word	0x00000880


	//----- nvinfo : EIATTR_EXIT_INSTR_OFFSETS
	.align		4
.L_1805:
        /*0080*/ 	.byte	0x04, 0x1c
        /*0082*/ 	.short	(.L_1807 - .L_1806)


	//   ....[0]....
.L_1806:
        /*0084*/ 	.word	0x00000060


	//   ....[1]....
        /*0088*/ 	.word	0x00001c10


	//----- nvinfo : EIATTR_MAX_THREADS
	.align		4
.L_1807:
        /*008c*/ 	.byte	0x04, 0x05
        /*008e*/ 	.short	(.L_1809 - .L_1808)
.L_1808:
        /*0090*/ 	.word	0x00000180
        /*0094*/ 	.word	0x00000001
        /*0098*/ 	.word	0x00000001


	//----- nvinfo : EIATTR_CRS_STACK_SIZE
	.align		4
.L_1809:
        /*009c*/ 	.byte	0x04, 0x1e
        /*009e*/ 	.short	(.L_1811 - .L_1810)
.L_1810:
        /*00a0*/ 	.word	0x00000000


	//----- nvinfo : EIATTR_CBANK_PARAM_SIZE
	.align		4
.L_1811:
        /*00a4*/ 	.byte	0x03, 0x19
        /*00a6*/ 	.short	0x00a0


	//----- nvinfo : EIATTR_PARAM_CBANK
	.align		4
        /*00a8*/ 	.byte	0x04, 0x0a
        /*00aa*/ 	.short	(.L_1813 - .L_1812)
	.align		4
.L_1812:
        /*00ac*/ 	.word	index@(.nv.constant0._Z35group_norm_nhwc_fwd_one_pass_kernelI11Fp32IOFp16WLi128ELi12ELi384EEv26Group_norm_nhwc_fwd_params)
        /*00b0*/ 	.short	0x0210
        /*00b2*/ 	.short	0x00a0


	//----- nvinfo : EIATTR_SW_WAR
	.align		4
.L_1813:
        /*00b4*/ 	.byte	0x04, 0x36
        /*00b6*/ 	.short	(.L_1815 - .L_1814)
.L_1814:
        /*00b8*/ 	.word	0x00000008
.L_1815:


//--------------------- .nv.info._Z35group_norm_nhwc_fwd_one_pass_kernelI11Fp32IOFp16WLi256ELi12ELi384EEv26Group_norm_nhwc_fwd_params --------------------------
	.section	.nv.info._Z35group_norm_nhwc_fwd_one_pass_kernelI11Fp32IOFp16WLi256ELi12ELi384EEv26Group_norm_nhwc_fwd_params,"",@"SHT_CUDA_INFO"
	.sectionflags	@""
	.align	4


	//----- nvinfo : EIATTR_CUDA_API_VERSION
	.align		4
        /*0000*/ 	.byte	0x04, 0x37
        /*0002*/ 	.short	(.L_1817 - .L_1816)
.L_1816:
        /*0004*/ 	.word	0x00000082


	//----- nvinfo : EIATTR_KPARAM_INFO
	.align		4
.L_1817:
        /*0008*/ 	.byte	0x04, 0x17
        /*000a*/ 	.short	(.L_1819 - .L_1818)
.L_1818:
        /*000c*/ 	.word	0x00000000
        /*0010*/ 	.short	0x0000
        /*0012*/ 	.short	0x0000
        /*0014*/ 	.byte	0x00, 0xf0, 0x81, 0x02


	//----- nvinfo : EIATTR_SPARSE_MMA_MASK
	.align		4
.L_1819:
        /*0018*/ 	.byte	0x03, 0x50
        /*001a*/ 	.short	0x0000


	//----- nvinfo : EIATTR_MAXREG_COUNT
	.align		4
        /*001c*/ 	.byte	0x03, 0x1b
        /*001e*/ 	.short	0x00a8


	//----- nvinfo : EIATTR_NUM_BARRIERS
	.align		4
        /*0020*/ 	.byte	0x02, 0x4c
        /*0022*/ 	.byte	0x01
	.zero		1


	//----- nvinfo : EIATTR_MERCURY_ISA_VERSION
	.align		4
        /*0024*/ 	.byte	0x03, 0x5f
        /*0026*/ 	.short	0x0101


	//----- nvinfo : EIATTR_COOP_GROUP_MASK_REGIDS
	.align		4
        /*0028*/ 	.byte	0x04, 0x29
        /*002a*/ 	.short	(.L_1821 - .L_1820)


	//   ....[0]....
.L_1820:
        /*002c*/ 	.word	0xffffffff


	//   ....[1]....
        /*0030*/ 	.word	0xffffffff


	//   ....[2]....
        /*0034*/ 	.word	0xffffffff


	//   ....[3]....
        /*0038*/ 	.word	0xffffffff


	//   ....[4]....
        /*003c*/ 	.word	0xffffffff


	//   ....[5]....
        /*0040*/ 	.word	0xffffffff


	//   ....[6]....
        /*0044*/ 	.word	0xffffffff


	//   ....[7]....
        /*0048*/ 	.word	0xffffffff


	//   ....[8]....
        /*004c*/ 	.word	0xffffffff


	//   ....[9]....
        /*0050*/ 	.word	0xffffffff


	//----- nvinfo : EIATTR_COOP_GROUP_INSTR_OFFSETS
	.align		4
.L_1821:
        /*0054*/ 	.byte	0x04, 0x28
        /*0056*/ 	.short	(.L_1823 - .L_1822)


	//   ....[0]....
.L_1822:
        /*0058*/ 	.word	0x000009c0


	//   ....[1]....
        /*005c*/ 	.word	0x000009e0


	//   ....[2]....
        /*0060*/ 	.word	0x00000a20


	//   ....[3]....
        /*0064*/ 	.word	0x00000a40


	//   ....[4]....
        /*0068*/ 	.word	0x00000a70


	//   ....[5]....
        /*006c*/ 	.word	0x00000a90


	//   ....[6]....
        /*0070*/ 	.word	0x00000ac0


	//   ....[7]....
        /*0074*/ 	.word	0x00000ae0


	//   ....[8]....
        /*0078*/ 	.word	0x00000b10


	//   ....[9]....
        /*007c*/ 	.word	0x00000b30


	//----- nvinfo : EIATTR_EXIT_INSTR_OFFSETS
	.align		4
.L_1823:
        /*0080*/ 	.byte	0x04, 0x1c
        /*0082*/ 	.short	(.L_1825 - .L_1824)


	//   ....[0]....
.L_1824:
        /*0084*/ 	.word	0x00000060


	//   ....[1]....
        /*0088*/ 	.word	0x00002300


	//----- nvinfo : EIATTR_MAX_THREADS
	.align		4
.L_1825:
        /*008c*/ 	.byte	0x04, 0x05
        /*008e*/ 	.short	(.L_1827 - .L_1826)
.L_1826:
        /*0090*/ 	.word	0x00000180
        /*0094*/ 	.word	0x00000001
        /*0098*/ 	.word	0x00000001


	//----- nvinfo : EIATTR_CRS_STACK_SIZE
	.align		4
.L_1827:
        /*009c*/ 	.byte	0x04, 0x1e
        /*009e*/ 	.short	(.L_1829 - .L_1828)
.L_1828:
        /*00a0*/ 	.word	0x00000000


	//----- nvinfo : EIATTR_CBANK_PARAM_SIZE
	.align		4
.L_1829:
        /*00a4*/ 	.byte	0x03, 0x19
        /*00a6*/ 	.short	0x00a0


	//----- nvinfo : EIATTR_PARAM_CBANK
	.align		4
        /*00a8*/ 	.byte	0x04, 0x0a
        /*00aa*/ 	.short	(.L_1831 - .L_1830)
	.align		4
.L_1830:
        /*00ac*/ 	.word	index@(.nv.constant0._Z35group_norm_nhwc_fwd_one_pass_kernelI11Fp32IOFp16WLi256ELi12ELi384EEv26Group_norm_nhwc_fwd_params)
        /*00b0*/ 	.short	0x0210
        /*00b2*/ 	.short	0x00a0


	//----- nvinfo : EIATTR_SW_WAR
	.align		4
.L_1831:
        /*00b4*/ 	.byte	0x04, 0x36
        /*00b6*/ 	.short	(.L_1833 - .L_1832)
.L_1832:
        /*00b8*/ 	.word	0x00000008
.L_1833:


//--------------------- .nv.info._Z35group_norm_nhwc_fwd_one_pass_kernelI11Fp32IOFp16WLi512ELi12ELi384EEv26Group_norm_nhwc_fwd_params --------------------------
	.section	.nv.info._Z35group_norm_nhwc_fwd_one_pass_kernelI11Fp32IOFp16WLi512ELi12ELi384EEv26Group_norm_nhwc_fwd_params,"",@"SHT_CUDA_INFO"
	.sectionflags	@""
	.align	4


	//----- nvinfo : EIATTR_CUDA_API_VERSION
	.align		4
        /*0000*/ 	.byte	0x04, 0x37
        /*0002*/ 	.short	(.L_1835 - .L_1834)
.L_1834:
        /*0004*/ 	.word	0x00000082


	//----- nvinfo : EIATTR_KPARAM_INFO
	.align		4
.L_1835:
        /*0008*/ 	.byte	0x04, 0x17
        /*000a*/ 	.short	(.L_1837 - .L_1836)
.L_1836:
        /*000c*/ 	.word	0x00000000
        /*0010*/ 	.short	0x0000
        /*0012*/ 	.short	0x0000
        /*0014*/ 	.byte	0x00, 0xf0, 0x81, 0x02


	//----- nvinfo : EIATTR_SPARSE_MMA_MASK
	.align		4
.L_1837:
        /*0018*/ 	.byte	0x03, 0x50
        /*001a*/ 	.short	0x0000


	//----- nvinfo : EIATTR_MAXREG_COUNT
	.align		4
        /*001c*/ 	.byte	0x03, 0x1b
        /*001e*/ 	.short	0x00a8


	//----- nvinfo : EIATTR_NUM_BARRIERS
	.align		4
        /*0020*/ 	.byte	0x02, 0x4c
        /*0022*/ 	.byte	0x01
	.zero		1


	//----- nvinfo : EIATTR_MERCURY_ISA_VERSION
	.align		4
        /*0024*/ 	.byte	0x03, 0x5f
        /*0026*/ 	.short	0x0101


	//----- nvinfo : EIATTR_COOP_GROUP_MASK_REGIDS
	.align		4
        /*0028*/ 	.byte	0x04, 0x29
        /*002a*/ 	.short	(.L_1839 - .L_1838)


	//   ....[0]....
.L_1838:
        /*002c*/ 	.word	0xffffffff


	//   ....[1]....
        /*0030*/ 	.word	0xffffffff


	//   ....[2]....
        /*0034*/ 	.word	0xffffffff


	//   ....[3]....
        /*0038*/ 	.word	0xffffffff


	//   ....[4]....
        /*003c*/ 	.word	0xffffffff


	//   ....[5]....
        /*0040*/ 	.word	0xffffffff


	//   ....[6]....
        /*0044*/ 	.word	0xffffffff


	//   ....[7]....
        /*0048*/ 	.word	0xffffffff


	//   ....[8]....
        /*004c*/ 	.word	0xffffffff


	//   ....[9]....
        /*0050*/ 	.word	0xffffffff


	//----- nvinfo : EIATTR_COOP_GROUP_INSTR_OFFSETS
	.align		4
.L_1839:
        /*0054*/ 	.byte	0x04, 0x28
        /*0056*/ 	.short	(.L_1841 - .L_1840)


	//   ....[0]....
.L_1840:
        /*0058*/ 	.word	0x00000f30


	//   ....[1]....
        /*005c*/ 	.word	0x00000f40


	//   ....[2]....
        /*0060*/ 	.word	0x00000f70


	//   ....[3]....
        /*0064*/ 	.word	0x00000f80


	//   ....[4]....
        /*0068*/ 	.word	0x00000fc0


	//   ....[5]....
        /*006c*/ 	.word	0x00000fd0


	//   ....[6]....
        /*0070*/ 	.word	0x00001010


	//   ....[7]....
        /*0074*/ 	.word	0x00001020


	//   ....[8]....
        /*0078*/ 	.word	0x00001060


	//   ....[9]....
        /*007c*/ 	.word	0x00001070


	//----- nvinfo : EIATTR_EXIT_INSTR_OFFSETS
	.align		4
.L_1841:
        /*0080*/ 	.byte	0x04, 0x1c
        /*0082*/ 	.short	(.L_1843 - .L_1842)


	//   ....[0]....
.L_1842:
        /*0084*/ 	.word	0x00000060


	//   ....[1]....
        /*0088*/ 	.word	0x000030c0


	//----- nvinfo : EIATTR_MAX_THREADS
	.align		4
.L_1843:
        /*008c*/ 	.byte	0x04, 0x05
        /*008e*/ 	.short	(.L_1845 - .L_1844)
.L_1844:
        /*0090*/ 	.word	0x00000180
        /*0094*/ 	.word	0x00000001
        /*0098*/ 	.word	0x00000001


	//----- nvinfo : EIATTR_CRS_STACK_SIZE
	.align		4
.L_1845:
        /*009c*/ 	.byte	0x04, 0x1e
        /*009e*/ 	.short	(.L_1847 - .L_1846)
.L_1846:
        /*00a0*/ 	.word	0x00000000


	//----- nvinfo : EIATTR_CBANK_PARAM_SIZE
	.align		4
.L_1847:
        /*00a4*/ 	.byte	0x03, 0x19
        /*00a6*/ 	.short	0x00a0


	//----- nvinfo : EIATTR_PARAM_CBANK
	.align		4
        /*00a8*/ 	.byte	0x04, 0x0a
        /*00aa*/ 	.short	(.L_1849 - .L_1848)
	.align		4
.L_1848:
        /*00ac*/ 	.word	index@(.nv.constant0._Z35group_norm_nhwc_fwd_one_pass_kernelI11Fp32IOFp16WLi512ELi12ELi384EEv26Group_norm_nhwc_fwd_params)
        /*00b0*/ 	.short	0x0210
        /*00b2*/ 	.short	0x00a0


	//----- nvinfo : EIATTR_SW_WAR
	.align		4
.L_1849:
        /*00b4*/ 	.byte	0x04, 0x36
        /*00b6*/ 	.short	(.L_1851 - .L_1850)
.L_1850:
        /*00b8*/ 	.word	0x00000008
.L_1851:


//--------------------- .nv.callgraph             --------------------------
	.section	.nv.callgraph,"",@"SHT_CUDA_CALLGRAPH"
	.align	4
	.sectionentsize	8
	.align		4
        /*0000*/ 	.word	0x00000000
	.align		4
        /*0004*/ 	.word	0xffffffff
	.align		4
        /*0008*/ 	.word	0x00000000
	.align		4
        /*000c*/ 	.word	0xfffffffe
	.align		4
        /*0010*/ 	.word	0x00000000
	.align		4
        /*0014*/ 	.word	0xfffffffd
	.align		4
        /*0018*/ 	.word	0x00000000
	.align		4
        /*001c*/ 	.word	0xfffffffc


//--------------------- .nv.constant4             --------------------------
	.section	.nv.constant4,"a",@progbits
	.align	8
	.align		8
.nv.constant4:
        /*0000*/ 	.dword	_ZN61_INTERNAL_6b3be3ff_30_group_norm_nhwc_one_pass_12_cu_dad538914cuda3std3__45__cpo5beginE
	.align		8
        /*0008*/ 	.dword	_ZN61_INTERNAL_6b3be3ff_30_group_norm_nhwc_one_pass_12_cu_dad538914cuda3std3__45__cpo3endE
	.align		8
        /*0010*/ 	.dword	_ZN61_INTERNAL_6b3be3ff_30_group_norm_nhwc_one_pass_12_cu_dad538914cuda3std3__45__cpo6cbeginE
	.align		8
        /*0018*/ 	.dword	_ZN61_INTERNAL_6b3be3ff_30_group_norm_nhwc_one_pass_12_cu_dad538914cuda3std3__45__cpo4cendE
	.align		8
        /*0020*/ 	.dword	_ZN61_INTERNAL_6b3be3ff_30_group_norm_nhwc_one_pass_12_cu_dad538914cuda3std3__45__cpo6rbeginE
	.align		8
        /*0028*/ 	.dword	_ZN61_INTERNAL_6b3be3ff_30_group_norm_nhwc_one_pass_12_cu_dad538914cuda3std3__45__cpo4rendE
	.align		8
        /*0030*/ 	.dword	_ZN61_INTERNAL_6b3be3ff_30_group_norm_nhwc_one_pass_12_cu_dad538914cuda3std3__45__cpo7crbeginE
	.align		8
        /*0038*/ 	.dword	_ZN61_INTERNAL_6b3be3ff_30_group_norm_nhwc_one_pass_12_cu_dad538914cuda3std3__45__cpo5crendE
	.align		8
        /*0040*/ 	.dword	_ZN61_INTERNAL_6b3be3ff_30_group_norm_nhwc_one_pass_12_cu_dad538914cuda3std3__463_GLOBAL__N__6b3be3ff_30_group_norm_nhwc_one_pass_12_cu_dad538916ignoreE
	.align		8
        /*0048*/ 	.dword	_ZN61_INTERNAL_6b3be3ff_30_group_norm_nhwc_one_pass_12_cu_dad538914cuda3std3__419piecewise_constructE
	.align		8
        /*0050*/ 	.dword	_ZN61_INTERNAL_6b3be3ff_30_group_norm_nhwc_one_pass_12_cu_dad538914cuda3std3__48in_placeE
	.align		8
        /*0058*/ 	.dword	_ZN61_INTERNAL_6b3be3ff_30_group_norm_nhwc_one_pass_12_cu_dad538914cuda3std3__420unreachable_sentinelE
	.align		8
        /*0060*/ 	.dword	_ZN61_INTERNAL_6b3be3ff_30_group_norm_nhwc_one_pass_12_cu_dad538914cuda3std3__47nulloptE
	.align		8
        /*0068*/ 	.dword	_ZN61_INTERNAL_6b3be3ff_30_group_norm_nhwc_one_pass_12_cu_dad538914cuda3std3__48unexpectE
	.align		8
        /*0070*/ 	.dword	_ZN61_INTERNAL_6b3be3ff_30_group_norm_nhwc_one_pass_12_cu_dad538914cuda3std6ranges3__45__cpo4swapE
	.align		8
        /*0078*/ 	.dword	_ZN61_INTERNAL_6b3be3ff_30_group_norm_nhwc_one_pass_12_cu_dad538914cuda3std6ranges3__45__cpo9iter_moveE
	.align		8
        /*0080*/ 	.dword	_ZN61_INTERNAL_6b3be3ff_30_group_norm_nhwc_one_pass_12_cu_dad538914cuda3std6ranges3__45__cpo5beginE
	.align		8
        /*0088*/ 	.dword	_ZN61_INTERNAL_6b3be3ff_30_group_norm_nhwc_one_pass_12_cu_dad538914cuda3std6ranges3__45__cpo3endE
	.align		8
        /*0090*/ 	.dword	_ZN61_INTERNAL_6b3be3ff_30_group_norm_nhwc_one_pass_12_cu_dad538914cuda3std6ranges3__45__cpo6cbeginE
	.align		8
        /*0098*/ 	.dword	_ZN61_INTERNAL_6b3be3ff_30_group_norm_nhwc_one_pass_12_cu_dad538914cuda3std6ranges3__45__cpo4cendE
	.align		8
        /*00a0*/ 	.dword	_ZN61_INTERNAL_6b3be3ff_30_group_norm_nhwc_one_pass_12_cu_dad538914cuda3std6ranges3__45__cpo7advanceE
	.align		8
        /*00a8*/ 	.dword	_ZN61_INTERNAL_6b3be3ff_30_group_norm_nhwc_one_pass_12_cu_dad538914cuda3std6ranges3__45__cpo9iter_swapE
	.align		8
        /*00b0*/ 	.dword	_ZN61_INTERNAL_6b3be3ff_30_group_norm_nhwc_one_pass_12_cu_dad538914cuda3std6ranges3__45__cpo4nextE
	.align		8
        /*00b8*/ 	.dword	_ZN61_INTERNAL_6b3be3ff_30_group_norm_nhwc_one_pass_12_cu_dad538914cuda3std6ranges3__45__cpo4prevE
	.align		8
        /*00c0*/ 	.dword	_ZN61_INTERNAL_6b3be3ff_30_group_norm_nhwc_one_pass_12_cu_dad538914cuda3std6ranges3__45__cpo4dataE
	.align		8
        /*00c8*/ 	.dword	_ZN61_INTERNAL_6b3be3ff_30_group_norm_nhwc_one_pass_12_cu_dad538914cuda3std6ranges3__45__cpo5cdataE
	.align		8
        /*00d0*/ 	.dword	_ZN61_INTERNAL_6b3be3ff_30_group_norm_nhwc_one_pass_12_cu_dad538914cuda3std6ranges3__45__cpo4sizeE
	.align		8
        /*00d8*/ 	.dword	_ZN61_INTERNAL_6b3be3ff_30_group_norm_nhwc_one_pass_12_cu_dad538914cuda3std6ranges3__45__cpo5ssizeE
	.align		8
        /*00e0*/ 	.dword	_ZN61_INTERNAL_6b3be3ff_30_group_norm_nhwc_one_pass_12_cu_dad538914cuda3std6ranges3__45__cpo8distanceE
	.align		8
        /*00e8*/ 	.dword	_ZN61_INTERNAL_6b3be3ff_30_group_norm_nhwc_one_pass_12_cu_dad538916thrust23THRUST_300001_SM_900_NS6system6detail10sequential3seqE
	.align		8
        /*00f0*/ 	.dword	_ZN61_INTERNAL_6b3be3ff_30_group_norm_nhwc_one_pass_12_cu_dad538916thrust23THRUST_300001_SM_900_NS12placeholders2_1E
	.align		8
        /*00f8*/ 	.dword	_ZN61_INTERNAL_6b3be3ff_30_group_norm_nhwc_one_pass_12_cu_dad538916thrust23THRUST_300001_SM_900_NS12placeholders2_2E
	.align		8
        /*0100*/ 	.dword	_ZN61_INTERNAL_6b3be3ff_30_group_norm_nhwc_one_pass_12_cu_dad538916thrust23THRUST_300001_SM_900_NS12placeholders2_3E
	.align		8
        /*0108*/ 	.dword	_ZN61_INTERNAL_6b3be3ff_30_group_norm_nhwc_one_pass_12_cu_dad538916thrust23THRUST_300001_SM_900_NS12placeholders2_4E
	.align		8
        /*0110*/ 	.dword	_ZN61_INTERNAL_6b3be3ff_30_group_norm_nhwc_one_pass_12_cu_dad538916thrust23THRUST_300001_SM_900_NS12placeholders2_5E
	.align		8
        /*0118*/ 	.dword	_ZN61_INTERNAL_6b3be3ff_30_group_norm_nhwc_one_pass_12_cu_dad538916thrust23THRUST_300001_SM_900_NS12placeholders2_6E
	.align		8
        /*0120*/ 	.dword	_ZN61_INTERNAL_6b3be3ff_30_group_norm_nhwc_one_pass_12_cu_dad538916thrust23THRUST_300001_SM_900_NS12placeholders2_7E
	.align		8
        /*0128*/ 	.dword	_ZN61_INTERNAL_6b3be3ff_30_group_norm_nhwc_one_pass_12_cu_dad538916thrust23THRUST_300001_SM_900_NS12placeholders2_8E
	.align		8
        /*0130*/ 	.dword	_ZN61_INTERNAL_6b3be3ff_30_group_norm_nhwc_one_pass_12_cu_dad538916thrust23THRUST_300001_SM_900_NS12placeholders2_9E
	.align		8
        /*0138*/ 	.dword	_ZN61_INTERNAL_6b3be3ff_30_group_norm_nhwc_one_pass_12_cu_dad538916thrust23THRUST_300001_SM_900_NS12placeholders3_10E


//--------------------- .text._ZN3cub17CUB_300001_SM_9006detail11EmptyKernelIvEEvv --------------------------
	.section	.text._ZN3cub17CUB_300001_SM_9006detail11EmptyKernelIvEEvv,"ax",@progbits
	.align	128
        .global         _ZN3cub17CUB_300001_SM_9006detail11EmptyKernelIvEEvv
        .type           _ZN3cub17CUB_300001_SM_9006detail11EmptyKernelIvEEvv,@function
        .size           _ZN3cub17CUB_300001_SM_9006detail11EmptyKernelIvEEvv,(.L_x_2278 - _ZN3cub17CUB_300001_SM_9006detail11EmptyKernelIvEEvv)
        .other          _ZN3cub17CUB_300001_SM_9006detail11EmptyKernelIvEEvv,@"STO_CUDA_ENTRY STV_DEFAULT"
_ZN3cub17CUB_300001_SM_9006detail11EmptyKernelIvEEvv:
.text._ZN3cub17CUB_300001_SM_9006detail11EmptyKernelIvEEvv:
[----:B------:R-:W-:Y:S01]  /*0000*/  LDC R1, c[0x0][0x28] ;  /* 0x00000a00ff017b82 */ /* 0x000fe20000000800 */
[----:B------:R-:W-:Y:S05]  /*0010*/  EXIT ;  /* 0x000000000000794d */ /* 0x000fea0003800000 */
.L_x_0:
[----:B------:R-:W-:-:S00]  /*0020*/  BRA `(.L_x_0) ;  /* 0xfffffffc00fc7947 */ /* 0x000fc0000383ffff */
[----:B------:R-:W-:-:S00]  /*0030*/  NOP ;  /* 0x0000000000007918 */ /* 0x000fc00000000000 */
        /* <DEDUP_REMOVED lines=12> */
.L_x_2278:


//--------------------- .text._Z35group_norm_nhwc_bwd_one_pass_kernelI11Bf16IOFp32WLi64ELi12ELi384EEv26Group_norm_nhwc_bwd_params --------------------------
	.section	.text._Z35group_norm_nhwc_bwd_one_pass_kernelI11Bf16IOFp32WLi64ELi12ELi384EEv26Group_norm_nhwc_bwd_params,"ax",@progbits
	.align	128
        .global         _Z35group_norm_nhwc_bwd_one_pass_kernelI11Bf16IOFp32WLi64ELi12ELi384EEv26Group_norm_nhwc_bwd_params
        .type           _Z35group_norm_nhwc_bwd_one_pass_kernelI11Bf16IOFp32WLi64ELi12ELi384EEv26Group_norm_nhwc_bwd_params,@function
        .size           _Z35group_norm_nhwc_bwd_one_pass_kernelI11Bf16IOFp32WLi64ELi12ELi384EEv26Group_norm_nhwc_bwd_params,(.L_x_2279 - _Z35group_norm_nhwc_bwd_one_pass_kernelI11Bf16IOFp32WLi64ELi12ELi384EEv26Group_norm_nhwc_bwd_params)
        .other          _Z35group_norm_nhwc_bwd_one_pass_kernelI11Bf16IOFp32WLi64ELi12ELi384EEv26Group_norm_nhwc_bwd_params,@"STO_CUDA_ENTRY STV_DEFAULT"
_Z35group_norm_nhwc_bwd_one_pass_kernelI11Bf16IOFp32WLi64ELi12ELi384EEv26Group_norm_nhwc_bwd_params:
.text._Z35group_norm_nhwc_bwd_one_pass_kernelI11Bf16IOFp32WLi64ELi12ELi384EEv26Group_norm_nhwc_bwd_params:
[----:B------:R-:W-:Y:S08]  /*0000*/  LDC R1, c[0x0][0x28] ;  /* 0x00000a00ff017b82 */ /* 0x000ff00000000800 */
[----:B------:R-:W0:Y:S01]  /*0010*/  S2UR UR8, SR_CTAID.Y ;  /* 0x00000000000879c3 */ /* 0x000e220000002600 */
[----:B------:R-:W-:Y:S01]  /*0020*/  ULDC UR4, c[0x0][0x2a0] ;  /* 0x0000a80000047ab9 */ /* 0x000fe20000000800 */
[----:B------:R-:W-:Y:S01]  /*0030*/  ULDC UR5, c[0x0][0x270] ;  /* 0x00009c0000057ab9 */ /* 0x000fe20000000800 */
[----:B------:R-:W1:Y:S01]  /*0040*/  S2R R29, SR_TID.X ;  /* 0x00000000001d7919 */ /* 0x000e620000002100 */
[----:B------:R-:W-:Y:S01]  /*0050*/  UIMAD UR4, UR4, UR5, URZ ;  /* 0x00000005040472a4 */ /* 0x000fe2000f8e023f */
[----:B------:R-:W-:-:S03]  /*0060*/  ULDC.64 UR14, c[0x0][0x208] ;  /* 0x00008200000e7ab9 */ /* 0x000fc60000000a00 */
[----:B0-----:R-:W-:-:S06]  /*0070*/  UISETP.GE.AND UP0, UPT, UR8, UR4, UPT ;  /* 0x000000040800728c */ /* 0x001fcc000bf06270 */
[----:B------:R-:W-:-:S13]  /*0080*/  PLOP3.LUT P0, PT, PT, PT, UP0, 0x80, 0x0 ;  /* 0x000000000000781c */ /* 0x000fda0003f0f008 */
[----:B-1----:R-:W-:Y:S05]  /*0090*/  @P0 BRA `(.L_x_1) ;  /* 0x0000003800e80947 */ /* 0x002fea0003800000 */
[----:B------:R-:W0:Y:S01]  /*00a0*/  S2UR UR16, SR_CTAID.X ;  /* 0x00000000001079c3 */ /* 0x000e220000002500 */
[----:B------:R-:W-:Y:S01]  /*00b0*/  IMAD.WIDE.U32 R2, R29, -0x55555555, RZ ;  /* 0xaaaaaaab1d027825 */ /* 0x000fe200078e00ff */
[----:B------:R-:W-:Y:S01]  /*00c0*/  ULDC.64 UR12, c[0x0][0x288] ;  /* 0x0000a200000c7ab9 */ /* 0x000fe20000000a00 */
[----:B------:R-:W1:Y:S01]  /*00d0*/  S2R R27, SR_LANEID ;  /* 0x00000000001b7919 */ /* 0x000e620000000000 */
[----:B------:R-:W-:Y:S02]  /*00e0*/  UIMAD.WIDE.U32 UR4, UR12, 0x3, URZ ;  /* 0x000000030c0478a5 */ /* 0x000fe4000f8e003f */
[----:B------:R-:W-:Y:S01]  /*00f0*/  SHF.R.U32.HI R0, RZ, 0x2, R3 ;  /* 0x00000002ff007819 */ /* 0x000fe20000011603 */
[----:B------:R-:W-:Y:S01]  /*0100*/  UIMAD UR9, UR13, 0x3, URZ ;  /* 0x000000030d0978a4 */ /* 0x000fe2000f8e023f */
[----:B------:R-:W0:Y:S01]  /*0110*/  LDC R5, c[0x0][0x2ac] ;  /* 0x0000ab00ff057b82 */ /* 0x000e220000000800 */
[----:B------:R-:W-:Y:S01]  /*0120*/  ULEA.HI UR12, UP0, UR13, UR12, URZ, 0x1 ;  /* 0x0000000c0d0c7291 */ /* 0x000fe2000f81083f */
[----:B------:R-:W-:Y:S01]  /*0130*/  ULDC.64 UR18, c[0x0][0x290] ;  /* 0x0000a40000127ab9 */ /* 0x000fe20000000a00 */
[----:B------:R-:W-:-:S02]  /*0140*/  UIADD3 UR9, UR5, UR9, URZ ;  /* 0x0000000905097290 */ /* 0x000fc4000fffe03f */
[----:B------:R-:W-:-:S03]  /*0150*/  UIADD3.X UR10, URZ, UR13, URZ, UP0, !UPT ;  /* 0x0000000d3f0a7290 */ /* 0x000fc600087fe43f */
[----:B------:R-:W2:Y:S01]  /*0160*/  S2UR UR7, SR_CgaCtaId ;  /* 0x00000000000779c3 */ /* 0x000ea20000008800 */
[----:B------:R-:W-:Y:S01]  /*0170*/  ULEA.HI UR11, UP0, UR9, UR4, URZ, 0x1 ;  /* 0x00000004090b7291 */ /* 0x000fe2000f81083f */
[----:B------:R-:W-:Y:S01]  /*0180*/  UMOV UR6, 0x400 ;  /* 0x0000040000067882 */ /* 0x000fe20000000000 */
[----:B------:R-:W-:Y:S02]  /*0190*/  USHF.R.S64 UR12, UR12, 0x1, UR10 ;  /* 0x000000010c0c7899 */ /* 0x000fe4000800100a */
[----:B------:R-:W-:Y:S02]  /*01a0*/  UIADD3.X UR9, URZ, UR9, URZ, UP0, !UPT ;  /* 0x000000093f097290 */ /* 0x000fe400087fe43f */
[----:B------:R-:W-:Y:S02]  /*01b0*/  USHF.R.S32.HI UR10, URZ, 0x1, UR10 ;  /* 0x000000013f0a7899 */ /* 0x000fe4000801140a */
[----:B------:R-:W-:Y:S02]  /*01c0*/  USHF.R.S64 UR11, UR11, 0x1, UR9 ;  /* 0x000000010b0b7899 */ /* 0x000fe40008001009 */
[----:B------:R-:W-:-:S02]  /*01d0*/  USHF.R.S32.HI UR9, URZ, 0x1, UR9 ;  /* 0x000000013f097899 */ /* 0x000fc40008011409 */
[----:B------:R-:W-:Y:S01]  /*01e0*/  USHF.L.U64.HI UR10, UR12, 0x2, UR10 ;  /* 0x000000020c0a7899 */ /* 0x000fe2000801020a */
[----:B0-----:R-:W-:Y:S01]  /*01f0*/  IMAD R0, R5, UR16, R0 ;  /* 0x0000001005007c24 */ /* 0x001fe2000f8e0200 */
[----:B------:R-:W-:Y:S01]  /*0200*/  USHF.L.U64.HI UR9, UR11, 0x2, UR9 ;  /* 0x000000020b097899 */ /* 0x000fe20008010209 */
[----:B------:R-:W-:Y:S01]  /*0210*/  UMOV UR5, UR8 ;  /* 0x0000000800057c82 */ /* 0x000fe20008000000 */
[----:B------:R-:W-:Y:S02]  /*0220*/  UMOV UR4, URZ ;  /* 0x0000003f00047c82 */ /* 0x000fe40008000000 */
[----:B------:R-:W-:Y:S02]  /*0230*/  ISETP.GE.U32.AND P1, PT, R0, UR18, PT ;  /* 0x0000001200007c0c */ /* 0x000fe4000bf26070 */
[----:B------:R-:W-:Y:S01]  /*0240*/  SHF.R.S32.HI R2, RZ, 0x1f, R0 ;  /* 0x0000001fff027819 */ /* 0x000fe20000011400 */
[----:B--2---:R-:W-:Y:S01]  /*0250*/  ULEA UR6, UR7, UR6, 0x18 ;  /* 0x0000000607067291 */ /* 0x004fe2000f8ec03f */
[----:B------:R-:W-:-:S02]  /*0260*/  SHF.R.S32.HI R0, RZ, 0x1f, R29 ;  /* 0x0000001fff007819 */ /* 0x000fc4000001141d */
[----:B------:R-:W-:Y:S02]  /*0270*/  ISETP.GE.AND.EX P1, PT, R2, UR19, PT, P1 ;  /* 0x0000001302007c0c */ /* 0x000fe4000bf26310 */
[----:B------:R-:W-:Y:S02]  /*0280*/  LEA.HI R0, R0, R29, RZ, 0x5 ;  /* 0x0000001d00007211 */ /* 0x000fe400078f28ff */
[----:B------:R-:W-:Y:S02]  /*0290*/  ISETP.LT.U32.AND P1, PT, R29, 0x180, !P1 ;  /* 0x000001801d00780c */ /* 0x000fe40004f21070 */
[----:B------:R-:W-:-:S04]  /*02a0*/  SHF.R.S32.HI R0, RZ, 0x5, R0 ;  /* 0x00000005ff007819 */ /* 0x000fc80000011400 */
[----:B-1----:R-:W-:-:S07]  /*02b0*/  LEA R26, R0, UR6, 0x3 ;  /* 0x00000006001a7c11 */ /* 0x002fce000f8e18ff */
.L_x_24:
[----:B0-----:R-:W0:Y:S01]  /*02c0*/  LDC R6, c[0x0][0x2a0] ;  /* 0x0000a800ff067b82 */ /* 0x001e220000000800 */
[----:B-1----:R-:W1:Y:S01]  /*02d0*/  S2R R8, SR_TID.X ;  /* 0x0000000000087919 */ /* 0x002e620000002100 */
[----:B------:R-:W-:Y:S01]  /*02e0*/  ULDC.64 UR6, c[0x0][0x248] ;  /* 0x0000920000067ab9 */ /* 0x000fe20000000a00 */
[----:B------:R-:W-:Y:S01]  /*02f0*/  ISETP.LE.AND P4, PT, RZ, UR5, PT ;  /* 0x00000005ff007c0c */ /* 0x000fe2000bf83270 */
[----:B------:R-:W-:-:S04]  /*0300*/  UIMAD.WIDE UR6, UR5, 0x8, UR6 ;  /* 0x00000008050678a5 */ /* 0x000fc8000f8e0206 */
[----:B------:R-:W2:Y:S08]  /*0310*/  LDC R12, c[0x0][0x2ac] ;  /* 0x0000ab00ff0c7b82 */ /* 0x000eb00000000800 */
[----:B------:R-:W3:Y:S01]  /*0320*/  @P1 LDC.64 R10, c[0x0][0x288] ;  /* 0x0000a200ff0a1b82 */ /* 0x000ee20000000a00 */
[----:B0-----:R-:W-:Y:S02]  /*0330*/  IABS R5, R6 ;  /* 0x0000000600057213 */ /* 0x001fe40000000000 */
[----:B------:R-:W-:-:S02]  /*0340*/  LOP3.LUT R9, R6, UR5, RZ, 0x3c, !PT ;  /* 0x0000000506097c12 */ /* 0x000fc4000f8e3cff */
[----:B------:R-:W0:Y:S02]  /*0350*/  I2F.RP R0, R5 ;  /* 0x0000000500007306 */ /* 0x000e240000209400 */
[----:B------:R-:W-:-:S06]  /*0360*/  ISETP.GE.AND P5, PT, R9, RZ, PT ;  /* 0x000000ff0900720c */ /* 0x000fcc0003fa6270 */
[----:B0-----:R-:W0:Y:S02]  /*0370*/  MUFU.RCP R0, R0 ;  /* 0x0000000000007308 */ /* 0x001e240000001000 */
[----:B0-----:R-:W-:-:S06]  /*0380*/  IADD3 R2, R0, 0xffffffe, RZ ;  /* 0x0ffffffe00027810 */ /* 0x001fcc0007ffe0ff */
[----:B------:R0:W4:Y:S02]  /*0390*/  F2I.FTZ.U32.TRUNC.NTZ R3, R2 ;  /* 0x0000000200037305 */ /* 0x000124000021f000 */
[----:B0-----:R-:W-:Y:S01]  /*03a0*/  HFMA2.MMA R2, -RZ, RZ, 0, 0 ;  /* 0x00000000ff027435 */ /* 0x001fe200000001ff */
[----:B----4-:R-:W-:-:S05]  /*03b0*/  IADD3 R4, RZ, -R3, RZ ;  /* 0x80000003ff047210 */ /* 0x010fca0007ffe0ff */
[----:B------:R-:W-:Y:S01]  /*03c0*/  IMAD R7, R4, R5, RZ ;  /* 0x0000000504077224 */ /* 0x000fe200078e02ff */
[----:B------:R-:W-:-:S03]  /*03d0*/  IABS R4, UR5 ;  /* 0x0000000500047c13 */ /* 0x000fc60008000000 */
[----:B------:R-:W-:-:S06]  /*03e0*/  IMAD.HI.U32 R3, R3, R7, R2 ;  /* 0x0000000703037227 */ /* 0x000fcc00078e0002 */
[----:B------:R-:W-:-:S05]  /*03f0*/  IMAD.HI.U32 R0, R3, R4, RZ ;  /* 0x0000000403007227 */ /* 0x000fca00078e00ff */
[----:B------:R-:W-:-:S05]  /*0400*/  IADD3 R3, -R0, RZ, RZ ;  /* 0x000000ff00037210 */ /* 0x000fca0007ffe1ff */
[C---:B------:R-:W-:Y:S02]  /*0410*/  IMAD R4, R5.reuse, R3, R4 ;  /* 0x0000000305047224 */ /* 0x040fe400078e0204 */
[----:B-1----:R-:W-:Y:S01]  /*0420*/  IMAD.WIDE.U32 R2, R8, -0x55555555, RZ ;  /* 0xaaaaaaab08027825 */ /* 0x002fe200078e00ff */
[----:B------:R-:W-:Y:S02]  /*0430*/  MOV R2, UR6 ;  /* 0x0000000600027c02 */ /* 0x000fe40008000f00 */
[----:B------:R-:W-:Y:S02]  /*0440*/  ISETP.GT.U32.AND P0, PT, R5, R4, PT ;  /* 0x000000040500720c */ /* 0x000fe40003f04070 */
[----:B------:R-:W-:Y:S02]  /*0450*/  SHF.R.U32.HI R7, RZ, 0x2, R3 ;  /* 0x00000002ff077819 */ /* 0x000fe40000011603 */
[----:B------:R-:W-:Y:S01]  /*0460*/  MOV R3, UR7 ;  /* 0x0000000700037c02 */ /* 0x000fe20008000f00 */
[----:B------:R-:W-:-:S05]  /*0470*/  ULDC.64 UR6, c[0x0][0x298] ;  /* 0x0000a60000067ab9 */ /* 0x000fca0000000a00 */
[----:B------:R-:W4:Y:S03]  /*0480*/  LDG.E.64 R2, desc[UR14][R2.64] ;  /* 0x0000000e02027981 */ /* 0x000f26000c1e1b00 */
[-C--:B------:R-:W-:Y:S02]  /*0490*/  @!P0 IADD3 R4, R4, -R5.reuse, RZ ;  /* 0x8000000504048210 */ /* 0x080fe40007ffe0ff */
[----:B------:R-:W-:Y:S02]  /*04a0*/  @!P0 IADD3 R0, R0, 0x1, RZ ;  /* 0x0000000100008810 */ /* 0x000fe40007ffe0ff */
[CC--:B------:R-:W-:Y:S02]  /*04b0*/  ISETP.GE.U32.AND P2, PT, R4.reuse, R5.reuse, PT ;  /* 0x000000050400720c */ /* 0x0c0fe40003f46070 */
[----:B------:R-:W-:Y:S02]  /*04c0*/  ISETP.GT.U32.AND P3, PT, R5, R4, PT ;  /* 0x000000040500720c */ /* 0x000fe40003f64070 */
[----:B------:R-:W-:-:S02]  /*04d0*/  IADD3 R5, R4, -R5, RZ ;  /* 0x8000000504057210 */ /* 0x000fc40007ffe0ff */
[----:B------:R-:W-:Y:S02]  /*04e0*/  ISETP.NE.AND P0, PT, R6, RZ, PT ;  /* 0x000000ff0600720c */ /* 0x000fe40003f05270 */
[----:B------:R-:W-:Y:S02]  /*04f0*/  SEL R4, R5, R4, !P3 ;  /* 0x0000000405047207 */ /* 0x000fe40005800000 */
[----:B------:R-:W-:-:S03]  /*0500*/  LOP3.LUT R5, RZ, R6, RZ, 0x33, !PT ;  /* 0x00000006ff057212 */ /* 0x000fc600078e33ff */
[----:B------:R-:W-:Y:S02]  /*0510*/  @P2 IADD3 R0, R0, 0x1, RZ ;  /* 0x0000000100002810 */ /* 0x000fe40007ffe0ff */
[----:B------:R-:W-:Y:S02]  /*0520*/  @!P4 IADD3 R4, -R4, RZ, RZ ;  /* 0x000000ff0404c210 */ /* 0x000fe40007ffe1ff */
[----:B------:R-:W-:Y:S01]  /*0530*/  MOV R6, R0 ;  /* 0x0000000000067202 */ /* 0x000fe20000000f00 */
[----:B------:R-:W-:Y:S01]  /*0540*/  IMAD R8, R7, -0x6, R8 ;  /* 0xfffffffa07087824 */ /* 0x000fe200078e0208 */
[C---:B------:R-:W-:Y:S02]  /*0550*/  SEL R0, R5.reuse, R4, !P0 ;  /* 0x0000000405007207 */ /* 0x040fe40004000000 */
[----:B------:R-:W-:Y:S02]  /*0560*/  @!P5 IADD3 R6, -R6, RZ, RZ ;  /* 0x000000ff0606d210 */ /* 0x000fe40007ffe1ff */
[----:B------:R-:W-:Y:S01]  /*0570*/  SHF.L.U32 R8, R8, 0x1, RZ ;  /* 0x0000000108087819 */ /* 0x000fe200000006ff */
[----:B------:R-:W-:Y:S01]  /*0580*/  IMAD R9, R0, 0xc, RZ ;  /* 0x0000000c00097824 */ /* 0x000fe200078e02ff */
[----:B------:R-:W-:-:S02]  /*0590*/  SEL R5, R5, R6, !P0 ;  /* 0x0000000605057207 */ /* 0x000fc40004000000 */
[----:B------:R-:W-:Y:S02]  /*05a0*/  SHF.R.S32.HI R6, RZ, 0x1f, R8 ;  /* 0x0000001fff067819 */ /* 0x000fe40000011408 */
[----:B------:R-:W-:Y:S02]  /*05b0*/  IADD3 R34, P0, R8, R9, RZ ;  /* 0x0000000908227210 */ /* 0x000fe40007f1e0ff */
[----:B------:R-:W-:Y:S01]  /*05c0*/  SHF.R.S32.HI R4, RZ, 0x1f, R5 ;  /* 0x0000001fff047819 */ /* 0x000fe20000011405 */
[----:B--2---:R-:W-:Y:S01]  /*05d0*/  IMAD R15, R12, UR16, R7 ;  /* 0x000000100c0f7c24 */ /* 0x004fe2000f8e0207 */
[----:B------:R-:W-:Y:S02]  /*05e0*/  LEA.HI.X.SX32 R35, R9, R6, 0x1, P0 ;  /* 0x0000000609237211 */ /* 0x000fe400000f0eff */
[----:B------:R-:W0:Y:S01]  /*05f0*/  @P1 LDC.64 R6, c[0x0][0x230] ;  /* 0x00008c00ff061b82 */ /* 0x000e220000000a00 */
[----:B------:R-:W-:Y:S01]  /*0600*/  IMAD R4, R4, UR6, RZ ;  /* 0x0000000604047c24 */ /* 0x000fe2000f8e02ff */
[----:B------:R-:W-:Y:S01]  /*0610*/  SHF.R.S32.HI R13, RZ, 0x1f, R15 ;  /* 0x0000001fff0d7819 */ /* 0x000fe2000001140f */
[----:B------:R-:W-:-:S04]  /*0620*/  IMAD.WIDE.U32 R34, R5, UR6, R34 ;  /* 0x0000000605227c25 */ /* 0x000fc8000f8e0022 */
[----:B------:R-:W-:Y:S01]  /*0630*/  IMAD R37, R5, UR7, R4 ;  /* 0x0000000705257c24 */ /* 0x000fe2000f8e0204 */
[----:B------:R-:W-:Y:S01]  /*0640*/  @P1 MOV R36, R34 ;  /* 0x0000002200241202 */ /* 0x000fe20000000f00 */
[----:B---3--:R-:W-:-:S03]  /*0650*/  @P1 IMAD R4, R13, R10, RZ ;  /* 0x0000000a0d041224 */ /* 0x008fc600078e02ff */
[----:B------:R-:W-:Y:S01]  /*0660*/  IADD3 R37, R35, R37, RZ ;  /* 0x0000002523257210 */ /* 0x000fe20007ffe0ff */
[C---:B------:R-:W-:Y:S02]  /*0670*/  @P1 IMAD R13, R15.reuse, R11, R4 ;  /* 0x0000000b0f0d1224 */ /* 0x040fe400078e0204 */
[----:B------:R-:W1:Y:S01]  /*0680*/  @P1 LDC.64 R4, c[0x0][0x228] ;  /* 0x00008a00ff041b82 */ /* 0x000e620000000a00 */
[----:B------:R-:W-:-:S05]  /*0690*/  @P1 IMAD.WIDE.U32 R10, R15, R10, R36 ;  /* 0x0000000a0f0a1225 */ /* 0x000fca00078e0024 */
[----:B------:R-:W-:Y:S02]  /*06a0*/  @P1 IADD3 R13, R11, R13, RZ ;  /* 0x0000000d0b0d1210 */ /* 0x000fe40007ffe0ff */
[C---:B------:R-:W-:Y:S02]  /*06b0*/  @P1 SHF.L.U32 R11, R10.reuse, 0x1, RZ ;  /* 0x000000010a0b1819 */ /* 0x040fe400000006ff */
[----:B------:R-:W-:Y:S02]  /*06c0*/  @P1 SHF.L.U64.HI R10, R10, 0x1, R13 ;  /* 0x000000010a0a1819 */ /* 0x000fe4000001020d */
[----:B0-----:R-:W-:-:S04]  /*06d0*/  @P1 IADD3 R6, P0, R11, R6, RZ ;  /* 0x000000060b061210 */ /* 0x001fc80007f1e0ff */
[----:B------:R-:W-:-:S05]  /*06e0*/  @P1 IADD3.X R7, R10, R7, RZ, P0, !PT ;  /* 0x000000070a071210 */ /* 0x000fca00007fe4ff */
[----:B------:R-:W2:Y:S01]  /*06f0*/  @P1 LDG.E R6, desc[UR14][R6.64] ;  /* 0x0000000e06061981 */ /* 0x000ea2000c1e1900 */
[----:B-1----:R-:W-:-:S04]  /*0700*/  @P1 IADD3 R4, P0, R11, R4, RZ ;  /* 0x000000040b041210 */ /* 0x002fc80007f1e0ff */
[----:B------:R-:W-:Y:S01]  /*0710*/  @P1 IADD3.X R5, R10, R5, RZ, P0, !PT ;  /* 0x000000050a051210 */ /* 0x000fe200007fe4ff */
[----:B------:R-:W-:Y:S01]  /*0720*/  UMOV UR8, 0x3f800000 ;  /* 0x3f80000000087882 */ /* 0x000fe20000000000 */
[----:B------:R-:W-:Y:S02]  /*0730*/  PRMT R30, RZ, 0x7610, R30 ;  /* 0x00007610ff1e7816 */ /* 0x000fe4000000001e */
[----:B------:R-:W-:Y:S01]  /*0740*/  PRMT R31, RZ, 0x7610, R31 ;  /* 0x00007610ff1f7816 */ /* 0x000fe2000000001f */
[----:B------:R-:W-:Y:S01]  /*0750*/  BSSY B0, `(.L_x_2) ;  /* 0x000001c000007945 */ /* 0x000fe20003800000 */
[----:B------:R0:W5:Y:S02]  /*0760*/  @P1 LDG.E R14, desc[UR14][R4.64] ;  /* 0x0000000e040e1981 */ /* 0x000164000c1e1900 */
[----:B0-----:R-:W-:Y:S01]  /*0770*/  CS2R R4, SRZ ;  /* 0x0000000000047805 */ /* 0x001fe2000001ff00 */
[----:B----4-:R-:W-:-:S05]  /*0780*/  FFMA.FTZ R3, -R2, R2, R3 ;  /* 0x0000000202037223 */ /* 0x010fca0000010103 */
[----:B------:R-:W-:-:S13]  /*0790*/  FSETP.GTU.FTZ.AND P0, PT, R3, RZ, PT ;  /* 0x000000ff0300720b */ /* 0x000fda0003f1c000 */
[----:B------:R-:W-:Y:S01]  /*07a0*/  VOTEU.ANY UP0, P0 ;  /* 0x00000000003f7886 */ /* 0x000fe20000000100 */
[----:B------:R-:W-:-:S04]  /*07b0*/  PLOP3.LUT P0, PT, PT, PT, UP0, 0x80, 0x0 ;  /* 0x000000000000781c */ /* 0x000fc80003f0f008 */
[----:B------:R-:W-:-:S09]  /*07c0*/  @UP0 ULDC UR6, c[0x0][0x250] ;  /* 0x0000940000060ab9 */ /* 0x000fd20000000800 */
[----:B------:R-:W-:-:S06]  /*07d0*/  @P0 FADD.FTZ R3, R3, UR6 ;  /* 0x0000000603030e21 */ /* 0x000fcc0008010000 */
[----:B------:R-:W0:Y:S02]  /*07e0*/  @P0 MUFU.RSQ R3, R3 ;  /* 0x0000000300030308 */ /* 0x000e240000001400 */
[----:B0-----:R-:W-:Y:S02]  /*07f0*/  @P0 R2UR UR6, R3 ;  /* 0x00000000030602ca */ /* 0x001fe400000e0000 */
[----:B------:R-:W-:-:S11]  /*0800*/  ISETP.GT.U32.AND P0, PT, R29, 0x17f, PT ;  /* 0x0000017f1d00780c */ /* 0x000fd60003f04070 */
[----:B------:R-:W-:Y:S01]  /*0810*/  @UP0 UMOV UR8, UR6 ;  /* 0x0000000600080c82 */ /* 0x000fe20008000000 */
[C---:B--2---:R-:W-:Y:S02]  /*0820*/  @P1 PRMT R30, R6.reuse, 0x7610, R30 ;  /* 0x00007610061e1816 */ /* 0x044fe4000000001e */
[----:B------:R-:W-:Y:S02]  /*0830*/  @P1 PRMT R31, R6, 0x7632, R31 ;  /* 0x00007632061f1816 */ /* 0x000fe4000000001f */
[----:B------:R-:W-:Y:S01]  /*0840*/  CS2R R6, SRZ ;  /* 0x0000000000067805 */ /* 0x000fe2000001ff00 */
[----:B------:R-:W-:Y:S06]  /*0850*/  @P0 BRA `(.L_x_3) ;  /* 0x00000000002c0947 */ /* 0x000fec0003800000 */
[----:B------:R-:W-:Y:S01]  /*0860*/  ULDC.U8 UR6, c[0x0][0x2a4] ;  /* 0x0000a90000067ab9 */ /* 0x000fe20000000000 */
[----:B------:R-:W0:Y:S01]  /*0870*/  LDC.64 R12, c[0x0][0x238] ;  /* 0x00008e00ff0c7b82 */ /* 0x000e220000000a00 */
[----:B------:R-:W-:Y:S02]  /*0880*/  ISETP.NE.AND P0, PT, RZ, UR6, PT ;  /* 0x00000006ff007c0c */ /* 0x000fe4000bf05270 */
[----:B------:R-:W-:-:S04]  /*0890*/  IADD3 R3, R8, R9, RZ ;  /* 0x0000000908037210 */ /* 0x000fc80007ffe0ff */
[----:B------:R-:W-:-:S07]  /*08a0*/  SHF.R.S32.HI R16, RZ, 0x1f, R3 ;  /* 0x0000001fff107819 */ /* 0x000fce0000011403 */
[----:B------:R-:W1:Y:S01]  /*08b0*/  @P0 LDC.64 R4, c[0x0][0x240] ;  /* 0x00009000ff040b82 */ /* 0x000e620000000a00 */
[C---:B0-----:R-:W-:Y:S01]  /*08c0*/  IMAD.WIDE R8, R3.reuse, 0x4, R12 ;  /* 0x0000000403087825 */ /* 0x041fe200078e020c */
[----:B-1----:R-:W-:-:S04]  /*08d0*/  @P0 LEA R10, P2, R3, R4, 0x2 ;  /* 0x00000004030a0211 */ /* 0x002fc800078410ff */
[----:B------:R-:W-:Y:S02]  /*08e0*/  @P0 LEA.HI.X R11, R3, R5, R16, 0x2, P2 ;  /* 0x00000005030b0211 */ /* 0x000fe400010f1410 */
[----:B------:R0:W5:Y:S04]  /*08f0*/  LDG.E.64 R4, desc[UR14][R8.64] ;  /* 0x0000000e08047981 */ /* 0x000168000c1e1b00 */
[----:B------:R0:W5:Y:S03]  /*0900*/  @P0 LDG.E.64 R6, desc[UR14][R10.64] ;  /* 0x0000000e0a060981 */ /* 0x000166000c1e1b00 */
.L_x_3:
[----:B------:R-:W-:Y:S05]  /*0910*/  BSYNC B0 ;  /* 0x0000000000007941 */ /* 0x000fea0003800000 */
.L_x_2:
[----:B------:R-:W-:Y:S01]  /*0920*/  ULDC.U8 UR6, c[0x0][0x2a4] ;  /* 0x0000a90000067ab9 */ /* 0x000fe20000000000 */
[----:B0-----:R-:W-:Y:S02]  /*0930*/  SHF.L.U32 R9, R30, 0x10, RZ ;  /* 0x000000101e097819 */ /* 0x001fe400000006ff */
[----:B------:R-:W-:Y:S02]  /*0940*/  ISETP.NE.AND P0, PT, RZ, UR6, PT ;  /* 0x00000006ff007c0c */ /* 0x000fe4000bf05270 */
[----:B------:R-:W-:Y:S01]  /*0950*/  SHF.L.U32 R11, R31, 0x10, RZ ;  /* 0x000000101f0b7819 */ /* 0x000fe200000006ff */
[C---:B------:R-:W-:Y:S01]  /*0960*/  FADD.FTZ R9, -R2.reuse, R9 ;  /* 0x0000000902097221 */ /* 0x040fe20000010100 */
[----:B------:R-:W-:Y:S02]  /*0970*/  PRMT R3, RZ, 0x7610, R3 ;  /* 0x00007610ff037816 */ /* 0x000fe40000000003 */
[----:B------:R-:W-:Y:S01]  /*0980*/  PRMT R28, RZ, 0x7610, R28 ;  /* 0x00007610ff1c7816 */ /* 0x000fe2000000001c */
[----:B------:R-:W-:Y:S01]  /*0990*/  FADD.FTZ R12, -R2, R11 ;  /* 0x0000000b020c7221 */ /* 0x000fe20000010100 */
[C---:B-----5:R-:W-:Y:S01]  /*09a0*/  @P1 PRMT R3, R14.reuse, 0x7610, R3 ;  /* 0x000076100e031816 */ /* 0x060fe20000000003 */
[----:B------:R-:W-:Y:S01]  /*09b0*/  FMUL.FTZ R9, R9, UR8 ;  /* 0x0000000809097c20 */ /* 0x000fe20008410000 */
[----:B------:R-:W-:Y:S01]  /*09c0*/  @P1 PRMT R28, R14, 0x7632, R28 ;  /* 0x000076320e1c1816 */ /* 0x000fe2000000001c */
[----:B------:R-:W-:Y:S01]  /*09d0*/  FMUL.FTZ R12, R12, UR8 ;  /* 0x000000080c0c7c20 */ /* 0x000fe20008410000 */
[----:B------:R-:W-:-:S02]  /*09e0*/  SHF.L.U32 R10, R3, 0x10, RZ ;  /* 0x00000010030a7819 */ /* 0x000fc400000006ff */
[----:B------:R-:W-:Y:S01]  /*09f0*/  SHF.L.U32 R11, R28, 0x10, RZ ;  /* 0x000000101c0b7819 */ /* 0x000fe200000006ff */
[----:B------:R-:W-:Y:S06]  /*0a00*/  @!P0 BRA `(.L_x_4) ;  /* 0x0000000000488947 */ /* 0x000fec0003800000 */
[----:B------:R-:W-:Y:S01]  /*0a10*/  FFMA.FTZ R8, R9, R4, R6 ;  /* 0x0000000409087223 */ /* 0x000fe20000010006 */
[----:B------:R-:W-:-:S03]  /*0a20*/  FFMA.FTZ R13, R12, R5, R7 ;  /* 0x000000050c0d7223 */ /* 0x000fc60000010007 */
[----:B------:R-:W-:Y:S01]  /*0a30*/  FMUL.FTZ R14, R8, -1.4426950216293334961 ;  /* 0xbfb8aa3b080e7820 */ /* 0x000fe20000410000 */
[----:B------:R-:W-:-:S05]  /*0a40*/  FMUL.FTZ R16, R13, -1.4426950216293334961 ;  /* 0xbfb8aa3b0d107820 */ /* 0x000fca0000410000 */
[----:B------:R-:W0:Y:S08]  /*0a50*/  MUFU.EX2 R14, R14 ;  /* 0x0000000e000e7308 */ /* 0x000e300000000800 */
[----:B------:R-:W1:Y:S01]  /*0a60*/  MUFU.EX2 R16, R16 ;  /* 0x0000001000107308 */ /* 0x000e620000000800 */
[----:B0-----:R-:W-:-:S07]  /*0a70*/  FADD.FTZ R15, R14, 1 ;  /* 0x3f8000000e0f7421 */ /* 0x001fce0000010000 */
[----:B------:R-:W0:Y:S01]  /*0a80*/  MUFU.RCP R15, R15 ;  /* 0x0000000f000f7308 */ /* 0x000e220000001000 */
[----:B-1----:R-:W-:-:S07]  /*0a90*/  FADD.FTZ R17, R16, 1 ;  /* 0x3f80000010117421 */ /* 0x002fce0000010000 */
[----:B------:R-:W1:Y:S01]  /*0aa0*/  MUFU.RCP R18, R17 ;  /* 0x0000001100127308 */ /* 0x000e620000001000 */
[----:B0-----:R-:W-:Y:S01]  /*0ab0*/  FADD.FTZ R19, -R15, 1 ;  /* 0x3f8000000f137421 */ /* 0x001fe20000010100 */
[----:B------:R-:W-:-:S03]  /*0ac0*/  FMUL.FTZ R10, R10, R15 ;  /* 0x0000000f0a0a7220 */ /* 0x000fc60000410000 */
[----:B------:R-:W-:Y:S01]  /*0ad0*/  FFMA.FTZ R19, R8, R19, 1 ;  /* 0x3f80000008137423 */ /* 0x000fe20000010013 */
[----:B-1----:R-:W-:Y:S01]  /*0ae0*/  FADD.FTZ R20, -R18, 1 ;  /* 0x3f80000012147421 */ /* 0x002fe20000010100 */
[----:B------:R-:W-:Y:S02]  /*0af0*/  FMUL.FTZ R11, R11, R18 ;  /* 0x000000120b0b7220 */ /* 0x000fe40000410000 */
[----:B------:R-:W-:Y:S01]  /*0b00*/  FMUL.FTZ R10, R10, R19 ;  /* 0x000000130a0a7220 */ /* 0x000fe20000410000 */
[----:B------:R-:W-:-:S04]  /*0b10*/  FFMA.FTZ R20, R13, R20, 1 ;  /* 0x3f8000000d147423 */ /* 0x000fc80000010014 */
[----:B------:R-:W-:-:S07]  /*0b20*/  FMUL.FTZ R11, R11, R20 ;  /* 0x000000140b0b7220 */ /* 0x000fce0000410000 */
.L_x_4:
[----:B------:R-:W-:Y:S01]  /*0b30*/  FMUL.FTZ R8, R10, R4 ;  /* 0x000000040a087220 */ /* 0x000fe20000410000 */
[----:B------:R-:W-:Y:S01]  /*0b40*/  FMUL.FTZ R25, R11, R5 ;  /* 0x000000050b197220 */ /* 0x000fe20000410000 */
[----:B------:R-:W-:Y:S01]  /*0b50*/  ISETP.GT.AND P0, PT, R27, 0x1e, PT ;  /* 0x0000001e1b00780c */ /* 0x000fe20003f04270 */
[----:B------:R-:W0:Y:S01]  /*0b60*/  S2UR UR13, SR_CgaCtaId ;  /* 0x00000000000d79c3 */ /* 0x000e220000008800 */
[----:B------:R-:W-:Y:S01]  /*0b70*/  FFMA.FTZ R13, R9, R8, RZ ;  /* 0x00000008090d7223 */ /* 0x000fe200000100ff */
[----:B------:R-:W-:Y:S01]  /*0b80*/  FADD.FTZ R8, RZ, R8 ;  /* 0x00000008ff087221 */ /* 0x000fe20000010000 */
[----:B------:R-:W-:Y:S01]  /*0b90*/  UMOV UR7, 0x400 ;  /* 0x0000040000077882 */ /* 0x000fe20000000000 */
[----:B------:R-:W-:Y:S01]  /*0ba0*/  ISETP.NE.AND P2, PT, R29, RZ, PT ;  /* 0x000000ff1d00720c */ /* 0x000fe20003f45270 */
[----:B------:R-:W-:Y:S01]  /*0bb0*/  FFMA.FTZ R24, R12, R25, R13 ;  /* 0x000000190c187223 */ /* 0x000fe2000001000d */
[----:B------:R-:W-:Y:S01]  /*0bc0*/  FADD.FTZ R25, R25, R8 ;  /* 0x0000000819197221 */ /* 0x000fe20000010000 */
[----:B------:R-:W-:Y:S01]  /*0bd0*/  UIADD3 UR6, UR7, 0x80, URZ ;  /* 0x0000008007067890 */ /* 0x000fe2000fffe03f */
[----:B------:R-:W-:Y:S01]  /*0be0*/  BSSY B0, `(.L_x_5) ;  /* 0x0000042000007945 */ /* 0x000fe20003800000 */
[----:B------:R-:W-:Y:S01]  /*0bf0*/  ISETP.GT.U32.AND P3, PT, R29, 0x5, PT ;  /* 0x000000051d00780c */ /* 0x000fe20003f64070 */
[----:B------:R-:W1:Y:S04]  /*0c00*/  SHFL.DOWN PT, R13, R24, 0x1, 0x1f ;  /* 0x08201f00180d7f89 */ /* 0x000e6800000e0000 */
[----:B------:R-:W2:Y:S01]  /*0c10*/  SHFL.DOWN PT, R8, R25, 0x1, 0x1f ;  /* 0x08201f0019087f89 */ /* 0x000ea200000e0000 */
[----:B0-----:R-:W-:-:S06]  /*0c20*/  ULEA UR6, UR13, UR6, 0x18 ;  /* 0x000000060d067291 */ /* 0x001fcc000f8ec03f */
[----:B------:R-:W-:Y:S01]  /*0c30*/  LEA R32, R29, UR6, 0x4 ;  /* 0x000000061d207c11 */ /* 0x000fe2000f8e20ff */
[----:B-1----:R-:W-:Y:S01]  /*0c40*/  @!P0 FADD.FTZ R24, R24, R13 ;  /* 0x0000000d18188221 */ /* 0x002fe20000010000 */
[----:B--2---:R-:W-:-:S04]  /*0c50*/  @!P0 FADD.FTZ R25, R25, R8 ;  /* 0x0000000819198221 */ /* 0x004fc80000010000 */
[----:B------:R-:W0:Y:S01]  /*0c60*/  SHFL.DOWN PT, R13, R24, 0x2, 0x1f ;  /* 0x08401f00180d7f89 */ /* 0x000e2200000e0000 */
[----:B------:R-:W-:-:S03]  /*0c70*/  ISETP.GT.AND P0, PT, R27, 0x1d, PT ;  /* 0x0000001d1b00780c */ /* 0x000fc60003f04270 */
[----:B------:R-:W1:Y:S10]  /*0c80*/  SHFL.DOWN PT, R8, R25, 0x2, 0x1f ;  /* 0x08401f0019087f89 */ /* 0x000e7400000e0000 */
[----:B0-----:R-:W-:Y:S01]  /*0c90*/  @!P0 FADD.FTZ R24, R24, R13 ;  /* 0x0000000d18188221 */ /* 0x001fe20000010000 */
[----:B-1----:R-:W-:-:S04]  /*0ca0*/  @!P0 FADD.FTZ R25, R25, R8 ;  /* 0x0000000819198221 */ /* 0x002fc80000010000 */
        /* <DEDUP_REMOVED lines=14> */
[----:B-1----:R-:W-:Y:S01]  /*0d90*/  @!P0 FADD.FTZ R25, R25, R8 ;  /* 0x0000000819198221 */ /* 0x002fe20000010000 */
[----:B------:R-:W-:Y:S01]  /*0da0*/  ISETP.NE.AND P0, PT, R27, RZ, PT ;  /* 0x000000ff1b00720c */ /* 0x000fe20003f05270 */
[----:B------:R-:W-:Y:S01]  /*0db0*/  FFMA.FTZ R8, R9, R10, RZ ;  /* 0x0000000a09087223 */ /* 0x000fe200000100ff */
[----:B------:R-:W-:Y:S01]  /*0dc0*/  FFMA.FTZ R9, R12, R11, RZ ;  /* 0x0000000b0c097223 */ /* 0x000fe200000100ff */
[----:B------:R-:W-:Y:S01]  /*0dd0*/  FADD.FTZ R10, RZ, R10 ;  /* 0x0000000aff0a7221 */ /* 0x000fe20000010000 */
[----:B------:R-:W-:-:S05]  /*0de0*/  FADD.FTZ R11, RZ, R11 ;  /* 0x0000000bff0b7221 */ /* 0x000fca0000010000 */
[----:B------:R0:W-:Y:S04]  /*0df0*/  STS.128 [R32], R8 ;  /* 0x0000000820007388 */ /* 0x0001e80000000c00 */
[----:B------:R0:W-:Y:S01]  /*0e00*/  @!P0 STS.64 [R26+0x10], R24 ;  /* 0x000010181a008388 */ /* 0x0001e20000000a00 */
[----:B------:R-:W-:Y:S06]  /*0e10*/  BAR.SYNC.DEFER_BLOCKING 0x0 ;  /* 0x0000000000007b1d */ /* 0x000fec0000010000 */
[----:B------:R-:W-:Y:S05]  /*0e20*/  @P2 BRA `(.L_x_6) ;  /* 0x0000000000742947 */ /* 0x000fea0003800000 */
[----:B------:R-:W-:-:S09]  /*0e30*/  ULEA UR6, UR13, UR7, 0x18 ;  /* 0x000000070d067291 */ /* 0x000fd2000f8ec03f */
[----:B------:R-:W1:Y:S04]  /*0e40*/  LDS.64 R20, [UR6+0x18] ;  /* 0x00001806ff147984 */ /* 0x000e680008000a00 */
[----:B------:R-:W2:Y:S04]  /*0e50*/  LDS.128 R12, [UR6+0x20] ;  /* 0x00002006ff0c7984 */ /* 0x000ea80008000c00 */
[----:B------:R-:W3:Y:S01]  /*0e60*/  LDS.128 R16, [UR6+0x30] ;  /* 0x00003006ff107984 */ /* 0x000ee20008000c00 */
[----:B-1----:R-:W-:Y:S01]  /*0e70*/  FADD.FTZ R23, R24, R20 ;  /* 0x0000001418177221 */ /* 0x002fe20000010000 */
[----:B0-----:R-:W-:-:S03]  /*0e80*/  FADD.FTZ R24, R25, R21 ;  /* 0x0000001519187221 */ /* 0x001fc60000010000 */
[----:B--2---:R-:W-:Y:S01]  /*0e90*/  FADD.FTZ R25, R23, R12 ;  /* 0x0000000c17197221 */ /* 0x004fe20000010000 */
[----:B------:R-:W-:Y:S01]  /*0ea0*/  FADD.FTZ R24, R24, R13 ;  /* 0x0000000d18187221 */ /* 0x000fe20000010000 */
[----:B------:R-:W0:Y:S02]  /*0eb0*/  LDS.128 R20, [UR6+0x40] ;  /* 0x00004006ff147984 */ /* 0x000e240008000c00 */
[----:B------:R-:W-:Y:S01]  /*0ec0*/  FADD.FTZ R25, R25, R14 ;  /* 0x0000000e19197221 */ /* 0x000fe20000010000 */
[----:B------:R-:W-:Y:S02]  /*0ed0*/  FADD.FTZ R24, R24, R15 ;  /* 0x0000000f18187221 */ /* 0x000fe40000010000 */
[----:B------:R-:W1:Y:S01]  /*0ee0*/  LDS.128 R12, [UR6+0x50] ;  /* 0x00005006ff0c7984 */ /* 0x000e620008000c00 */
[----:B---3--:R-:W-:Y:S01]  /*0ef0*/  FADD.FTZ R25, R25, R16 ;  /* 0x0000001019197221 */ /* 0x008fe20000010000 */
[----:B------:R-:W-:-:S03]  /*0f00*/  FADD.FTZ R24, R24, R17 ;  /* 0x0000001118187221 */ /* 0x000fc60000010000 */
[----:B------:R-:W-:Y:S01]  /*0f10*/  FADD.FTZ R25, R25, R18 ;  /* 0x0000001219197221 */ /* 0x000fe20000010000 */
[----:B------:R-:W-:Y:S02]  /*0f20*/  FADD.FTZ R24, R24, R19 ;  /* 0x0000001318187221 */ /* 0x000fe40000010000 */
[----:B------:R-:W2:Y:S01]  /*0f30*/  LDS.128 R16, [UR6+0x60] ;  /* 0x00006006ff107984 */ /* 0x000ea20008000c00 */
[----:B0-----:R-:W-:Y:S01]  /*0f40*/  FADD.FTZ R25, R25, R20 ;  /* 0x0000001419197221 */ /* 0x001fe20000010000 */
[----:B------:R-:W-:-:S03]  /*0f50*/  FADD.FTZ R24, R24, R21 ;  /* 0x0000001518187221 */ /* 0x000fc60000010000 */
[----:B------:R-:W-:Y:S01]  /*0f60*/  FADD.FTZ R25, R25, R22 ;  /* 0x0000001619197221 */ /* 0x000fe20000010000 */
[----:B------:R-:W-:-:S03]  /*0f70*/  FADD.FTZ R24, R24, R23 ;  /* 0x0000001718187221 */ /* 0x000fc60000010000 */
[----:B-1----:R-:W-:Y:S01]  /*0f80*/  FADD.FTZ R25, R25, R12 ;  /* 0x0000000c19197221 */ /* 0x002fe20000010000 */
[----:B------:R-:W-:-:S03]  /*0f90*/  FADD.FTZ R24, R24, R13 ;  /* 0x0000000d18187221 */ /* 0x000fc60000010000 */
[----:B------:R-:W-:Y:S01]  /*0fa0*/  FADD.FTZ R25, R25, R14 ;  /* 0x0000000e19197221 */ /* 0x000fe20000010000 */
[----:B------:R-:W-:-:S03]  /*0fb0*/  FADD.FTZ R24, R24, R15 ;  /* 0x0000000f18187221 */ /* 0x000fc60000010000 */
[----:B--2---:R-:W-:Y:S01]  /*0fc0*/  FADD.FTZ R25, R25, R16 ;  /* 0x0000001019197221 */ /* 0x004fe20000010000 */
[----:B------:R-:W-:-:S03]  /*0fd0*/  FADD.FTZ R12, R24, R17 ;  /* 0x00000011180c7221 */ /* 0x000fc60000010000 */
[----:B------:R-:W-:Y:S01]  /*0fe0*/  FADD.FTZ R24, R25, R18 ;  /* 0x0000001219187221 */ /* 0x000fe20000010000 */
[----:B------:R-:W-:-:S07]  /*0ff0*/  FADD.FTZ R25, R12, R19 ;  /* 0x000000130c197221 */ /* 0x000fce0000010000 */
.L_x_6:
[----:B------:R-:W-:Y:S05]  /*1000*/  BSYNC B0 ;  /* 0x0000000000007941 */ /* 0x000fea0003800000 */
.L_x_5:
[----:B------:R-:W-:Y:S06]  /*1010*/  BAR.SYNC.DEFER_BLOCKING 0x0 ;  /* 0x0000000000007b1d */ /* 0x000fec0000010000 */
[----:B------:R-:W-:Y:S04]  /*1020*/  BSSY B0, `(.L_x_7) ;  /* 0x000013d000007945 */ /* 0x000fe80003800000 */
[----:B------:R-:W-:Y:S05]  /*1030*/  @P3 BRA `(.L_x_8) ;  /* 0x0000001000ec3947 */ /* 0x000fea0003800000 */
[----:B------:R-:W1:Y:S04]  /*1040*/  LDS.128 R12, [R32+0x60] ;  /* 0x00006000200c7984 */ /* 0x000e680000000c00 */
[----:B------:R-:W2:Y:S04]  /*1050*/  LDS.128 R16, [R32+0xc0] ;  /* 0x0000c00020107984 */ /* 0x000ea80000000c00 */
[----:B------:R-:W3:Y:S01]  /*1060*/  LDS.128 R20, [R32+0x120] ;  /* 0x0001200020147984 */ /* 0x000ee20000000c00 */
[----:B-1----:R-:W-:Y:S01]  /*1070*/  FADD.FTZ R33, R8, R12 ;  /* 0x0000000c08217221 */ /* 0x002fe20000010000 */
[----:B------:R-:W-:Y:S01]  /*1080*/  FADD.FTZ R12, R9, R13 ;  /* 0x0000000d090c7221 */ /* 0x000fe20000010000 */
[----:B------:R-:W-:Y:S01]  /*1090*/  FADD.FTZ R13, R10, R14 ;  /* 0x0000000e0a0d7221 */ /* 0x000fe20000010000 */
[----:B------:R-:W-:Y:S01]  /*10a0*/  FADD.FTZ R14, R11, R15 ;  /* 0x0000000f0b0e7221 */ /* 0x000fe20000010000 */
[----:B--2---:R-:W-:Y:S01]  /*10b0*/  FADD.FTZ R33, R33, R16 ;  /* 0x0000001021217221 */ /* 0x004fe20000010000 */
[----:B0-----:R-:W0:Y:S01]  /*10c0*/  LDS.128 R8, [R32+0x180] ;  /* 0x0001800020087984 */ /* 0x001e220000000c00 */
[----:B------:R-:W-:Y:S01]  /*10d0*/  FADD.FTZ R16, R12, R17 ;  /* 0x000000110c107221 */ /* 0x000fe20000010000 */
[----:B------:R-:W-:Y:S01]  /*10e0*/  FADD.FTZ R17, R13, R18 ;  /* 0x000000120d117221 */ /* 0x000fe20000010000 */
[----:B------:R-:W-:Y:S01]  /*10f0*/  FADD.FTZ R18, R14, R19 ;  /* 0x000000130e127221 */ /* 0x000fe20000010000 */
[----:B---3--:R-:W-:Y:S01]  /*1100*/  FADD.FTZ R33, R33, R20 ;  /* 0x0000001421217221 */ /* 0x008fe20000010000 */
[----:B------:R-:W1:Y:S01]  /*1110*/  LDS.128 R12, [R32+0x1e0] ;  /* 0x0001e000200c7984 */ /* 0x000e620000000c00 */
[----:B------:R-:W-:Y:S01]  /*1120*/  FADD.FTZ R20, R16, R21 ;  /* 0x0000001510147221 */ /* 0x000fe20000010000 */
[----:B------:R-:W-:Y:S01]  /*1130*/  FADD.FTZ R21, R17, R22 ;  /* 0x0000001611157221 */ /* 0x000fe20000010000 */
[----:B------:R-:W-:-:S02]  /*1140*/  FADD.FTZ R22, R18, R23 ;  /* 0x0000001712167221 */ /* 0x000fc40000010000 */
[----:B------:R-:W2:Y:S01]  /*1150*/  LDS.128 R16, [R32+0x240] ;  /* 0x0002400020107984 */ /* 0x000ea20000000c00 */
[----:B0-----:R-:W-:Y:S01]  /*1160*/  FADD.FTZ R33, R33, R8 ;  /* 0x0000000821217221 */ /* 0x001fe20000010000 */
[----:B------:R-:W-:Y:S01]  /*1170*/  FADD.FTZ R20, R20, R9 ;  /* 0x0000000914147221 */ /* 0x000fe20000010000 */
[----:B------:R-:W-:Y:S01]  /*1180*/  FADD.FTZ R21, R21, R10 ;  /* 0x0000000a15157221 */ /* 0x000fe20000010000 */
[----:B------:R-:W-:Y:S02]  /*1190*/  FADD.FTZ R22, R22, R11 ;  /* 0x0000000b16167221 */ /* 0x000fe40000010000 */
[----:B------:R-:W0:Y:S01]  /*11a0*/  LDS.128 R8, [R32+0x2a0] ;  /* 0x0002a00020087984 */ /* 0x000e220000000c00 */
[----:B-1----:R-:W-:Y:S01]  /*11b0*/  FADD.FTZ R33, R33, R12 ;  /* 0x0000000c21217221 */ /* 0x002fe20000010000 */
[----:B------:R-:W-:Y:S01]  /*11c0*/  FADD.FTZ R20, R20, R13 ;  /* 0x0000000d14147221 */ /* 0x000fe20000010000 */
[----:B------:R-:W-:Y:S01]  /*11d0*/  FADD.FTZ R21, R21, R14 ;  /* 0x0000000e15157221 */ /* 0x000fe20000010000 */
[----:B------:R-:W-:Y:S01]  /*11e0*/  FADD.FTZ R22, R22, R15 ;  /* 0x0000000f16167221 */ /* 0x000fe20000010000 */
[----:B--2---:R-:W-:Y:S01]  /*11f0*/  FADD.FTZ R33, R33, R16 ;  /* 0x0000001021217221 */ /* 0x004fe20000010000 */
        /* <DEDUP_REMOVED lines=13> */
[----:B------:R-:W-:-:S02]  /*12d0*/  FADD.FTZ R22, R22, R15 ;  /* 0x0000000f16167221 */ /* 0x000fc40000010000 */
[----:B------:R-:W1:Y:S01]  /*12e0*/  LDS.128 R12, [R32+0x420] ;  /* 0x00042000200c7984 */ /* 0x000e620000000c00 */
[----:B--2---:R-:W-:Y:S01]  /*12f0*/  FADD.FTZ R33, R33, R16 ;  /* 0x0000001021217221 */ /* 0x004fe20000010000 */
[----:B------:R-:W-:Y:S01]  /*1300*/  FADD.FTZ R20, R20, R17 ;  /* 0x0000001114147221 */ /* 0x000fe20000010000 */
[----:B------:R-:W-:Y:S01]  /*1310*/  FADD.FTZ R21, R21, R18 ;  /* 0x0000001215157221 */ /* 0x000fe20000010000 */
[----:B------:R-:W-:Y:S02]  /*1320*/  FADD.FTZ R22, R22, R19 ;  /* 0x0000001316167221 */ /* 0x000fe40000010000 */
[----:B------:R-:W2:Y:S01]  /*1330*/  LDS.128 R16, [R32+0x480] ;  /* 0x0004800020107984 */ /* 0x000ea20000000c00 */
[----:B0-----:R-:W-:Y:S01]  /*1340*/  FADD.FTZ R33, R33, R8 ;  /* 0x0000000821217221 */ /* 0x001fe20000010000 */
[----:B------:R-:W-:Y:S01]  /*1350*/  FADD.FTZ R20, R20, R9 ;  /* 0x0000000914147221 */ /* 0x000fe20000010000 */
[----:B------:R-:W-:Y:S01]  /*1360*/  FADD.FTZ R21, R21, R10 ;  /* 0x0000000a15157221 */ /* 0x000fe20000010000 */
[----:B------:R-:W-:-:S02]  /*1370*/  FADD.FTZ R22, R22, R11 ;  /* 0x0000000b16167221 */ /* 0x000fc40000010000 */
[----:B------:R-:W0:Y:S01]  /*1380*/  LDS.128 R8, [R32+0x4e0] ;  /* 0x0004e00020087984 */ /* 0x000e220000000c00 */
[----:B-1----:R-:W-:Y:S01]  /*1390*/  FADD.FTZ R33, R33, R12 ;  /* 0x0000000c21217221 */ /* 0x002fe20000010000 */
[----:B------:R-:W-:Y:S01]  /*13a0*/  FADD.FTZ R20, R20, R13 ;  /* 0x0000000d14147221 */ /* 0x000fe20000010000 */
[----:B------:R-:W-:Y:S01]  /*13b0*/  FADD.FTZ R21, R21, R14 ;  /* 0x0000000e15157221 */ /* 0x000fe20000010000 */
[----:B------:R-:W-:Y:S02]  /*13c0*/  FADD.FTZ R22, R22, R15 ;  /* 0x0000000f16167221 */ /* 0x000fe40000010000 */
[----:B------:R-:W1:Y:S01]  /*13d0*/  LDS.128 R12, [R32+0x540] ;  /* 0x00054000200c7984 */ /* 0x000e620000000c00 */
[----:B--2---:R-:W-:Y:S01]  /*13e0*/  FADD.FTZ R33, R33, R16 ;  /* 0x0000001021217221 */ /* 0x004fe20000010000 */
        /* <DEDUP_REMOVED lines=233> */
[----:B-1----:R-:W-:Y:S01]  /*2280*/  FADD.FTZ R9, R9, R14 ;  /* 0x0000000e09097221 */ /* 0x002fe20000010000 */
[----:B------:R-:W-:Y:S01]  /*2290*/  FADD.FTZ R21, R33, R12 ;  /* 0x0000000c21157221 */ /* 0x000fe20000010000 */
[----:B------:R-:W-:Y:S01]  /*22a0*/  FADD.FTZ R20, R20, R13 ;  /* 0x0000000d14147221 */ /* 0x000fe20000010000 */
[----:B------:R-:W-:Y:S02]  /*22b0*/  FADD.FTZ R22, R22, R15 ;  /* 0x0000000f16167221 */ /* 0x000fe40000010000 */
[----:B------:R-:W0:Y:S01]  /*22c0*/  LDS.128 R12, [R32+0x16e0] ;  /* 0x0016e000200c7984 */ /* 0x000e220000000c00 */
[----:B--2---:R-:W-:Y:S01]  /*22d0*/  FADD.FTZ R23, R18, R9 ;  /* 0x0000000912177221 */ /* 0x004fe20000010000 */
[----:B------:R-:W-:Y:S01]  /*22e0*/  FADD.FTZ R21, R16, R21 ;  /* 0x0000001510157221 */ /* 0x000fe20000010000 */
[----:B------:R-:W-:Y:S01]  /*22f0*/  FADD.FTZ R20, R17, R20 ;  /* 0x0000001411147221 */ /* 0x000fe20000010000 */
[----:B------:R-:W1:Y:S01]  /*2300*/  LDS.128 R8, [R32+0x1740] ;  /* 0x0017400020087984 */ /* 0x000e620000000c00 */
[----:B------:R-:W-:-:S03]  /*2310*/  FADD.FTZ R22, R19, R22 ;  /* 0x0000001613167221 */ /* 0x000fc60000010000 */
[----:B------:R-:W2:Y:S01]  /*2320*/  LDS.128 R16, [R32+0x17a0] ;  /* 0x0017a00020107984 */ /* 0x000ea20000000c00 */
[----:B0-----:R-:W-:Y:S01]  /*2330*/  FADD.FTZ R21, R21, R12 ;  /* 0x0000000c15157221 */ /* 0x001fe20000010000 */
[----:B------:R-:W-:Y:S01]  /*2340*/  FADD.FTZ R20, R20, R13 ;  /* 0x0000000d14147221 */ /* 0x000fe20000010000 */
[----:B------:R-:W-:Y:S01]  /*2350*/  FADD.FTZ R23, R23, R14 ;  /* 0x0000000e17177221 */ /* 0x000fe20000010000 */
[----:B------:R-:W-:Y:S01]  /*2360*/  FADD.FTZ R22, R22, R15 ;  /* 0x0000000f16167221 */ /* 0x000fe20000010000 */
[----:B-1----:R-:W-:Y:S01]  /*2370*/  FADD.FTZ R21, R21, R8 ;  /* 0x0000000815157221 */ /* 0x002fe20000010000 */
[----:B------:R-:W-:Y:S01]  /*2380*/  FADD.FTZ R20, R20, R9 ;  /* 0x0000000914147221 */ /* 0x000fe20000010000 */
[----:B------:R-:W-:Y:S01]  /*2390*/  FADD.FTZ R23, R23, R10 ;  /* 0x0000000a17177221 */ /* 0x000fe20000010000 */
[----:B------:R-:W-:Y:S01]  /*23a0*/  FADD.FTZ R22, R22, R11 ;  /* 0x0000000b16167221 */ /* 0x000fe20000010000 */
[----:B--2---:R-:W-:Y:S01]  /*23b0*/  FADD.FTZ R8, R21, R16 ;  /* 0x0000001015087221 */ /* 0x004fe20000010000 */
[----:B------:R-:W-:Y:S01]  /*23c0*/  FADD.FTZ R9, R20, R17 ;  /* 0x0000001114097221 */ /* 0x000fe20000010000 */
[----:B------:R-:W-:Y:S01]  /*23d0*/  FADD.FTZ R10, R23, R18 ;  /* 0x00000012170a7221 */ /* 0x000fe20000010000 */
[----:B------:R-:W-:-:S07]  /*23e0*/  FADD.FTZ R11, R22, R19 ;  /* 0x00000013160b7221 */ /* 0x000fce0000010000 */
.L_x_8:
[----:B------:R-:W-:Y:S05]  /*23f0*/  BSYNC B0 ;  /* 0x0000000000007941 */ /* 0x000fea0003800000 */
.L_x_7:
[----:B------:R-:W1:Y:S01]  /*2400*/  LDC R18, c[0x0][0xc] ;  /* 0x00000300ff127b82 */ /* 0x000e620000000800 */
[----:B------:R-:W-:Y:S01]  /*2410*/  IMAD R15, R0, 0x6, R29 ;  /* 0x00000006000f7824 */ /* 0x000fe200078e021d */
[----:B------:R-:W-:Y:S06]  /*2420*/  BSSY B0, `(.L_x_9) ;  /* 0x0000012000007945 */ /* 0x000fec0003800000 */
[----:B------:R-:W2:Y:S01]  /*2430*/  LDC.64 R12, c[0x0][0x268] ;  /* 0x00009a00ff0c7b82 */ /* 0x000ea20000000a00 */
[----:B-1----:R-:W-:Y:S01]  /*2440*/  ISETP.GE.U32.AND P0, PT, R18, 0x2, PT ;  /* 0x000000021200780c */ /* 0x002fe20003f06070 */
[----:B--2---:R-:W-:Y:S01]  /*2450*/  IMAD.WIDE R12, R15, 0x4, R12 ;  /* 0x000000040f0c7825 */ /* 0x004fe200078e020c */
[----:B------:R-:W-:Y:S11]  /*2460*/  @P3 BRA `(.L_x_10) ;  /* 0x0000000000343947 */ /* 0x000ff60003800000 */
[----:B------:R-:W1:Y:S01]  /*2470*/  LDC.64 R14, c[0x0][0x288] ;  /* 0x0000a200ff0e7b82 */ /* 0x000e620000000a00 */
[----:B------:R-:W-:Y:S01]  /*2480*/  MOV R23, UR12 ;  /* 0x0000000c00177c02 */ /* 0x000fe20008000f00 */
[----:B------:R2:W-:Y:S01]  /*2490*/  REDG.E.ADD.F32.FTZ.RN.STRONG.GPU desc[UR14][R12.64], R8 ;  /* 0x000000080c0079a6 */ /* 0x0005e2000c10f38e */
[----:B------:R-:W-:Y:S02]  /*24a0*/  MOV R17, UR11 ;  /* 0x0000000b00117c02 */ /* 0x000fe40008000f00 */
[-C--:B------:R-:W-:Y:S02]  /*24b0*/  LEA R22, P3, R23, R12.reuse, 0x2 ;  /* 0x0000000c17167211 */ /* 0x080fe400078610ff */
[----:B------:R-:W-:Y:S02]  /*24c0*/  LEA R16, P5, R17, R12, 0x2 ;  /* 0x0000000c11107211 */ /* 0x000fe400078a10ff */
[C---:B------:R-:W-:Y:S02]  /*24d0*/  IADD3.X R23, R13.reuse, UR10, RZ, P3, !PT ;  /* 0x0000000a0d177c10 */ /* 0x040fe40009ffe4ff */
[----:B------:R-:W-:-:S03]  /*24e0*/  IADD3.X R17, R13, UR9, RZ, P5, !PT ;  /* 0x000000090d117c10 */ /* 0x000fc6000affe4ff */
[----:B------:R2:W-:Y:S01]  /*24f0*/  REDG.E.ADD.F32.FTZ.RN.STRONG.GPU desc[UR14][R22.64], R9 ;  /* 0x00000009160079a6 */ /* 0x0005e2000c10f38e */
[----:B-1----:R-:W-:-:S04]  /*2500*/  LEA R20, P4, R14, R12, 0x2 ;  /* 0x0000000c0e147211 */ /* 0x002fc800078810ff */
[----:B------:R-:W-:-:S05]  /*2510*/  LEA.HI.X R21, R14, R13, R15, 0x2, P4 ;  /* 0x0000000d0e157211 */ /* 0x000fca00020f140f */
[----:B------:R2:W-:Y:S04]  /*2520*/  REDG.E.ADD.F32.FTZ.RN.STRONG.GPU desc[UR14][R20.64], R10 ;  /* 0x0000000a140079a6 */ /* 0x0005e8000c10f38e */
[----:B------:R2:W-:Y:S02]  /*2530*/  REDG.E.ADD.F32.FTZ.RN.STRONG.GPU desc[UR14][R16.64], R11 ;  /* 0x0000000b100079a6 */ /* 0x0005e4000c10f38e */
.L_x_10:
[----:B------:R-:W-:Y:S05]  /*2540*/  BSYNC B0 ;  /* 0x0000000000007941 */ /* 0x000fea0003800000 */
.L_x_9:
[----:B------:R-:W-:Y:S05]  /*2550*/  @!P0 BRA `(.L_x_11) ;  /* 0x0000001000908947 */ /* 0x000fea0003800000 */
[----:B------:R-:W1:Y:S01]  /*2560*/  LDC R19, c[0x0][0x10] ;  /* 0x00000400ff137b82 */ /* 0x000e620000000800 */
[----:B------:R-:W3:Y:S01]  /*2570*/  S2R R0, SR_CTAID.Y ;  /* 0x0000000000007919 */ /* 0x000ee20000002600 */
[----:B------:R-:W-:-:S06]  /*2580*/  ULOP3.LUT UR6, UR4, 0x1, URZ, 0xc0, !UPT ;  /* 0x0000000104067892 */ /* 0x000fcc000f8ec03f */
[----:B0-2---:R-:W0:Y:S08]  /*2590*/  LDC.64 R8, c[0x0][0x258] ;  /* 0x00009600ff087b82 */ /* 0x005e300000000a00 */
[----:B------:R-:W2:Y:S01]  /*25a0*/  LDC.64 R22, c[0x0][0x260] ;  /* 0x00009800ff167b82 */ /* 0x000ea20000000a00 */
[----:B-1----:R-:W-:-:S04]  /*25b0*/  IMAD R11, R19, UR6, RZ ;  /* 0x00000006130b7c24 */ /* 0x002fc8000f8e02ff */
[C---:B------:R-:W-:Y:S01]  /*25c0*/  IMAD R10, R11.reuse, R18, RZ ;  /* 0x000000120b0a7224 */ /* 0x040fe200078e02ff */
[----:B---3--:R-:W-:-:S04]  /*25d0*/  IADD3 R11, R11, R0, RZ ;  /* 0x000000000b0b7210 */ /* 0x008fc80007ffe0ff */
[----:B------:R-:W-:Y:S01]  /*25e0*/  SHF.L.U32 R13, R10, 0x1, RZ ;  /* 0x000000010a0d7819 */ /* 0x000fe200000006ff */
[----:B0-----:R-:W-:-:S04]  /*25f0*/  IMAD.WIDE.U32 R8, R11, 0x4, R8 ;  /* 0x000000040b087825 */ /* 0x001fc800078e0008 */
[----:B--2---:R-:W-:Y:S01]  /*2600*/  IMAD.WIDE R22, R13, 0x4, R22 ;  /* 0x000000040d167825 */ /* 0x004fe200078e0216 */
[----:B------:R-:W-:Y:S06]  /*2610*/  @P2 BRA `(.L_x_12) ;  /* 0x0000000000682947 */ /* 0x000fec0003800000 */
[----:B------:R-:W0:Y:S01]  /*2620*/  S2R R27, SR_LANEID ;  /* 0x00000000001b7919 */ /* 0x000e220000000000 */
[----:B------:R-:W-:Y:S01]  /*2630*/  VOTEU.ANY UR7, UPT, PT ;  /* 0x0000000000077886 */ /* 0x000fe200038e0100 */
[----:B------:R-:W-:Y:S01]  /*2640*/  ULOP3.LUT UP0, URZ, UR4, 0x2, URZ, 0xc0, !UPT ;  /* 0x00000002043f7892 */ /* 0x000fe2000f80c03f */
[----:B------:R-:W-:Y:S01]  /*2650*/  IMAD R11, R19, UR16, R0 ;  /* 0x00000010130b7c24 */ /* 0x000fe2000f8e0200 */
[----:B------:R-:W-:Y:S01]  /*2660*/  UFLO.U32 UR13, UR7 ;  /* 0x00000007000d72bd */ /* 0x000fe200080e0000 */
[----:B------:R-:W-:Y:S01]  /*2670*/  UMOV UR6, 0x1 ;  /* 0x0000000100067882 */ /* 0x000fe20000000000 */
[----:B------:R-:W-:Y:S01]  /*2680*/  UPOPC UR7, UR7 ;  /* 0x00000007000772bf */ /* 0x000fe20008000000 */
[----:B------:R-:W-:Y:S01]  /*2690*/  IMAD.WIDE.U32 R10, R11, 0x8, R22 ;  /* 0x000000080b0a7825 */ /* 0x000fe200078e0016 */
[----:B------:R-:W-:-:S04]  /*26a0*/  USEL UR6, UR6, 0xffffffff, !UP0 ;  /* 0xffffffff06067887 */ /* 0x000fc8000c000000 */
[----:B------:R-:W-:Y:S01]  /*26b0*/  UIMAD UR6, UR6, UR7, URZ ;  /* 0x00000007060672a4 */ /* 0x000fe2000f8e023f */
[----:B------:R1:W-:Y:S05]  /*26c0*/  STG.E.64 desc[UR14][R10.64], R24 ;  /* 0x000000180a007986 */ /* 0x0003ea000c101b0e */
[----:B------:R-:W-:Y:S02]  /*26d0*/  MOV R15, UR6 ;  /* 0x00000006000f7c02 */ /* 0x000fe40008000f00 */
[----:B0-----:R-:W-:-:S13]  /*26e0*/  ISETP.EQ.U32.AND P0, PT, R27, UR13, PT ;  /* 0x0000000d1b007c0c */ /* 0x001fda000bf02070 */
[----:B------:R-:W-:Y:S06]  /*26f0*/  @P0 MEMBAR.ALL.GPU ;  /* 0x0000000000000992 */ /* 0x000fec000000a000 */
[----:B------:R-:W-:-:S00]  /*2700*/  @P0 ERRBAR ;  /* 0x00000000000009ab */ /* 0x000fc00000000000 */
[----:B------:R-:W-:Y:S06]  /*2710*/  @P0 CGAERRBAR ;  /* 0x00000000000005ab */ /* 0x000fec0000000000 */
[----:B------:R1:W-:Y:S01]  /*2720*/  @P0 REDG.E.ADD.S32.STRONG.GPU desc[UR14][R8.64], R15 ;  /* 0x0000000f0800098e */ /* 0x0003e2000c10e38e */
[----:B------:R-:W-:-:S04]  /*2730*/  PLOP3.LUT P0, PT, PT, PT, UP0, 0x80, 0x0 ;  /* 0x000000000000781c */ /* 0x000fc80003f0f008 */
[----:B------:R-:W-:-:S04]  /*2740*/  SEL R13, R18, RZ, !P0 ;  /* 0x000000ff120d7207 */ /* 0x000fc80004000000 */
[----:B------:R-:W-:-:S13]  /*2750*/  ISETP.NE.AND P0, PT, R13, -0x1, PT ;  /* 0xffffffff0d00780c */ /* 0x000fda0003f05270 */
[----:B-1----:R-:W-:Y:S05]  /*2760*/  @!P0 BRA `(.L_x_12) ;  /* 0x0000000000148947 */ /* 0x002fea0003800000 */
.L_x_13:
[----:B------:R-:W2:Y:S04]  /*2770*/  LDG.E.STRONG.GPU R10, desc[UR14][R8.64] ;  /* 0x0000000e080a7981 */ /* 0x000ea8000c1ef900 */
[----:B--2---:R-:W-:Y:S01]  /*2780*/  CCTL.IVALL ;  /* 0x00000000ff00798f */ /* 0x004fe20002000000 */
[----:B------:R-:W-:Y:S05]  /*2790*/  YIELD ;  /* 0x0000000000007946 */ /* 0x000fea0003800000 */
[----:B------:R-:W-:-:S13]  /*27a0*/  ISETP.NE.AND P0, PT, R10, R13, PT ;  /* 0x0000000d0a00720c */ /* 0x000fda0003f05270 */
[----:B------:R-:W-:Y:S05]  /*27b0*/  @P0 BRA `(.L_x_13) ;  /* 0xfffffffc00ec0947 */ /* 0x000fea000383ffff */
.L_x_12:
[----:B------:R-:W-:Y:S01]  /*27c0*/  ISETP.NE.AND P0, PT, R18, RZ, PT ;  /* 0x000000ff1200720c */ /* 0x000fe20003f05270 */
[----:B------:R-:W-:Y:S05]  /*27d0*/  WARPSYNC.ALL ;  /* 0x0000000000007948 */ /* 0x000fea0003800000 */
[----:B------:R-:W-:Y:S07]  /*27e0*/  BAR.SYNC.DEFER_BLOCKING 0x0 ;  /* 0x0000000000007b1d */ /* 0x000fee0000010000 */
[----:B------:R-:W-:Y:S05]  /*27f0*/  @!P0 BRA `(.L_x_11) ;  /* 0x0000000c00e88947 */ /* 0x000fea0003800000 */
[----:B------:R-:W-:Y:S01]  /*2800*/  IADD3 R8, R18, -0x1, RZ ;  /* 0xffffffff12087810 */ /* 0x000fe20007ffe0ff */
[----:B------:R-:W-:-:S03]  /*2810*/  HFMA2.MMA R16, -RZ, RZ, 0, 0 ;  /* 0x00000000ff107435 */ /* 0x000fc600000001ff */
[----:B------:R-:W-:-:S13]  /*2820*/  ISETP.GE.U32.AND P0, PT, R8, 0x3, PT ;  /* 0x000000030800780c */ /* 0x000fda0003f06070 */
[----:B------:R-:W-:Y:S05]  /*2830*/  @!P0 BRA `(.L_x_14) ;  /* 0x0000000c00688947 */ /* 0x000fea0003800000 */
[----:B------:R-:W-:Y:S02]  /*2840*/  LOP3.LUT R9, R18, 0x3, RZ, 0xc0, !PT ;  /* 0x0000000312097812 */ /* 0x000fe400078ec0ff */
[----:B------:R-:W-:Y:S02]  /*2850*/  MOV R16, RZ ;  /* 0x000000ff00107202 */ /* 0x000fe40000000f00 */
[----:B------:R-:W-:-:S04]  /*2860*/  IADD3 R20, -R9, R18, RZ ;  /* 0x0000001209147210 */ /* 0x000fc80007ffe1ff */
[----:B------:R-:W-:-:S13]  /*2870*/  ISETP.GT.AND P0, PT, R20, RZ, PT ;  /* 0x000000ff1400720c */ /* 0x000fda0003f04270 */
[----:B------:R-:W-:Y:S05]  /*2880*/  @!P0 BRA `(.L_x_15) ;  /* 0x0000000800d88947 */ /* 0x000fea0003800000 */
[----:B------:R-:W-:Y:S02]  /*2890*/  ISETP.GT.AND P3, PT, R20, 0xc, PT ;  /* 0x0000000c1400780c */ /* 0x000fe40003f64270 */
[----:B------:R-:W-:-:S11]  /*28a0*/  PLOP3.LUT P0, PT, PT, PT, PT, 0x80, 0x0 ;  /* 0x000000000000781c */ /* 0x000fd60003f0f070 */
[----:B------:R-:W-:Y:S05]  /*28b0*/  @!P3 BRA `(.L_x_16) ;  /* 0x0000000400d0b947 */ /* 0x000fea0003800000 */
[----:B------:R-:W-:-:S13]  /*28c0*/  PLOP3.LUT P0, PT, PT, PT, PT, 0x8, 0x0 ;  /* 0x000000000000781c */ /* 0x000fda0003f0e170 */
.L_x_17:
[C---:B------:R-:W-:Y:S02]  /*28d0*/  IADD3 R11, R16.reuse, 0x1, RZ ;  /* 0x00000001100b7810 */ /* 0x040fe40007ffe0ff */
[C---:B------:R-:W-:Y:S02]  /*28e0*/  ISETP.EQ.OR P4, PT, R16.reuse, UR16, P2 ;  /* 0x0000001010007c0c */ /* 0x040fe40009782670 */
[----:B------:R-:W-:Y:S02]  /*28f0*/  ISETP.EQ.OR P5, PT, R11, UR16, P2 ;  /* 0x000000100b007c0c */ /* 0x000fe400097a2670 */
[C---:B------:R-:W-:Y:S02]  /*2900*/  IADD3 R13, R16.reuse, 0x2, RZ ;  /* 0x00000002100d7810 */ /* 0x040fe40007ffe0ff */
[----:B------:R-:W-:Y:S02]  /*2910*/  IADD3 R12, R16, 0x3, RZ ;  /* 0x00000003100c7810 */ /* 0x000fe40007ffe0ff */
[----:B------:R-:W-:-:S02]  /*2920*/  ISETP.EQ.OR P3, PT, R13, UR16, P2 ;  /* 0x000000100d007c0c */ /* 0x000fc40009762670 */
[----:B------:R-:W-:-:S03]  /*2930*/  ISETP.EQ.OR P6, PT, R12, UR16, P2 ;  /* 0x000000100c007c0c */ /* 0x000fc600097c2670 */
[C-C-:B------:R-:W-:Y:S02]  /*2940*/  @!P4 IMAD R9, R19.reuse, R16, R0.reuse ;  /* 0x000000101309c224 */ /* 0x140fe400078e0200 */
[----:B------:R-:W-:Y:S02]  /*2950*/  @!P5 IMAD R11, R19, R11, R0 ;  /* 0x0000000b130bd224 */ /* 0x000fe400078e0200 */
[----:B------:R-:W-:-:S04]  /*2960*/  @!P4 IMAD.WIDE.U32 R8, R9, 0x8, R22 ;  /* 0x000000080908c825 */ /* 0x000fc800078e0016 */
[----:B------:R-:W-:Y:S02]  /*2970*/  @!P5 IMAD.WIDE.U32 R10, R11, 0x8, R22 ;  /* 0x000000080b0ad825 */ /* 0x000fe400078e0016 */
[----:B------:R-:W2:Y:S02]  /*2980*/  @!P4 LDG.E.64 R8, desc[UR14][R8.64] ;  /* 0x0000000e0808c981 */ /* 0x000ea4000c1e1b00 */
[C-C-:B------:R-:W-:Y:S02]  /*2990*/  @!P3 IMAD R13, R19.reuse, R13, R0.reuse ;  /* 0x0000000d130db224 */ /* 0x140fe400078e0200 */
[----:B------:R-:W-:Y:S01]  /*29a0*/  @!P6 IMAD R15, R19, R12, R0 ;  /* 0x0000000c130fe224 */ /* 0x000fe200078e0200 */
[----:B------:R-:W3:Y:S01]  /*29b0*/  @!P5 LDG.E.64 R10, desc[UR14][R10.64] ;  /* 0x0000000e0a0ad981 */ /* 0x000ee2000c1e1b00 */
[----:B------:R-:W-:-:S04]  /*29c0*/  @!P3 IMAD.WIDE.U32 R12, R13, 0x8, R22 ;  /* 0x000000080d0cb825 */ /* 0x000fc800078e0016 */
[----:B------:R-:W-:Y:S02]  /*29d0*/  @!P6 IMAD.WIDE.U32 R14, R15, 0x8, R22 ;  /* 0x000000080f0ee825 */ /* 0x000fe400078e0016 */
[----:B------:R-:W4:Y:S04]  /*29e0*/  @!P3 LDG.E.64 R12, desc[UR14][R12.64] ;  /* 0x0000000e0c0cb981 */ /* 0x000f28000c1e1b00 */
[----:B------:R-:W5:Y:S01]  /*29f0*/  @!P6 LDG.E.64 R14, desc[UR14][R14.64] ;  /* 0x0000000e0e0ee981 */ /* 0x000f62000c1e1b00 */
[----:B------:R-:W-:Y:S01]  /*2a00*/  IADD3 R17, R16, 0x4, RZ ;  /* 0x0000000410117810 */ /* 0x000fe20007ffe0ff */
[----:B--2---:R-:W-:Y:S01]  /*2a10*/  @!P4 FADD.FTZ R24, R24, R8 ;  /* 0x000000081818c221 */ /* 0x004fe20000010000 */
[----:B------:R-:W-:Y:S01]  /*2a20*/  @!P4 FADD.FTZ R25, R25, R9 ;  /* 0x000000091919c221 */ /* 0x000fe20000010000 */
[----:B------:R-:W-:-:S02]  /*2a30*/  IADD3 R8, R16, 0x5, RZ ;  /* 0x0000000510087810 */ /* 0x000fc40007ffe0ff */
[----:B------:R-:W-:Y:S01]  /*2a40*/  ISETP.EQ.OR P4, PT, R17, UR16, P2 ;  /* 0x0000001011007c0c */ /* 0x000fe20009782670 */
[----:B---3--:R-:W-:Y:S01]  /*2a50*/  @!P5 FADD.FTZ R24, R24, R10 ;  /* 0x0000000a1818d221 */ /* 0x008fe20000010000 */
[----:B------:R-:W-:Y:S01]  /*2a60*/  @!P5 FADD.FTZ R25, R25, R11 ;  /* 0x0000000b1919d221 */ /* 0x000fe20000010000 */
[----:B------:R-:W-:Y:S02]  /*2a70*/  ISETP.EQ.OR P5, PT, R8, UR16, P2 ;  /* 0x0000001008007c0c */ /* 0x000fe400097a2670 */
[----:B----4-:R-:W-:Y:S01]  /*2a80*/  @!P3 FADD.FTZ R24, R24, R12 ;  /* 0x0000000c1818b221 */ /* 0x010fe20000010000 */
[----:B------:R-:W-:Y:S01]  /*2a90*/  @!P3 FADD.FTZ R25, R25, R13 ;  /* 0x0000000d1919b221 */ /* 0x000fe20000010000 */
[----:B------:R-:W-:Y:S02]  /*2aa0*/  IADD3 R12, R16, 0x6, RZ ;  /* 0x00000006100c7810 */ /* 0x000fe40007ffe0ff */
[----:B-----5:R-:W-:Y:S01]  /*2ab0*/  @!P6 FADD.FTZ R24, R24, R14 ;  /* 0x0000000e1818e221 */ /* 0x020fe20000010000 */
[----:B------:R-:W-:Y:S01]  /*2ac0*/  IADD3 R13, R16, 0x7, RZ ;  /* 0x00000007100d7810 */ /* 0x000fe20007ffe0ff */
[----:B------:R-:W-:-:S02]  /*2ad0*/  @!P6 FADD.FTZ R25, R25, R15 ;  /* 0x0000000f1919e221 */ /* 0x000fc40000010000 */
[C-C-:B------:R-:W-:Y:S01]  /*2ae0*/  @!P4 IMAD R9, R19.reuse, R17, R0.reuse ;  /* 0x000000111309c224 */ /* 0x140fe200078e0200 */
[----:B------:R-:W-:Y:S02]  /*2af0*/  ISETP.EQ.OR P6, PT, R12, UR16, P2 ;  /* 0x000000100c007c0c */ /* 0x000fe400097c2670 */
[----:B------:R-:W-:Y:S01]  /*2b00*/  @!P5 IMAD R11, R19, R8, R0 ;  /* 0x00000008130bd224 */ /* 0x000fe200078e0200 */
[----:B------:R-:W-:Y:S01]  /*2b10*/  ISETP.EQ.OR P3, PT, R13, UR16, P2 ;  /* 0x000000100d007c0c */ /* 0x000fe20009762670 */
[----:B------:R-:W-:-:S04]  /*2b20*/  @!P4 IMAD.WIDE.U32 R8, R9, 0x8, R22 ;  /* 0x000000080908c825 */ /* 0x000fc800078e0016 */
[----:B------:R-:W-:Y:S02]  /*2b30*/  @!P5 IMAD.WIDE.U32 R10, R11, 0x8, R22 ;  /* 0x000000080b0ad825 */ /* 0x000fe400078e0016 */
[----:B------:R-:W2:Y:S03]  /*2b40*/  @!P4 LDG.E.64 R8, desc[UR14][R8.64] ;  /* 0x0000000e0808c981 */ /* 0x000ea6000c1e1b00 */
[C-C-:B------:R-:W-:Y:S01]  /*2b50*/  @!P6 IMAD R15, R19.reuse, R12, R0.reuse ;  /* 0x0000000c130fe224 */ /* 0x140fe200078e0200 */
[----:B------:R-:W3:Y:S02]  /*2b60*/  @!P5 LDG.E.64 R10, desc[UR14][R10.64] ;  /* 0x0000000e0a0ad981 */ /* 0x000ee4000c1e1b00 */
[----:B------:R-:W-:Y:S02]  /*2b70*/  @!P3 IMAD R17, R19, R13, R0 ;  /* 0x0000000d1311b224 */ /* 0x000fe400078e0200 */
[----:B------:R-:W-:-:S04]  /*2b80*/  @!P6 IMAD.WIDE.U32 R12, R15, 0x8, R22 ;  /* 0x000000080f0ce825 */ /* 0x000fc800078e0016 */
[----:B------:R-:W-:Y:S02]  /*2b90*/  @!P3 IMAD.WIDE.U32 R14, R17, 0x8, R22 ;  /* 0x00000008110eb825 */ /* 0x000fe400078e0016 */
[----:B------:R-:W4:Y:S04]  /*2ba0*/  @!P6 LDG.E.64 R12, desc[UR14][R12.64] ;  /* 0x0000000e0c0ce981 */ /* 0x000f28000c1e1b00 */
[----:B------:R-:W5:Y:S01]  /*2bb0*/  @!P3 LDG.E.64 R14, desc[UR14][R14.64] ;  /* 0x0000000e0e0eb981 */ /* 0x000f62000c1e1b00 */
[C---:B------:R-:W-:Y:S02]  /*2bc0*/  IADD3 R32, R16.reuse, 0x8, RZ ;  /* 0x0000000810207810 */ /* 0x040fe40007ffe0ff */
[C---:B------:R-:W-:Y:S02]  /*2bd0*/  IADD3 R21, R16.reuse, 0xa, RZ ;  /* 0x0000000a10157810 */ /* 0x040fe40007ffe0ff */
        /* <DEDUP_REMOVED lines=10> */
[----:B------:R-:W-:-:S06]  /*2c80*/  ISETP.EQ.OR P6, PT, R21, UR16, P2 ;  /* 0x0000001015007c0c */ /* 0x000fcc00097c2670 */
[----:B------:R-:W-:Y:S02]  /*2c90*/  @!P4 IMAD R9, R19, R32, R0 ;  /* 0x000000201309c224 */ /* 0x000fe400078e0200 */
[----:B-----5:R-:W-:Y:S01]  /*2ca0*/  @!P3 FADD.FTZ R24, R24, R14 ;  /* 0x0000000e1818b221 */ /* 0x020fe20000010000 */
[----:B------:R-:W-:Y:S01]  /*2cb0*/  @!P3 FADD.FTZ R25, R25, R15 ;  /* 0x0000000f1919b221 */ /* 0x000fe20000010000 */
[----:B------:R-:W-:Y:S01]  /*2cc0*/  @!P5 IMAD R11, R19, R8, R0 ;  /* 0x00000008130bd224 */ /* 0x000fe200078e0200 */
[----:B------:R-:W-:Y:S01]  /*2cd0*/  ISETP.EQ.OR P3, PT, R17, UR16, P2 ;  /* 0x0000001011007c0c */ /* 0x000fe20009762670 */
[----:B------:R-:W-:-:S04]  /*2ce0*/  @!P4 IMAD.WIDE.U32 R8, R9, 0x8, R22 ;  /* 0x000000080908c825 */ /* 0x000fc800078e0016 */
[----:B------:R-:W-:Y:S02]  /*2cf0*/  @!P5 IMAD.WIDE.U32 R10, R11, 0x8, R22 ;  /* 0x000000080b0ad825 */ /* 0x000fe400078e0016 */
[----:B------:R-:W2:Y:S02]  /*2d00*/  @!P4 LDG.E.64 R8, desc[UR14][R8.64] ;  /* 0x0000000e0808c981 */ /* 0x000ea4000c1e1b00 */
[----:B------:R-:W-:Y:S02]  /*2d10*/  @!P6 IMAD R13, R19, R21, R0 ;  /* 0x00000015130de224 */ /* 0x000fe400078e0200 */
[----:B------:R-:W3:Y:S02]  /*2d20*/  @!P5 LDG.E.64 R10, desc[UR14][R10.64] ;  /* 0x0000000e0a0ad981 */ /* 0x000ee4000c1e1b00 */
[----:B------:R-:W-:-:S04]  /*2d30*/  @!P6 IMAD.WIDE.U32 R12, R13, 0x8, R22 ;  /* 0x000000080d0ce825 */ /* 0x000fc800078e0016 */
[----:B------:R-:W-:Y:S02]  /*2d40*/  @!P3 IMAD R15, R19, R17, R0 ;  /* 0x00000011130fb224 */ /* 0x000fe400078e0200 */
[----:B------:R-:W4:Y:S02]  /*2d50*/  @!P6 LDG.E.64 R12, desc[UR14][R12.64] ;  /* 0x0000000e0c0ce981 */ /* 0x000f24000c1e1b00 */
[----:B------:R-:W-:-:S06]  /*2d60*/  @!P3 IMAD.WIDE.U32 R14, R15, 0x8, R22 ;  /* 0x000000080f0eb825 */ /* 0x000fcc00078e0016 */
[----:B------:R-:W5:Y:S01]  /*2d70*/  @!P3 LDG.E.64 R14, desc[UR14][R14.64] ;  /* 0x0000000e0e0eb981 */ /* 0x000f62000c1e1b00 */
[C---:B------:R-:W-:Y:S02]  /*2d80*/  IADD3 R21, R16.reuse, 0xc, RZ ;  /* 0x0000000c10157810 */ /* 0x040fe40007ffe0ff */
[----:B------:R-:W-:Y:S01]  /*2d90*/  IADD3 R17, R16, 0xf, RZ ;  /* 0x0000000f10117810 */ /* 0x000fe20007ffe0ff */
[----:B--2---:R-:W-:Y:S01]  /*2da0*/  @!P4 FADD.FTZ R24, R24, R8 ;  /* 0x000000081818c221 */ /* 0x004fe20000010000 */
[----:B------:R-:W-:Y:S01]  /*2db0*/  @!P4 FADD.FTZ R25, R25, R9 ;  /* 0x000000091919c221 */ /* 0x000fe20000010000 */
[----:B------:R-:W-:Y:S02]  /*2dc0*/  IADD3 R8, R16, 0xd, RZ ;  /* 0x0000000d10087810 */ /* 0x000fe40007ffe0ff */
[----:B------:R-:W-:Y:S01]  /*2dd0*/  ISETP.EQ.OR P4, PT, R21, UR16, P2 ;  /* 0x0000001015007c0c */ /* 0x000fe20009782670 */
[----:B---3--:R-:W-:Y:S01]  /*2de0*/  @!P5 FADD.FTZ R24, R24, R10 ;  /* 0x0000000a1818d221 */ /* 0x008fe20000010000 */
[----:B------:R-:W-:Y:S01]  /*2df0*/  @!P5 FADD.FTZ R25, R25, R11 ;  /* 0x0000000b1919d221 */ /* 0x000fe20000010000 */
[----:B------:R-:W-:-:S02]  /*2e00*/  ISETP.EQ.OR P5, PT, R8, UR16, P2 ;  /* 0x0000001008007c0c */ /* 0x000fc400097a2670 */
[----:B------:R-:W-:Y:S01]  /*2e10*/  IADD3 R10, R16, 0xe, RZ ;  /* 0x0000000e100a7810 */ /* 0x000fe20007ffe0ff */
[----:B----4-:R-:W-:Y:S01]  /*2e20*/  @!P6 FADD.FTZ R24, R24, R12 ;  /* 0x0000000c1818e221 */ /* 0x010fe20000010000 */
[----:B------:R-:W-:Y:S02]  /*2e30*/  @!P6 FADD.FTZ R25, R25, R13 ;  /* 0x0000000d1919e221 */ /* 0x000fe40000010000 */
[----:B------:R-:W-:-:S04]  /*2e40*/  ISETP.EQ.OR P6, PT, R10, UR16, P2 ;  /* 0x000000100a007c0c */ /* 0x000fc800097c2670 */
[----:B------:R-:W-:Y:S02]  /*2e50*/  @!P4 IMAD R9, R19, R21, R0 ;  /* 0x000000151309c224 */ /* 0x000fe400078e0200 */
[----:B-----5:R-:W-:Y:S01]  /*2e60*/  @!P3 FADD.FTZ R24, R24, R14 ;  /* 0x0000000e1818b221 */ /* 0x020fe20000010000 */
[----:B------:R-:W-:Y:S01]  /*2e70*/  @!P3 FADD.FTZ R25, R25, R15 ;  /* 0x0000000f1919b221 */ /* 0x000fe20000010000 */
[----:B------:R-:W-:Y:S01]  /*2e80*/  ISETP.EQ.OR P3, PT, R17, UR16, P2 ;  /* 0x0000001011007c0c */ /* 0x000fe20009762670 */
[----:B------:R-:W-:Y:S02]  /*2e90*/  @!P5 IMAD R11, R19, R8, R0 ;  /* 0x00000008130bd224 */ /* 0x000fe400078e0200 */
[----:B------:R-:W-:-:S04]  /*2ea0*/  @!P4 IMAD.WIDE.U32 R8, R9, 0x8, R22 ;  /* 0x000000080908c825 */ /* 0x000fc800078e0016 */
[----:B------:R-:W-:Y:S02]  /*2eb0*/  @!P6 IMAD R13, R19, R10, R0 ;  /* 0x0000000a130de224 */ /* 0x000fe400078e0200 */
[----:B------:R-:W2:Y:S01]  /*2ec0*/  @!P4 LDG.E.64 R8, desc[UR14][R8.64] ;  /* 0x0000000e0808c981 */ /* 0x000ea2000c1e1b00 */
[----:B------:R-:W-:-:S04]  /*2ed0*/  @!P5 IMAD.WIDE.U32 R10, R11, 0x8, R22 ;  /* 0x000000080b0ad825 */ /* 0x000fc800078e0016 */
[----:B------:R-:W-:Y:S02]  /*2ee0*/  @!P6 IMAD.WIDE.U32 R12, R13, 0x8, R22 ;  /* 0x000000080d0ce825 */ /* 0x000fe400078e0016 */
[----:B------:R-:W3:Y:S02]  /*2ef0*/  @!P5 LDG.E.64 R10, desc[UR14][R10.64] ;  /* 0x0000000e0a0ad981 */ /* 0x000ee4000c1e1b00 */
[----:B------:R-:W-:Y:S02]  /*2f00*/  @!P3 IMAD R15, R19, R17, R0 ;  /* 0x00000011130fb224 */ /* 0x000fe400078e0200 */
[----:B------:R-:W4:Y:S02]  /*2f10*/  @!P6 LDG.E.64 R12, desc[UR14][R12.64] ;  /* 0x0000000e0c0ce981 */ /* 0x000f24000c1e1b00 */
[----:B------:R-:W-:-:S06]  /*2f20*/  @!P3 IMAD.WIDE.U32 R14, R15, 0x8, R22 ;  /* 0x000000080f0eb825 */ /* 0x000fcc00078e0016 */
[----:B------:R-:W5:Y:S01]  /*2f30*/  @!P3 LDG.E.64 R14, desc[UR14][R14.64] ;  /* 0x0000000e0e0eb981 */ /* 0x000f62000c1e1b00 */
[----:B------:R-:W-:Y:S02]  /*2f40*/  IADD3 R20, R20, -0x10, RZ ;  /* 0xfffffff014147810 */ /* 0x000fe40007ffe0ff */
[----:B------:R-:W-:Y:S01]  /*2f50*/  IADD3 R16, R16, 0x10, RZ ;  /* 0x0000001010107810 */ /* 0x000fe20007ffe0ff */
[----:B--2---:R-:W-:Y:S01]  /*2f60*/  @!P4 FADD.FTZ R24, R24, R8 ;  /* 0x000000081818c221 */ /* 0x004fe20000010000 */
[----:B------:R-:W-:Y:S01]  /*2f70*/  @!P4 FADD.FTZ R25, R25, R9 ;  /* 0x000000091919c221 */ /* 0x000fe20000010000 */
[----:B------:R-:W-:Y:S02]  /*2f80*/  ISETP.GT.AND P4, PT, R20, 0xc, PT ;  /* 0x0000000c1400780c */ /* 0x000fe40003f84270 */
[----:B---3--:R-:W-:Y:S01]  /*2f90*/  @!P5 FADD.FTZ R24, R24, R10 ;  /* 0x0000000a1818d221 */ /* 0x008fe20000010000 */
[----:B------:R-:W-:-:S03]  /*2fa0*/  @!P5 FADD.FTZ R25, R25, R11 ;  /* 0x0000000b1919d221 */ /* 0x000fc60000010000 */
[----:B----4-:R-:W-:Y:S01]  /*2fb0*/  @!P6 FADD.FTZ R24, R24, R12 ;  /* 0x0000000c1818e221 */ /* 0x010fe20000010000 */
[----:B------:R-:W-:-:S03]  /*2fc0*/  @!P6 FADD.FTZ R25, R25, R13 ;  /* 0x0000000d1919e221 */ /* 0x000fc60000010000 */
[----:B-----5:R-:W-:Y:S01]  /*2fd0*/  @!P3 FADD.FTZ R24, R24, R14 ;  /* 0x0000000e1818b221 */ /* 0x020fe20000010000 */
[----:B------:R-:W-:Y:S02]  /*2fe0*/  @!P3 FADD.FTZ R25, R25, R15 ;  /* 0x0000000f1919b221 */ /* 0x000fe40000010000 */
[----:B------:R-:W-:Y:S05]  /*2ff0*/  @P4 BRA `(.L_x_17) ;  /* 0xfffffff800344947 */ /* 0x000fea000383ffff */
.L_x_16:
[----:B------:R-:W-:-:S13]  /*3000*/  ISETP.GT.AND P3, PT, R20, 0x4, PT ;  /* 0x000000041400780c */ /* 0x000fda0003f64270 */
[----:B------:R-:W-:Y:S05]  /*3010*/  @!P3 BRA `(.L_x_18) ;  /* 0x0000000000ecb947 */ /* 0x000fea0003800000 */
[C---:B------:R-:W-:Y:S02]  /*3020*/  IADD3 R11, R16.reuse, 0x1, RZ ;  /* 0x00000001100b7810 */ /* 0x040fe40007ffe0ff */
[C---:B------:R-:W-:Y:S02]  /*3030*/  ISETP.EQ.OR P5, PT, R16.reuse, UR16, P2 ;  /* 0x0000001010007c0c */ /* 0x040fe400097a2670 */
[----:B------:R-:W-:Y:S02]  /*3040*/  IADD3 R13, R16, 0x2, RZ ;  /* 0x00000002100d7810 */ /* 0x000fe40007ffe0ff */
[----:B------:R-:W-:Y:S02]  /*3050*/  ISETP.EQ.OR P6, PT, R11, UR16, P2 ;  /* 0x000000100b007c0c */ /* 0x000fe400097c2670 */
[----:B------:R-:W-:-:S07]  /*3060*/  ISETP.EQ.OR P3, PT, R13, UR16, P2 ;  /* 0x000000100d007c0c */ /* 0x000fce0009762670 */
[----:B------:R-:W-:-:S04]  /*3070*/  @!P5 IMAD R9, R16, R19, R0 ;  /* 0x000000131009d224 */ /* 0x000fc800078e0200 */
[----:B------:R-:W-:Y:S02]  /*3080*/  @!P6 IMAD R11, R19, R11, R0 ;  /* 0x0000000b130be224 */ /* 0x000fe400078e0200 */
[----:B------:R-:W-:-:S04]  /*3090*/  @!P5 IMAD.WIDE.U32 R8, R9, 0x8, R22 ;  /* 0x000000080908d825 */ /* 0x000fc800078e0016 */
[----:B------:R-:W-:Y:S02]  /*30a0*/  @!P3 IMAD R13, R19, R13, R0 ;  /* 0x0000000d130db224 */ /* 0x000fe400078e0200 */
[--C-:B------:R-:W-:Y:S01]  /*30b0*/  @!P6 IMAD.WIDE.U32 R10, R11, 0x8, R22.reuse ;  /* 0x000000080b0ae825 */ /* 0x100fe200078e0016 */
[----:B------:R-:W2:Y:S03]  /*30c0*/  @!P5 LDG.E.64 R8, desc[UR14][R8.64] ;  /* 0x0000000e0808d981 */ /* 0x000ea6000c1e1b00 */
[----:B------:R-:W-:Y:S02]  /*30d0*/  @!P3 IMAD.WIDE.U32 R12, R13, 0x8, R22 ;  /* 0x000000080d0cb825 */ /* 0x000fe400078e0016 */
[----:B------:R-:W3:Y:S04]  /*30e0*/  @!P6 LDG.E.64 R10, desc[UR14][R10.64] ;  /* 0x0000000e0a0ae981 */ /* 0x000ee8000c1e1b00 */
[----:B------:R-:W4:Y:S01]  /*30f0*/  @!P3 LDG.E.64 R12, desc[UR14][R12.64] ;  /* 0x0000000e0c0cb981 */ /* 0x000f22000c1e1b00 */
[----:B------:R-:W-:-:S02]  /*3100*/  IADD3 R32, R16, 0x3, RZ ;  /* 0x0000000310207810 */ /* 0x000fc40007ffe0ff */
[----:B------:R-:W-:Y:S02]  /*3110*/  IADD3 R21, R16, 0x4, RZ ;  /* 0x0000000410157810 */ /* 0x000fe40007ffe0ff */
[----:B------:R-:W-:Y:S02]  /*3120*/  ISETP.EQ.OR P0, PT, R32, UR16, P2 ;  /* 0x0000001020007c0c */ /* 0x000fe40009702670 */
[C---:B------:R-:W-:Y:S02]  /*3130*/  ISETP.EQ.OR P4, PT, R21.reuse, UR16, P2 ;  /* 0x0000001015007c0c */ /* 0x040fe40009782670 */
[C---:B------:R-:W-:Y:S02]  /*3140*/  IADD3 R15, R21.reuse, 0x1, RZ ;  /* 0x00000001150f7810 */ /* 0x040fe40007ffe0ff */
[C---:B------:R-:W-:Y:S02]  /*3150*/  IADD3 R14, R21.reuse, 0x2, RZ ;  /* 0x00000002150e7810 */ /* 0x040fe40007ffe0ff */
[----:B------:R-:W-:Y:S01]  /*3160*/  IADD3 R17, R21, 0x3, RZ ;  /* 0x0000000315117810 */ /* 0x000fe20007ffe0ff */
[----:B--2---:R-:W-:Y:S01]  /*3170*/  @!P5 FADD.FTZ R24, R24, R8 ;  /* 0x000000081818d221 */ /* 0x004fe20000010000 */
[----:B------:R-:W-:Y:S01]  /*3180*/  @!P5 FADD.FTZ R25, R25, R9 ;  /* 0x000000091919d221 */ /* 0x000fe20000010000 */
[----:B------:R-:W-:-:S02]  /*3190*/  ISETP.EQ.OR P5, PT, R15, UR16, P2 ;  /* 0x000000100f007c0c */ /* 0x000fc400097a2670 */
[----:B------:R-:W-:Y:S02]  /*31a0*/  @!P0 IMAD R9, R19, R32, R0 ;  /* 0x0000002013098224 */ /* 0x000fe400078e0200 */
[----:B---3--:R-:W-:Y:S01]  /*31b0*/  @!P6 FADD.FTZ R24, R24, R10 ;  /* 0x0000000a1818e221 */ /* 0x008fe20000010000 */
[----:B------:R-:W-:Y:S01]  /*31c0*/  @!P6 FADD.FTZ R25, R25, R11 ;  /* 0x0000000b1919e221 */ /* 0x000fe20000010000 */
[----:B------:R-:W-:Y:S01]  /*31d0*/  ISETP.EQ.OR P6, PT, R14, UR16, P2 ;  /* 0x000000100e007c0c */ /* 0x000fe200097c2670 */
[----:B------:R-:W-:Y:S02]  /*31e0*/  @!P4 IMAD R11, R19, R21, R0 ;  /* 0x00000015130bc224 */ /* 0x000fe400078e0200 */
[----:B----4-:R-:W-:Y:S01]  /*31f0*/  @!P3 FADD.FTZ R24, R24, R12 ;  /* 0x0000000c1818b221 */ /* 0x010fe20000010000 */
[----:B------:R-:W-:Y:S01]  /*3200*/  @!P3 FADD.FTZ R25, R25, R13 ;  /* 0x0000000d1919b221 */ /* 0x000fe20000010000 */
[----:B------:R-:W-:Y:S01]  /*3210*/  ISETP.EQ.OR P3, PT, R17, UR16, P2 ;  /* 0x0000001011007c0c */ /* 0x000fe20009762670 */
[----:B------:R-:W-:-:S04]  /*3220*/  @!P0 IMAD.WIDE.U32 R8, R9, 0x8, R22 ;  /* 0x0000000809088825 */ /* 0x000fc800078e0016 */
[----:B------:R-:W-:Y:S02]  /*3230*/  @!P5 IMAD R13, R19, R15, R0 ;  /* 0x0000000f130dd224 */ /* 0x000fe400078e0200 */
[----:B------:R-:W-:Y:S01]  /*3240*/  @!P4 IMAD.WIDE.U32 R10, R11, 0x8, R22 ;  /* 0x000000080b0ac825 */ /* 0x000fe200078e0016 */
[----:B------:R-:W2:Y:S03]  /*3250*/  @!P0 LDG.E.64 R8, desc[UR14][R8.64] ;  /* 0x0000000e08088981 */ /* 0x000ea6000c1e1b00 */
[----:B------:R-:W-:Y:S02]  /*3260*/  @!P6 IMAD R15, R19, R14, R0 ;  /* 0x0000000e130fe224 */ /* 0x000fe400078e0200 */
[----:B------:R-:W-:Y:S01]  /*3270*/  @!P5 IMAD.WIDE.U32 R12, R13, 0x8, R22 ;  /* 0x000000080d0cd825 */ /* 0x000fe200078e0016 */
[----:B------:R-:W3:Y:S03]  /*3280*/  @!P4 LDG.E.64 R10, desc[UR14][R10.64] ;  /* 0x0000000e0a0ac981 */ /* 0x000ee6000c1e1b00 */
[----:B------:R-:W-:-:S02]  /*3290*/  @!P3 IMAD R17, R19, R17, R0 ;  /* 0x000000111311b224 */ /* 0x000fc400078e0200 */
[--C-:B------:R-:W-:Y:S01]  /*32a0*/  @!P6 IMAD.WIDE.U32 R14, R15, 0x8, R22.reuse ;  /* 0x000000080f0ee825 */ /* 0x100fe200078e0016 */
[----:B------:R-:W4:Y:S03]  /*32b0*/  @!P5 LDG.E.64 R12, desc[UR14][R12.64] ;  /* 0x0000000e0c0cd981 */ /* 0x000f26000c1e1b00 */
[----:B------:R-:W-:Y:S02]  /*32c0*/  @!P3 IMAD.WIDE.U32 R16, R17, 0x8, R22 ;  /* 0x000000081110b825 */ /* 0x000fe400078e0016 */
[----:B------:R-:W5:Y:S04]  /*32d0*/  @!P6 LDG.E.64 R14, desc[UR14][R14.64] ;  /* 0x0000000e0e0ee981 */ /* 0x000f68000c1e1b00 */
[----:B------:R-:W5:Y:S01]  /*32e0*/  @!P3 LDG.E.64 R16, desc[UR14][R16.64] ;  /* 0x0000000e1010b981 */ /* 0x000f62000c1e1b00 */
[----:B------:R-:W-:-:S04]  /*32f0*/  IADD3 R20, R20, -0x4, RZ ;  /* 0xfffffffc14147810 */ /* 0x000fc80007ffe0ff */
[----:B------:R-:W-:Y:S01]  /*3300*/  IADD3 R20, R20, -0x4, RZ ;  /* 0xfffffffc14147810 */ /* 0x000fe20007ffe0ff */
[----:B--2---:R-:W-:Y:S01]  /*3310*/  @!P0 FADD.FTZ R24, R24, R8 ;  /* 0x0000000818188221 */ /* 0x004fe20000010000 */
[----:B------:R-:W-:Y:S01]  /*3320*/  @!P0 FADD.FTZ R25, R25, R9 ;  /* 0x0000000919198221 */ /* 0x000fe20000010000 */
[----:B------:R-:W-:Y:S02]  /*3330*/  PLOP3.LUT P0, PT, PT, PT, PT, 0x8, 0x0 ;  /* 0x000000000000781c */ /* 0x000fe40003f0e170 */
[----:B---3--:R-:W-:Y:S01]  /*3340*/  @!P4 FADD.FTZ R24, R24, R10 ;  /* 0x0000000a1818c221 */ /* 0x008fe20000010000 */
[----:B------:R-:W-:-:S03]  /*3350*/  @!P4 FADD.FTZ R25, R25, R11 ;  /* 0x0000000b1919c221 */ /* 0x000fc60000010000 */
[----:B----4-:R-:W-:Y:S01]  /*3360*/  @!P5 FADD.FTZ R24, R24, R12 ;  /* 0x0000000c1818d221 */ /* 0x010fe20000010000 */
[----:B------:R-:W-:-:S03]  /*3370*/  @!P5 FADD.FTZ R25, R25, R13 ;  /* 0x0000000d1919d221 */ /* 0x000fc60000010000 */
[----:B-----5:R-:W-:Y:S01]  /*3380*/  @!P6 FADD.FTZ R24, R24, R14 ;  /* 0x0000000e1818e221 */ /* 0x020fe20000010000 */
[----:B------:R-:W-:-:S03]  /*3390*/  @!P6 FADD.FTZ R25, R25, R15 ;  /* 0x0000000f1919e221 */ /* 0x000fc60000010000 */
[----:B------:R-:W-:Y:S01]  /*33a0*/  @!P3 FADD.FTZ R24, R24, R16 ;  /* 0x000000101818b221 */ /* 0x000fe20000010000 */
[----:B------:R-:W-:Y:S01]  /*33b0*/  @!P3 FADD.FTZ R25, R25, R17 ;  /* 0x000000111919b221 */ /* 0x000fe20000010000 */
[----:B------:R-:W-:-:S07]  /*33c0*/  IADD3 R16, R21, 0x4, RZ ;  /* 0x0000000415107810 */ /* 0x000fce0007ffe0ff */
.L_x_18:
[----:B------:R-:W-:-:S13]  /*33d0*/  ISETP.NE.OR P0, PT, R20, RZ, P0 ;  /* 0x000000ff1400720c */ /* 0x000fda0000705670 */
[----:B------:R-:W-:Y:S05]  /*33e0*/  @!P0 BRA `(.L_x_14) ;  /* 0x00000000007c8947 */ /* 0x000fea0003800000 */
.L_x_15:
[C---:B------:R-:W-:Y:S02]  /*33f0*/  ISETP.EQ.OR P0, PT, R16.reuse, UR16, P2 ;  /* 0x0000001010007c0c */ /* 0x040fe40009702670 */
[C---:B------:R-:W-:Y:S02]  /*3400*/  IADD3 R11, R16.reuse, 0x1, RZ ;  /* 0x00000001100b7810 */ /* 0x040fe40007ffe0ff */
[C---:B------:R-:W-:Y:S02]  /*3410*/  IADD3 R13, R16.reuse, 0x2, RZ ;  /* 0x00000002100d7810 */ /* 0x040fe40007ffe0ff */
[----:B------:R-:W-:Y:S02]  /*3420*/  ISETP.EQ.OR P3, PT, R11, UR16, P2 ;  /* 0x000000100b007c0c */ /* 0x000fe40009762670 */
[----:B------:R-:W-:Y:S02]  /*3430*/  ISETP.EQ.OR P4, PT, R13, UR16, P2 ;  /* 0x000000100d007c0c */ /* 0x000fe40009782670 */
[----:B------:R-:W-:-:S03]  /*3440*/  IADD3 R14, R16, 0x3, RZ ;  /* 0x00000003100e7810 */ /* 0x000fc60007ffe0ff */
[----:B------:R-:W-:Y:S01]  /*3450*/  @!P0 IMAD R9, R19, R16, R0 ;  /* 0x0000001013098224 */ /* 0x000fe200078e0200 */
[----:B------:R-:W-:-:S03]  /*3460*/  ISETP.EQ.OR P5, PT, R14, UR16, P2 ;  /* 0x000000100e007c0c */ /* 0x000fc600097a2670 */
[----:B------:R-:W-:-:S04]  /*3470*/  @!P0 IMAD.WIDE.U32 R8, R9, 0x8, R22 ;  /* 0x0000000809088825 */ /* 0x000fc800078e0016 */
[C-C-:B------:R-:W-:Y:S02]  /*3480*/  @!P3 IMAD R11, R19.reuse, R11, R0.reuse ;  /* 0x0000000b130bb224 */ /* 0x140fe400078e0200 */
[----:B------:R-:W2:Y:S01]  /*3490*/  @!P0 LDG.E.64 R8, desc[UR14][R8.64] ;  /* 0x0000000e08088981 */ /* 0x000ea2000c1e1b00 */
[----:B------:R-:W-:Y:S02]  /*34a0*/  @!P4 IMAD R13, R19, R13, R0 ;  /* 0x0000000d130dc224 */ /* 0x000fe400078e0200 */
        /* <DEDUP_REMOVED lines=11> */
[----:B------:R-:W-:Y:S02]  /*3560*/  ISETP.NE.AND P0, PT, R20, RZ, PT ;  /* 0x000000ff1400720c */ /* 0x000fe40003f05270 */
[----:B---3--:R-:W-:Y:S01]  /*3570*/  @!P3 FADD.FTZ R24, R24, R10 ;  /* 0x0000000a1818b221 */ /* 0x008fe20000010000 */
[----:B------:R-:W-:-:S03]  /*3580*/  @!P3 FADD.FTZ R25, R25, R11 ;  /* 0x0000000b1919b221 */ /* 0x000fc60000010000 */
[----:B----4-:R-:W-:Y:S01]  /*3590*/  @!P4 FADD.FTZ R24, R24, R12 ;  /* 0x0000000c1818c221 */ /* 0x010fe20000010000 */
[----:B------:R-:W-:-:S03]  /*35a0*/  @!P4 FADD.FTZ R25, R25, R13 ;  /* 0x0000000d1919c221 */ /* 0x000fc60000010000 */
[----:B-----5:R-:W-:Y:S01]  /*35b0*/  @!P5 FADD.FTZ R24, R24, R14 ;  /* 0x0000000e1818d221 */ /* 0x020fe20000010000 */
[----:B------:R-:W-:Y:S02]  /*35c0*/  @!P5 FADD.FTZ R25, R25, R15 ;  /* 0x0000000f1919d221 */ /* 0x000fe40000010000 */
[----:B------:R-:W-:Y:S05]  /*35d0*/  @P0 BRA `(.L_x_15) ;  /* 0xfffffffc00840947 */ /* 0x000fea000383ffff */
.L_x_14:
[----:B------:R-:W-:-:S13]  /*35e0*/  LOP3.LUT P0, R18, R18, 0x3, RZ, 0xc0, !PT ;  /* 0x0000000312127812 */ /* 0x000fda000780c0ff */
[----:B------:R-:W-:Y:S05]  /*35f0*/  @!P0 BRA `(.L_x_11) ;  /* 0x0000000000688947 */ /* 0x000fea0003800000 */
[----:B------:R-:W-:Y:S01]  /*3600*/  ISETP.EQ.OR P0, PT, R16, UR16, P2 ;  /* 0x0000001010007c0c */ /* 0x000fe20009702670 */
[----:B------:R-:W-:Y:S01]  /*3610*/  BSSY B0, `(.L_x_19) ;  /* 0x0000008000007945 */ /* 0x000fe20003800000 */
[----:B------:R-:W-:-:S11]  /*3620*/  ISETP.NE.AND P3, PT, R18, 0x1, PT ;  /* 0x000000011200780c */ /* 0x000fd60003f65270 */
[----:B------:R-:W-:Y:S05]  /*3630*/  @P0 BRA `(.L_x_20) ;  /* 0x0000000000140947 */ /* 0x000fea0003800000 */
[----:B------:R-:W-:-:S04]  /*3640*/  IMAD R9, R19, R16, R0 ;  /* 0x0000001013097224 */ /* 0x000fc800078e0200 */
[----:B------:R-:W-:-:S06]  /*3650*/  IMAD.WIDE.U32 R8, R9, 0x8, R22 ;  /* 0x0000000809087825 */ /* 0x000fcc00078e0016 */
[----:B------:R-:W2:Y:S02]  /*3660*/  LDG.E.64 R8, desc[UR14][R8.64] ;  /* 0x0000000e08087981 */ /* 0x000ea4000c1e1b00 */
[----:B--2---:R-:W-:Y:S01]  /*3670*/  FADD.FTZ R24, R24, R8 ;  /* 0x0000000818187221 */ /* 0x004fe20000010000 */
[----:B------:R-:W-:-:S07]  /*3680*/  FADD.FTZ R25, R25, R9 ;  /* 0x0000000919197221 */ /* 0x000fce0000010000 */
.L_x_20:
[----:B------:R-:W-:Y:S05]  /*3690*/  BSYNC B0 ;  /* 0x0000000000007941 */ /* 0x000fea0003800000 */
.L_x_19:
[----:B------:R-:W-:Y:S05]  /*36a0*/  @!P3 BRA `(.L_x_11) ;  /* 0x00000000003cb947 */ /* 0x000fea0003800000 */
[C---:B------:R-:W-:Y:S02]  /*36b0*/  IADD3 R8, R16.reuse, 0x2, RZ ;  /* 0x0000000210087810 */ /* 0x040fe40007ffe0ff */
[----:B------:R-:W-:Y:S02]  /*36c0*/  IADD3 R9, R16, 0x1, RZ ;  /* 0x0000000110097810 */ /* 0x000fe40007ffe0ff */
[----:B------:R-:W-:Y:S02]  /*36d0*/  ISETP.EQ.OR P0, PT, R8, UR16, P2 ;  /* 0x0000001008007c0c */ /* 0x000fe40009702670 */
[----:B------:R-:W-:Y:S02]  /*36e0*/  ISETP.EQ.OR P3, PT, R9, UR16, P2 ;  /* 0x0000001009007c0c */ /* 0x000fe40009762670 */
[----:B------:R-:W-:-:S11]  /*36f0*/  ISETP.EQ.OR P0, PT, R18, 0x2, P0 ;  /* 0x000000021200780c */ /* 0x000fd60000702670 */
[-CC-:B------:R-:W-:Y:S02]  /*3700*/  @!P3 IMAD R9, R9, R19.reuse, R0.reuse ;  /* 0x000000130909b224 */ /* 0x180fe400078e0200 */
[----:B------:R-:W-:Y:S02]  /*3710*/  @!P0 IMAD R19, R8, R19, R0 ;  /* 0x0000001308138224 */ /* 0x000fe400078e0200 */
[----:B------:R-:W-:-:S04]  /*3720*/  @!P3 IMAD.WIDE.U32 R8, R9, 0x8, R22 ;  /* 0x000000080908b825 */ /* 0x000fc800078e0016 */
[----:B------:R-:W-:Y:S02]  /*3730*/  @!P0 IMAD.WIDE.U32 R22, R19, 0x8, R22 ;  /* 0x0000000813168825 */ /* 0x000fe400078e0016 */
[----:B------:R-:W2:Y:S04]  /*3740*/  @!P3 LDG.E.64 R8, desc[UR14][R8.64] ;  /* 0x0000000e0808b981 */ /* 0x000ea8000c1e1b00 */
[----:B------:R-:W3:Y:S01]  /*3750*/  @!P0 LDG.E.64 R22, desc[UR14][R22.64] ;  /* 0x0000000e16168981 */ /* 0x000ee2000c1e1b00 */
[----:B--2---:R-:W-:Y:S01]  /*3760*/  @!P3 FADD.FTZ R24, R24, R8 ;  /* 0x000000081818b221 */ /* 0x004fe20000010000 */
[----:B------:R-:W-:-:S03]  /*3770*/  @!P3 FADD.FTZ R25, R25, R9 ;  /* 0x000000091919b221 */ /* 0x000fc60000010000 */
[----:B---3--:R-:W-:Y:S01]  /*3780*/  @!P0 FADD.FTZ R24, R24, R22 ;  /* 0x0000001618188221 */ /* 0x008fe20000010000 */
[----:B------:R-:W-:-:S07]  /*3790*/  @!P0 FADD.FTZ R25, R25, R23 ;  /* 0x0000001719198221 */ /* 0x000fce0000010000 */
.L_x_11:
[----:B------:R-:W1:Y:S01]  /*37a0*/  S2UR UR7, SR_CgaCtaId ;  /* 0x00000000000779c3 */ /* 0x000e620000008800 */
[----:B------:R-:W-:Y:S01]  /*37b0*/  UMOV UR6, 0x400 ;  /* 0x0000040000067882 */ /* 0x000fe20000000000 */
[----:B0-2---:R-:W-:Y:S02]  /*37c0*/  SHF.L.U32 R11, R30, 0x10, RZ ;  /* 0x000000101e0b7819 */ /* 0x005fe400000006ff */
[----:B------:R-:W-:Y:S02]  /*37d0*/  SHF.L.U32 R31, R31, 0x10, RZ ;  /* 0x000000101f1f7819 */ /* 0x000fe400000006ff */
[----:B------:R-:W-:Y:S01]  /*37e0*/  SHF.L.U32 R3, R3, 0x10, RZ ;  /* 0x0000001003037819 */ /* 0x000fe200000006ff */
[----:B------:R-:W-:Y:S01]  /*37f0*/  FADD.FTZ R11, -R2, R11 ;  /* 0x0000000b020b7221 */ /* 0x000fe20000010100 */
[----:B------:R-:W-:Y:S01]  /*3800*/  SHF.L.U32 R28, R28, 0x10, RZ ;  /* 0x000000101c1c7819 */ /* 0x000fe200000006ff */
[----:B------:R-:W-:Y:S02]  /*3810*/  FADD.FTZ R0, -R2, R31 ;  /* 0x0000001f02007221 */ /* 0x000fe40000010100 */
[----:B------:R-:W-:-:S02]  /*3820*/  FMUL.FTZ R11, R11, UR8 ;  /* 0x000000080b0b7c20 */ /* 0x000fc40008410000 */
[----:B------:R-:W-:Y:S01]  /*3830*/  FMUL.FTZ R0, R0, UR8 ;  /* 0x0000000800007c20 */ /* 0x000fe20008410000 */
[----:B-1----:R-:W-:-:S09]  /*3840*/  ULEA UR6, UR7, UR6, 0x18 ;  /* 0x0000000607067291 */ /* 0x002fd2000f8ec03f */
[----:B------:R0:W-:Y:S01]  /*3850*/  @!P2 STS.64 [UR6+0x78], R24 ;  /* 0x00007818ff00a988 */ /* 0x0001e20008000a06 */
[----:B------:R-:W-:Y:S06]  /*3860*/  BAR.SYNC.DEFER_BLOCKING 0x0 ;  /* 0x0000000000007b1d */ /* 0x000fec0000010000 */
[----:B------:R-:W1:Y:S01]  /*3870*/  LDS.64 R8, [UR6+0x78] ;  /* 0x00007806ff087984 */ /* 0x000e620008000a00 */
[----:B------:R-:W-:Y:S02]  /*3880*/  ULDC.U8 UR6, c[0x0][0x2a4] ;  /* 0x0000a90000067ab9 */ /* 0x000fe40000000000 */
[----:B------:R-:W-:-:S13]  /*3890*/  ISETP.NE.AND P0, PT, RZ, UR6, PT ;  /* 0x00000006ff007c0c */ /* 0x000fda000bf05270 */
[----:B0-----:R-:W-:Y:S05]  /*38a0*/  @!P0 BRA `(.L_x_21) ;  /* 0x0000000000488947 */ /* 0x001fea0003800000 */
[----:B------:R-:W-:Y:S01]  /*38b0*/  FFMA.FTZ R6, R11, R4, R6 ;  /* 0x000000040b067223 */ /* 0x000fe20000010006 */
[----:B------:R-:W-:-:S03]  /*38c0*/  FFMA.FTZ R7, R0, R5, R7 ;  /* 0x0000000500077223 */ /* 0x000fc60000010007 */
[----:B------:R-:W-:Y:S01]  /*38d0*/  FMUL.FTZ R2, R6, -1.4426950216293334961 ;  /* 0xbfb8aa3b06027820 */ /* 0x000fe20000410000 */
[----:B------:R-:W-:-:S05]  /*38e0*/  FMUL.FTZ R12, R7, -1.4426950216293334961 ;  /* 0xbfb8aa3b070c7820 */ /* 0x000fca0000410000 */
[----:B------:R-:W0:Y:S08]  /*38f0*/  MUFU.EX2 R2, R2 ;  /* 0x0000000200027308 */ /* 0x000e300000000800 */
[----:B------:R-:W2:Y:S01]  /*3900*/  MUFU.EX2 R12, R12 ;  /* 0x0000000c000c7308 */ /* 0x000ea20000000800 */
[----:B0-----:R-:W-:-:S07]  /*3910*/  FADD.FTZ R10, R2, 1 ;  /* 0x3f800000020a7421 */ /* 0x001fce0000010000 */
[----:B------:R-:W0:Y:S01]  /*3920*/  MUFU.RCP R10, R10 ;  /* 0x0000000a000a7308 */ /* 0x000e220000001000 */
[----:B--2---:R-:W-:-:S07]  /*3930*/  FADD.FTZ R13, R12, 1 ;  /* 0x3f8000000c0d7421 */ /* 0x004fce0000010000 */
[----:B------:R-:W2:Y:S01]  /*3940*/  MUFU.RCP R13, R13 ;  /* 0x0000000d000d7308 */ /* 0x000ea20000001000 */
[----:B0-----:R-:W-:Y:S01]  /*3950*/  FADD.FTZ R15, -R10, 1 ;  /* 0x3f8000000a0f7421 */ /* 0x001fe20000010100 */
[----:B------:R-:W-:-:S03]  /*3960*/  FMUL.FTZ R3, R3, R10 ;  /* 0x0000000a03037220 */ /* 0x000fc60000410000 */
[----:B------:R-:W-:Y:S01]  /*3970*/  FFMA.FTZ R6, R6, R15, 1 ;  /* 0x3f80000006067423 */ /* 0x000fe2000001000f */
[----:B--2---:R-:W-:Y:S01]  /*3980*/  FADD.FTZ R14, -R13, 1 ;  /* 0x3f8000000d0e7421 */ /* 0x004fe20000010100 */
[----:B------:R-:W-:Y:S02]  /*3990*/  FMUL.FTZ R28, R28, R13 ;  /* 0x0000000d1c1c7220 */ /* 0x000fe40000410000 */
[----:B------:R-:W-:Y:S01]  /*39a0*/  FMUL.FTZ R3, R3, R6 ;  /* 0x0000000603037220 */ /* 0x000fe20000410000 */
[----:B------:R-:W-:-:S04]  /*39b0*/  FFMA.FTZ R7, R7, R14, 1 ;  /* 0x3f80000007077423 */ /* 0x000fc8000001000e */
[----:B------:R-:W-:-:S07]  /*39c0*/  FMUL.FTZ R28, R28, R7 ;  /* 0x000000071c1c7220 */ /* 0x000fce0000410000 */
.L_x_21:
[----:B------:R-:W-:Y:S04]  /*39d0*/  BSSY B0, `(.L_x_22) ;  /* 0x000001d000007945 */ /* 0x000fe80003800000 */
[----:B------:R-:W-:Y:S05]  /*39e0*/  @!P1 BRA `(.L_x_23) ;  /* 0x00000000006c9947 */ /* 0x000fea0003800000 */
[----:B------:R-:W0:Y:S01]  /*39f0*/  S2R R6, SR_TID.X ;  /* 0x0000000000067919 */ /* 0x000e220000002100 */
[----:B------:R-:W2:Y:S01]  /*3a00*/  LDC R13, c[0x0][0x2ac] ;  /* 0x0000ab00ff0d7b82 */ /* 0x000ea20000000800 */
[----:B------:R-:W-:Y:S01]  /*3a10*/  ULDC UR6, c[0x0][0x2bc] ;  /* 0x0000af0000067ab9 */ /* 0x000fe20000000800 */
[----:B------:R-:W-:Y:S01]  /*3a20*/  MOV R35, R37 ;  /* 0x0000002500237202 */ /* 0x000fe20000000f00 */
[----:B-1----:R-:W-:-:S04]  /*3a30*/  FMUL.FTZ R8, R8, UR6 ;  /* 0x0000000608087c20 */ /* 0x002fc80008410000 */
[-C--:B------:R-:W-:Y:S01]  /*3a40*/  FMUL.FTZ R2, R11, R8.reuse ;  /* 0x000000080b027220 */ /* 0x080fe20000410000 */
[----:B------:R-:W-:-:S03]  /*3a50*/  FMUL.FTZ R0, R0, R8 ;  /* 0x0000000800007220 */ /* 0x000fc60000410000 */
[C---:B------:R-:W-:Y:S01]  /*3a60*/  FFMA.FTZ R2, R9.reuse, UR6, R2 ;  /* 0x0000000609027c23 */ /* 0x040fe20008010002 */
[----:B------:R-:W-:Y:S01]  /*3a70*/  FFMA.FTZ R9, R9, UR6, R0 ;  /* 0x0000000609097c23 */ /* 0x000fe20008010000 */
[----:B------:R-:W-:Y:S02]  /*3a80*/  ULDC.64 UR6, c[0x0][0x288] ;  /* 0x0000a20000067ab9 */ /* 0x000fe40000000a00 */
[----:B------:R-:W-:Y:S01]  /*3a90*/  FFMA.FTZ R2, R3, R4, -R2 ;  /* 0x0000000403027223 */ /* 0x000fe20000010802 */
[----:B------:R-:W-:-:S03]  /*3aa0*/  FFMA.FTZ R9, R28, R5, -R9 ;  /* 0x000000051c097223 */ /* 0x000fc60000010809 */
[----:B------:R-:W-:Y:S01]  /*3ab0*/  FMUL.FTZ R5, R2, UR8 ;  /* 0x0000000802057c20 */ /* 0x000fe20008410000 */
[----:B0-----:R-:W-:-:S05]  /*3ac0*/  IMAD.WIDE.U32 R6, R6, -0x55555555, RZ ;  /* 0xaaaaaaab06067825 */ /* 0x001fca00078e00ff */
[----:B------:R-:W-:-:S05]  /*3ad0*/  SHF.R.U32.HI R6, RZ, 0x2, R7 ;  /* 0x00000002ff067819 */ /* 0x000fca0000011607 */
[----:B--2---:R-:W-:-:S04]  /*3ae0*/  IMAD R13, R13, UR16, R6 ;  /* 0x000000100d0d7c24 */ /* 0x004fc8000f8e0206 */
[----:B------:R-:W-:Y:S01]  /*3af0*/  IMAD.WIDE.U32 R34, R13, UR6, R34 ;  /* 0x000000060d227c25 */ /* 0x000fe2000f8e0022 */
[----:B------:R-:W-:-:S05]  /*3b00*/  SHF.R.S32.HI R6, RZ, 0x1f, R13 ;  /* 0x0000001fff067819 */ /* 0x000fca000001140d */
[----:B------:R-:W-:-:S04]  /*3b10*/  IMAD R0, R6, UR6, RZ ;  /* 0x0000000606007c24 */ /* 0x000fc8000f8e02ff */
[----:B------:R-:W-:Y:S01]  /*3b20*/  IMAD R3, R13, UR7, R0 ;  /* 0x000000070d037c24 */ /* 0x000fe2000f8e0200 */
[----:B------:R-:W-:Y:S01]  /*3b30*/  ULDC.64 UR6, c[0x0][0x210] ;  /* 0x0000840000067ab9 */ /* 0x000fe20000000a00 */
[----:B------:R-:W-:Y:S01]  /*3b40*/  FMUL.FTZ R0, R9, UR8 ;  /* 0x0000000809007c20 */ /* 0x000fe20008410000 */
[----:B------:R-:W-:Y:S02]  /*3b50*/  LEA R2, P0, R34, UR6, 0x1 ;  /* 0x0000000622027c11 */ /* 0x000fe4000f8008ff */
[----:B------:R-:W-:Y:S02]  /*3b60*/  IADD3 R3, R35, R3, RZ ;  /* 0x0000000323037210 */ /* 0x000fe40007ffe0ff */
[----:B------:R-:W-:Y:S02]  /*3b70*/  F2FP.BF16.F32.PACK_AB R5, R0, R5 ;  /* 0x000000050005723e */ /* 0x000fe400000010ff */
[----:B------:R-:W-:-:S05]  /*3b80*/  LEA.HI.X R3, R34, UR7, R3, 0x1, P0 ;  /* 0x0000000722037c11 */ /* 0x000fca00080f0c03 */
[----:B------:R0:W-:Y:S02]  /*3b90*/  STG.E desc[UR14][R2.64], R5 ;  /* 0x0000000502007986 */ /* 0x0001e4000c10190e */
.L_x_23:
[----:B------:R-:W-:Y:S05]  /*3ba0*/  BSYNC B0 ;  /* 0x0000000000007941 */ /* 0x000fea0003800000 */
.L_x_22:
[----:B------:R-:W-:Y:S01]  /*3bb0*/  ULDC UR7, c[0x0][0x2a0] ;  /* 0x0000a80000077ab9 */ /* 0x000fe20000000800 */
[----:B------:R-:W-:Y:S01]  /*3bc0*/  ULDC UR8, c[0x0][0x270] ;  /* 0x00009c0000087ab9 */ /* 0x000fe20000000800 */
[----:B------:R-:W-:Y:S01]  /*3bd0*/  ULDC UR6, c[0x0][0x10] ;  /* 0x0000040000067ab9 */ /* 0x000fe20000000800 */
[----:B------:R-:W-:Y:S02]  /*3be0*/  UIMAD UR7, UR7, UR8, URZ ;  /* 0x00000008070772a4 */ /* 0x000fe4000f8e023f */
[----:B------:R-:W-:Y:S02]  /*3bf0*/  UIADD3 UR5, UR6, UR5, URZ ;  /* 0x0000000506057290 */ /* 0x000fe4000fffe03f */
[----:B------:R-:W-:Y:S02]  /*3c00*/  UIADD3 UR4, UR4, 0x1, URZ ;  /* 0x0000000104047890 */ /* 0x000fe4000fffe03f */
[----:B------:R-:W-:-:S06]  /*3c10*/  UISETP.GE.AND UP0, UPT, UR5, UR7, UPT ;  /* 0x000000070500728c */ /* 0x000fcc000bf06270 */
[----:B------:R-:W-:-:S13]  /*3c20*/  PLOP3.LUT P0, PT, PT, PT, UP0, 0x80, 0x0 ;  /* 0x000000000000781c */ /* 0x000fda0003f0f008 */
[----:B------:R-:W-:Y:S05]  /*3c30*/  @!P0 BRA `(.L_x_24) ;  /* 0xffffffc400a08947 */ /* 0x000fea000383ffff */
.L_x_1:
[----:B------:R-:W2:Y:S01]  /*3c40*/  LDC R4, c[0x0][0xc] ;  /* 0x00000300ff047b82 */ /* 0x000ea20000000800 */
[----:B------:R-:W-:Y:S01]  /*3c50*/  ISETP.NE.AND P1, PT, R29, RZ, PT ;  /* 0x000000ff1d00720c */ /* 0x000fe20003f25270 */
[----:B------:R-:W-:Y:S06]  /*3c60*/  BSSY B0, `(.L_x_25) ;  /* 0x0000011000007945 */ /* 0x000fec0003800000 */
[----:B------:R-:W3:Y:S08]  /*3c70*/  LDC R7, c[0x0][0x10] ;  /* 0x00000400ff077b82 */ /* 0x000ef00000000800 */
[----:B0-----:R-:W0:Y:S01]  /*3c80*/  LDC.64 R2, c[0x0][0x258] ;  /* 0x00009600ff027b82 */ /* 0x001e220000000a00 */
[----:B--2---:R-:W-:-:S02]  /*3c90*/  ISETP.NE.AND P0, PT, R4, 0x1, PT ;  /* 0x000000010400780c */ /* 0x004fc40003f05270 */
[----:B---3--:R-:W-:-:S04]  /*3ca0*/  SHF.L.U32 R0, R7, 0x1, RZ ;  /* 0x0000000107007819 */ /* 0x008fc800000006ff */
[----:B------:R-:W-:-:S05]  /*3cb0*/  SEL R5, R0, RZ, P0 ;  /* 0x000000ff00057207 */ /* 0x000fca0000000000 */
[----:B0-----:R-:W-:Y:S01]  /*3cc0*/  IMAD.WIDE.U32 R2, R5, 0x4, R2 ;  /* 0x0000000405027825 */ /* 0x001fe200078e0002 */
[----:B------:R-:W-:Y:S06]  /*3cd0*/  @P1 BRA `(.L_x_26) ;  /* 0x0000000000241947 */ /* 0x000fec0003800000 */
[----:B------:R-:W0:Y:S01]  /*3ce0*/  S2R R0, SR_LANEID ;  /* 0x0000000000007919 */ /* 0x000e220000000000 */
[----:B------:R-:W-:Y:S02]  /*3cf0*/  VOTEU.ANY UR4, UPT, PT ;  /* 0x0000000000047886 */ /* 0x000fe400038e0100 */
[----:B------:R-:W-:Y:S02]  /*3d00*/  UFLO.U32 UR5, UR4 ;  /* 0x00000004000572bd */ /* 0x000fe400080e0000 */
[----:B------:R-:W2:Y:S04]  /*3d10*/  POPC R5, UR4 ;  /* 0x0000000400057d09 */ /* 0x000ea80008000000 */
[----:B0-----:R-:W-:-:S13]  /*3d20*/  ISETP.EQ.U32.AND P0, PT, R0, UR5, PT ;  /* 0x0000000500007c0c */ /* 0x001fda000bf02070 */
[----:B------:R-:W-:Y:S06]  /*3d30*/  @P0 MEMBAR.ALL.GPU ;  /* 0x0000000000000992 */ /* 0x000fec000000a000 */
[----:B------:R-:W-:-:S00]  /*3d40*/  @P0 ERRBAR ;  /* 0x00000000000009ab */ /* 0x000fc00000000000 */
[----:B------:R-:W-:Y:S06]  /*3d50*/  @P0 CGAERRBAR ;  /* 0x00000000000005ab */ /* 0x000fec0000000000 */
[----:B--2---:R0:W-:Y:S02]  /*3d60*/  @P0 REDG.E.ADD.S32.STRONG.GPU desc[UR14][R2.64], R5 ;  /* 0x000000050200098e */ /* 0x0041e4000c10e38e */
.L_x_26:
[----:B------:R-:W-:Y:S05]  /*3d70*/  BSYNC B0 ;  /* 0x0000000000007941 */ /* 0x000fea0003800000 */
.L_x_25:
[----:B------:R-:W2:Y:S01]  /*3d80*/  S2UR UR4, SR_CTAID.X ;  /* 0x00000000000479c3 */ /* 0x000ea20000002500 */
[----:B------:R-:W-:Y:S02]  /*3d90*/  IADD3 R0, R4, -0x1, RZ ;  /* 0xffffffff04007810 */ /* 0x000fe40007ffe0ff */
[----:B0-----:R-:W-:-:S05]  /*3da0*/  IADD3 R5, R7, -0x1, RZ ;  /* 0xffffffff07057810 */ /* 0x001fca0007ffe0ff */
[----:B------:R-:W0:Y:S01]  /*3db0*/  S2UR UR5, SR_CTAID.Y ;  /* 0x00000000000579c3 */ /* 0x000e220000002600 */
[----:B--2---:R-:W-:-:S04]  /*3dc0*/  ISETP.NE.AND P0, PT, R0, UR4, PT ;  /* 0x0000000400007c0c */ /* 0x004fc8000bf05270 */
[----:B0-----:R-:W-:-:S13]  /*3dd0*/  ISETP.NE.OR P0, PT, R5, UR5, P0 ;  /* 0x0000000505007c0c */ /* 0x001fda0008705670 */
[----:B------:R-:W-:Y:S05]  /*3de0*/  @P0 EXIT ;  /* 0x000000000000094d */ /* 0x000fea0003800000 */
[----:B------:R-:W-:Y:S05]  /*3df0*/  @P1 BRA `(.L_x_27) ;  /* 0x0000000000201947 */ /* 0x000fea0003800000 */
[----:B------:R-:W-:-:S05]  /*3e00*/  IMAD R0, R4, R7, RZ ;  /* 0x0000000704007224 */ /* 0x000fca00078e02ff */
[----:B------:R-:W-:-:S13]  /*3e10*/  ISETP.NE.AND P0, PT, R0, -0x1, PT ;  /* 0xffffffff0000780c */ /* 0x000fda0003f05270 */
[----:B------:R-:W-:Y:S05]  /*3e20*/  @!P0 BRA `(.L_x_27) ;  /* 0x0000000000148947 */ /* 0x000fea0003800000 */
.L_x_28:
[----:B------:R-:W2:Y:S04]  /*3e30*/  LDG.E.STRONG.GPU R5, desc[UR14][R2.64] ;  /* 0x0000000e02057981 */ /* 0x000ea8000c1ef900 */
[----:B--2---:R-:W-:Y:S01]  /*3e40*/  CCTL.IVALL ;  /* 0x00000000ff00798f */ /* 0x004fe20002000000 */
[----:B------:R-:W-:Y:S05]  /*3e50*/  YIELD ;  /* 0x0000000000007946 */ /* 0x000fea0003800000 */
[----:B------:R-:W-:-:S13]  /*3e60*/  ISETP.NE.AND P0, PT, R5, R0, PT ;  /* 0x000000000500720c */ /* 0x000fda0003f05270 */
[----:B------:R-:W-:Y:S05]  /*3e70*/  @P0 BRA `(.L_x_28) ;  /* 0xfffffffc00ec0947 */ /* 0x000fea000383ffff */
.L_x_27:
[----:B------:R-:W-:Y:S05]  /*3e80*/  WARPSYNC.ALL ;  /* 0x0000000000007948 */ /* 0x000fea0003800000 */
[----:B------:R-:W0:Y:S01]  /*3e90*/  LDC.64 R6, c[0x0][0x288] ;  /* 0x0000a200ff067b82 */ /* 0x000e220000000a00 */
[----:B-1----:R-:W-:-:S07]  /*3ea0*/  SHF.R.S32.HI R8, RZ, 0x1f, R29 ;  /* 0x0000001fff087819 */ /* 0x002fce000001141d */
[----:B------:R-:W-:Y:S01]  /*3eb0*/  BAR.SYNC.DEFER_BLOCKING 0x0 ;  /* 0x0000000000007b1d */ /* 0x000fe20000010000 */
[----:B0-----:R-:W-:-:S04]  /*3ec0*/  LEA.HI R0, P0, R7, R6, RZ, 0x1 ;  /* 0x0000000607007211 */ /* 0x001fc800078108ff */
[----:B------:R-:W-:-:S04]  /*3ed0*/  IADD3.X R9, RZ, R7, RZ, P0, !PT ;  /* 0x00000007ff097210 */ /* 0x000fc800007fe4ff */
[--C-:B------:R-:W-:Y:S02]  /*3ee0*/  SHF.R.S64 R0, R0, 0x1, R9.reuse ;  /* 0x0000000100007819 */ /* 0x100fe40000001009 */
[----:B------:R-:W-:Y:S02]  /*3ef0*/  SHF.R.S32.HI R9, RZ, 0x1, R9 ;  /* 0x00000001ff097819 */ /* 0x000fe40000011409 */
[----:B------:R-:W-:-:S04]  /*3f00*/  ISETP.GT.U32.AND P0, PT, R0, R29, PT ;  /* 0x0000001d0000720c */ /* 0x000fc80003f04070 */
[----:B------:R-:W-:-:S13]  /*3f10*/  ISETP.GT.AND.EX P0, PT, R9, R8, PT, P0 ;  /* 0x000000080900720c */ /* 0x000fda0003f04300 */
[----:B------:R-:W-:Y:S05]  /*3f20*/  @!P0 EXIT ;  /* 0x000000000000894d */ /* 0x000fea0003800000 */
[C---:B------:R-:W-:Y:S01]  /*3f30*/  IMAD.WIDE.U32 R10, R6.reuse, 0x3, RZ ;  /* 0x00000003060a7825 */ /* 0x040fe200078e00ff */
[----:B------:R-:W-:Y:S01]  /*3f40*/  LEA R13, R7, R7, 0x1 ;  /* 0x00000007070d7211 */ /* 0x000fe200078e08ff */
[----:B------:R-:W0:Y:S01]  /*3f50*/  LDC.64 R4, c[0x0][0x218] ;  /* 0x00008600ff047b82 */ /* 0x000e220000000a00 */
[----:B------:R-:W-:Y:S01]  /*3f60*/  SHF.L.U64.HI R7, R6, 0x2, R7 ;  /* 0x0000000206077819 */ /* 0x000fe20000010207 */
[----:B------:R-:W-:Y:S01]  /*3f70*/  ULDC.64 UR4, c[0x0][0x268] ;  /* 0x00009a0000047ab9 */ /* 0x000fe20000000a00 */
[----:B------:R-:W-:Y:S02]  /*3f80*/  IADD3 R13, R11, R13, RZ ;  /* 0x0000000d0b0d7210 */ /* 0x000fe40007ffe0ff */
[----:B------:R-:W-:Y:S02]  /*3f90*/  SHF.L.U64.HI R33, R0, 0x2, R9 ;  /* 0x0000000200217819 */ /* 0x000fe40000010209 */
[----:B------:R-:W-:Y:S01]  /*3fa0*/  LEA.HI R10, P0, R13, R10, RZ, 0x1 ;  /* 0x0000000a0d0a7211 */ /* 0x000fe200078108ff */
[----:B------:R-:W1:Y:S03]  /*3fb0*/  LDC.64 R2, c[0x0][0x220] ;  /* 0x00008800ff027b82 */ /* 0x000e660000000a00 */
[----:B------:R-:W-:-:S04]  /*3fc0*/  IADD3.X R13, RZ, R13, RZ, P0, !PT ;  /* 0x0000000dff0d7210 */ /* 0x000fc800007fe4ff */
[--C-:B------:R-:W-:Y:S02]  /*3fd0*/  SHF.R.S64 R27, R10, 0x1, R13.reuse ;  /* 0x000000010a1b7819 */ /* 0x100fe4000000100d */
[----:B------:R-:W-:-:S04]  /*3fe0*/  SHF.R.S32.HI R10, RZ, 0x1, R13 ;  /* 0x00000001ff0a7819 */ /* 0x000fc8000001140d */
[----:B------:R-:W-:-:S07]  /*3ff0*/  SHF.L.U64.HI R31, R27, 0x2, R10 ;  /* 0x000000021b1f7819 */ /* 0x000fce000001020a */
.L_x_29:
[----:B------:R-:W-:-:S04]  /*4000*/  LEA R16, P0, R29, UR4, 0x2 ;  /* 0x000000041d107c11 */ /* 0x000fc8000f8010ff */
[----:B------:R-:W-:Y:S02]  /*4010*/  LEA.HI.X R17, R29, UR5, R8, 0x2, P0 ;  /* 0x000000051d117c11 */ /* 0x000fe400080f1408 */
[-C--:B------:R-:W-:Y:S02]  /*4020*/  LEA R18, P0, R0, R16.reuse, 0x2 ;  /* 0x0000001000127211 */ /* 0x080fe400078010ff */
[-C--:B------:R-:W-:Y:S01]  /*4030*/  LEA R22, P1, R6, R16.reuse, 0x2 ;  /* 0x0000001006167211 */ /* 0x080fe200078210ff */
[----:B--2---:R-:W2:Y:S01]  /*4040*/  LDG.E R10, desc[UR14][R16.64] ;  /* 0x0000000e100a7981 */ /* 0x004ea2000c1e1900 */
[----:B------:R-:W-:Y:S02]  /*4050*/  LEA R20, P2, R27, R16, 0x2 ;  /* 0x000000101b147211 */ /* 0x000fe400078410ff */
[----:B------:R-:W-:Y:S02]  /*4060*/  IADD3.X R19, R17, R33, RZ, P0, !PT ;  /* 0x0000002111137210 */ /* 0x000fe400007fe4ff */
[----:B------:R-:W-:-:S02]  /*4070*/  IADD3.X R23, R7, R17, RZ, P1, !PT ;  /* 0x0000001107177210 */ /* 0x000fc40000ffe4ff */
[----:B------:R-:W-:Y:S01]  /*4080*/  IADD3.X R21, R17, R31, RZ, P2, !PT ;  /* 0x0000001f11157210 */ /* 0x000fe200017fe4ff */
[----:B------:R-:W2:Y:S04]  /*4090*/  LDG.E R11, desc[UR14][R18.64] ;  /* 0x0000000e120b7981 */ /* 0x000ea8000c1e1900 */
[----:B------:R-:W3:Y:S04]  /*40a0*/  LDG.E R24, desc[UR14][R22.64] ;  /* 0x0000000e16187981 */ /* 0x000ee8000c1e1900 */
[----:B------:R-:W3:Y:S01]  /*40b0*/  LDG.E R25, desc[UR14][R20.64] ;  /* 0x0000000e14197981 */ /* 0x000ee2000c1e1900 */
[----:B------:R-:W-:-:S02]  /*40c0*/  SHF.L.U32 R15, R29, 0x1, RZ ;  /* 0x000000011d0f7819 */ /* 0x000fc400000006ff */
[----:B------:R-:W-:-:S03]  /*40d0*/  IADD3 R29, R29, 0x180, RZ ;  /* 0x000001801d1d7810 */ /* 0x000fc60007ffe0ff */
[----:B0-----:R-:W-:-:S04]  /*40e0*/  IMAD.WIDE R12, R15, 0x4, R4 ;  /* 0x000000040f0c7825 */ /* 0x001fc800078e0204 */
[----:B-1----:R-:W-:Y:S01]  /*40f0*/  IMAD.WIDE R14, R15, 0x4, R2 ;  /* 0x000000040f0e7825 */ /* 0x002fe200078e0202 */
[----:B------:R-:W-:Y:S02]  /*4100*/  ISETP.GT.U32.AND P0, PT, R0, R29, PT ;  /* 0x0000001d0000720c */ /* 0x000fe40003f04070 */
[----:B------:R-:W-:-:S04]  /*4110*/  SHF.R.S32.HI R8, RZ, 0x1f, R29 ;  /* 0x0000001fff087819 */ /* 0x000fc8000001141d */
[----:B------:R-:W-:Y:S01]  /*4120*/  ISETP.GT.AND.EX P0, PT, R9, R8, PT, P0 ;  /* 0x000000080900720c */ /* 0x000fe20003f04300 */
[----:B--2---:R2:W-:Y:S04]  /*4130*/  STG.E.64 desc[UR14][R12.64], R10 ;  /* 0x0000000a0c007986 */ /* 0x0045e8000c101b0e */
[----:B---3--:R2:W-:Y:S08]  /*4140*/  STG.E.64 desc[UR14][R14.64], R24 ;  /* 0x000000180e007986 */ /* 0x0085f0000c101b0e */
[----:B------:R-:W-:Y:S05]  /*4150*/  @P0 BRA `(.L_x_29) ;  /* 0xfffffffc00a80947 */ /* 0x000fea000383ffff */
[----:B------:R-:W-:Y:S05]  /*4160*/  EXIT ;  /* 0x000000000000794d */ /* 0x000fea0003800000 */
.L_x_30:
        /* <DEDUP_REMOVED lines=9> */
.L_x_2279:


//--------------------- .text._Z35group_norm_nhwc_bwd_one_pass_kernelI11Bf16IOFp32WLi128ELi12ELi384EEv26Group_norm_nhwc_bwd_params --------------------------
	.section	.text._Z35group_norm_nhwc_bwd_one_pass_kernelI11Bf16IOFp32WLi128ELi12ELi384EEv26Group_norm_nhwc_bwd_params,"ax",@progbits
	.align	128
        .global         _Z35group_norm_nhwc_bwd_one_pass_kernelI11Bf16IOFp32WLi128ELi12ELi384EEv26Group_norm_nhwc_bwd_params
        .type           _Z35group_norm_nhwc_bwd_one_pass_kernelI11Bf16IOFp32WLi128ELi12ELi384EEv26Group_norm_nhwc_bwd_params,@function
        .size           _Z35group_norm_nhwc_bwd_one_pass_kernelI11Bf16IOFp32WLi128ELi12ELi384EEv26Group_norm_nhwc_bwd_params,(.L_x_2280 - _Z35group_norm_nhwc_bwd_one_pass_kernelI11Bf16IOFp32WLi128ELi12ELi384EEv26Group_norm_nhwc_bwd_params)
        .other          _Z35group_norm_nhwc_bwd_one_pass_kernelI11Bf16IOFp32WLi128ELi12ELi384EEv26Group_norm_nhwc_bwd_params,@"STO_CUDA_ENTRY STV_DEFAULT"
_Z35group_norm_nhwc_bwd_one_pass_kernelI11Bf16IOFp32WLi128ELi12ELi384EEv26Group_norm_nhwc_bwd_params:
.text._Z35group_norm_nhwc_bwd_one_pass_kernelI11Bf16IOFp32WLi128ELi12ELi384EEv26Group_norm_nhwc_bwd_params:
        /* <DEDUP_REMOVED lines=14> */
[----:B------:R-:W-:Y:S01]  /*00e0*/  UIMAD.WIDE.U32 UR6, UR12, 0x3, URZ ;  /* 0x000000030c0678a5 */ /* 0x000fe2000f8e003f */
[----:B------:R-:W-:Y:S01]  /*00f0*/  SHF.R.S32.HI R0, RZ, 0x1f, R47 ;  /* 0x0000001fff007819 */ /* 0x000fe2000001142f */
[----:B------:R-:W-:Y:S01]  /*0100*/  UIMAD UR10, UR13, 0x3, URZ ;  /* 0x000000030d0a78a4 */ /* 0x000fe2000f8e023f */
[----:B------:R-:W-:Y:S01]  /*0110*/  SHF.R.U32.HI R2, RZ, 0x2, R3 ;  /* 0x00000002ff027819 */ /* 0x000fe20000011603 */
[----:B------:R-:W0:Y:S01]  /*0120*/  LDC R45, c[0x0][0x2ac] ;  /* 0x0000ab00ff2d7b82 */ /* 0x000e220000000800 */
[----:B------:R-:W-:Y:S01]  /*0130*/  ULEA.HI UR11, UP0, UR13, UR12, URZ, 0x1 ;  /* 0x0000000c0d0b7291 */ /* 0x000fe2000f81083f */
[----:B------:R-:W-:Y:S01]  /*0140*/  LEA.HI R0, R0, R47, RZ, 0x5 ;  /* 0x0000002f00007211 */ /* 0x000fe200078f28ff */
[----:B------:R-:W-:Y:S01]  /*0150*/  UIADD3 UR10, UR7, UR10, URZ ;  /* 0x0000000a070a7290 */ /* 0x000fe2000fffe03f */
[----:B------:R-:W-:Y:S01]  /*0160*/  IMAD R46, R2, -0x6, R47 ;  /* 0xfffffffa022e7824 */ /* 0x000fe200078e022f */
[----:B------:R-:W-:Y:S01]  /*0170*/  UIADD3.X UR13, URZ, UR13, URZ, UP0, !UPT ;  /* 0x0000000d3f0d7290 */ /* 0x000fe200087fe43f */
[----:B------:R-:W-:Y:S01]  /*0180*/  SHF.R.S32.HI R0, RZ, 0x5, R0 ;  /* 0x00000005ff007819 */ /* 0x000fe20000011400 */
[----:B------:R-:W-:Y:S01]  /*0190*/  ULDC.64 UR18, c[0x0][0x290] ;  /* 0x0000a40000127ab9 */ /* 0x000fe20000000a00 */
[----:B------:R-:W2:Y:S01]  /*01a0*/  S2UR UR8, SR_CgaCtaId ;  /* 0x00000000000879c3 */ /* 0x000ea20000008800 */
[----:B------:R-:W-:Y:S01]  /*01b0*/  ULEA.HI UR12, UP0, UR10, UR6, URZ, 0x1 ;  /* 0x000000060a0c7291 */ /* 0x000fe2000f81083f */
[----:B------:R-:W-:Y:S01]  /*01c0*/  SHF.L.U32 R46, R46, 0x1, RZ ;  /* 0x000000012e2e7819 */ /* 0x000fe200000006ff */
[----:B------:R-:W-:Y:S01]  /*01d0*/  UMOV UR4, 0x400 ;  /* 0x0000040000047882 */ /* 0x000fe20000000000 */
[----:B------:R-:W-:-:S02]  /*01e0*/  USHF.R.S64 UR6, UR11, 0x1, UR13 ;  /* 0x000000010b067899 */ /* 0x000fc4000800100d */
[----:B------:R-:W-:Y:S02]  /*01f0*/  UIADD3.X UR10, URZ, UR10, URZ, UP0, !UPT ;  /* 0x0000000a3f0a7290 */ /* 0x000fe400087fe43f */
[----:B------:R-:W-:Y:S02]  /*0200*/  USHF.R.S32.HI UR11, URZ, 0x1, UR13 ;  /* 0x000000013f0b7899 */ /* 0x000fe4000801140d */
[----:B------:R-:W-:Y:S02]  /*0210*/  USHF.R.S64 UR12, UR12, 0x1, UR10 ;  /* 0x000000010c0c7899 */ /* 0x000fe4000800100a */
[----:B------:R-:W-:Y:S02]  /*0220*/  USHF.R.S32.HI UR10, URZ, 0x1, UR10 ;  /* 0x000000013f0a7899 */ /* 0x000fe4000801140a */
[----:B------:R-:W-:Y:S01]  /*0230*/  USHF.L.U64.HI UR11, UR6, 0x2, UR11 ;  /* 0x00000002060b7899 */ /* 0x000fe2000801020b */
[----:B0-----:R-:W-:Y:S01]  /*0240*/  IMAD R45, R45, UR16, R2 ;  /* 0x000000102d2d7c24 */ /* 0x001fe2000f8e0202 */
[----:B------:R-:W-:Y:S01]  /*0250*/  USHF.L.U64.HI UR10, UR12, 0x2, UR10 ;  /* 0x000000020c0a7899 */ /* 0x000fe2000801020a */
[----:B------:R-:W-:-:S03]  /*0260*/  UMOV UR7, UR9 ;  /* 0x0000000900077c82 */ /* 0x000fc60008000000 */
[C---:B------:R-:W-:Y:S01]  /*0270*/  ISETP.GE.U32.AND P1, PT, R45.reuse, UR18, PT ;  /* 0x000000122d007c0c */ /* 0x040fe2000bf26070 */
[----:B------:R-:W-:Y:S01]  /*0280*/  ULDC.U8 UR18, c[0x0][0x2a4] ;  /* 0x0000a90000127ab9 */ /* 0x000fe20000000000 */
[----:B------:R-:W-:Y:S01]  /*0290*/  SHF.R.S32.HI R39, RZ, 0x1f, R45 ;  /* 0x0000001fff277819 */ /* 0x000fe2000001142d */
[----:B--2---:R-:W-:Y:S01]  /*02a0*/  ULEA UR4, UR8, UR4, 0x18 ;  /* 0x0000000408047291 */ /* 0x004fe2000f8ec03f */
[----:B------:R-:W-:Y:S02]  /*02b0*/  IADD3 R44, R45, 0x40, RZ ;  /* 0x000000402d2c7810 */ /* 0x000fe40007ffe0ff */
[----:B------:R-:W-:-:S03]  /*02c0*/  ISETP.GE.AND.EX P1, PT, R39, UR19, PT, P1 ;  /* 0x0000001327007c0c */ /* 0x000fc6000bf26310 */
[----:B------:R-:W-:Y:S01]  /*02d0*/  LEA R0, R0, UR4, 0x3 ;  /* 0x0000000400007c11 */ /* 0x000fe2000f8e18ff */
[----:B------:R-:W-:Y:S01]  /*02e0*/  UMOV UR4, URZ ;  /* 0x0000003f00047c82 */ /* 0x000fe20008000000 */
[----:B-1----:R-:W-:-:S13]  /*02f0*/  ISETP.LT.U32.AND P1, PT, R47, 0x180, !P1 ;  /* 0x000001802f00780c */ /* 0x002fda0004f21070 */
.L_x_58:
[----:B0-----:R-:W0:Y:S01]  /*0300*/  LDC R7, c[0x0][0x2a0] ;  /* 0x0000a800ff077b82 */ /* 0x001e220000000800 */
[----:B------:R-:W-:Y:S01]  /*0310*/  IABS R6, UR7 ;  /* 0x0000000700067c13 */ /* 0x000fe20008000000 */
[----:B------:R-:W-:Y:S01]  /*0320*/  ULDC.64 UR8, c[0x0][0x248] ;  /* 0x0000920000087ab9 */ /* 0x000fe20000000a00 */
[----:B------:R-:W-:Y:S01]  /*0330*/  ISETP.LE.AND P5, PT, RZ, UR7, PT ;  /* 0x00000007ff007c0c */ /* 0x000fe2000bfa3270 */
[----:B------:R-:W-:-:S04]  /*0340*/  UIMAD.WIDE UR8, UR7, 0x8, UR8 ;  /* 0x00000008070878a5 */ /* 0x000fc8000f8e0208 */
[----:B------:R-:W1:Y:S08]  /*0350*/  @P1 LDC.64 R12, c[0x0][0x288] ;  /* 0x0000a200ff0c1b82 */ /* 0x000e700000000a00 */
[----:B------:R-:W2:Y:S01]  /*0360*/  @P1 LDC.64 R16, c[0x0][0x230] ;  /* 0x00008c00ff101b82 */ /* 0x000ea20000000a00 */
[----:B0-----:R-:W-:Y:S02]  /*0370*/  IABS R8, R7 ;  /* 0x0000000700087213 */ /* 0x001fe40000000000 */
[----:B------:R-:W-:-:S02]  /*0380*/  LOP3.LUT R9, R7, UR7, RZ, 0x3c, !PT ;  /* 0x0000000707097c12 */ /* 0x000fc4000f8e3cff */
[----:B------:R-:W0:Y:S08]  /*0390*/  I2F.RP R4, R8 ;  /* 0x0000000800047306 */ /* 0x000e300000209400 */
[----:B0-----:R-:W0:Y:S02]  /*03a0*/  MUFU.RCP R4, R4 ;  /* 0x0000000400047308 */ /* 0x001e240000001000 */
[----:B0-----:R-:W-:-:S02]  /*03b0*/  IADD3 R2, R4, 0xffffffe, RZ ;  /* 0x0ffffffe04027810 */ /* 0x001fc40007ffe0ff */
[----:B------:R-:W-:-:S04]  /*03c0*/  MOV R4, UR8 ;  /* 0x0000000800047c02 */ /* 0x000fc80008000f00 */
[----:B------:R0:W3:Y:S02]  /*03d0*/  F2I.FTZ.U32.TRUNC.NTZ R3, R2 ;  /* 0x0000000200037305 */ /* 0x0000e4000021f000 */
[----:B0-----:R-:W-:Y:S01]  /*03e0*/  HFMA2.MMA R2, -RZ, RZ, 0, 0 ;  /* 0x00000000ff027435 */ /* 0x001fe200000001ff */
[----:B---3--:R-:W-:-:S05]  /*03f0*/  IADD3 R5, RZ, -R3, RZ ;  /* 0x80000003ff057210 */ /* 0x008fca0007ffe0ff */
[----:B------:R-:W-:-:S04]  /*0400*/  IMAD R5, R5, R8, RZ ;  /* 0x0000000805057224 */ /* 0x000fc800078e02ff */
[----:B------:R-:W-:Y:S01]  /*0410*/  IMAD.HI.U32 R3, R3, R5, R2 ;  /* 0x0000000503037227 */ /* 0x000fe200078e0002 */
[----:B------:R-:W-:-:S05]  /*0420*/  MOV R5, R6 ;  /* 0x0000000600057202 */ /* 0x000fca0000000f00 */
[----:B------:R-:W-:-:S05]  /*0430*/  IMAD.HI.U32 R6, R3, R5, RZ ;  /* 0x0000000503067227 */ /* 0x000fca00078e00ff */
[----:B------:R-:W-:-:S05]  /*0440*/  IADD3 R3, -R6, RZ, RZ ;  /* 0x000000ff06037210 */ /* 0x000fca0007ffe1ff */
[----:B------:R-:W-:Y:S01]  /*0450*/  IMAD R3, R8, R3, R5 ;  /* 0x0000000308037224 */ /* 0x000fe200078e0205 */
[----:B------:R-:W-:Y:S01]  /*0460*/  MOV R5, UR9 ;  /* 0x0000000900057c02 */ /* 0x000fe20008000f00 */
[----:B------:R-:W-:-:S03]  /*0470*/  ULDC.64 UR8, c[0x0][0x290] ;  /* 0x0000a40000087ab9 */ /* 0x000fc60000000a00 */
[----:B------:R-:W-:Y:S02]  /*0480*/  ISETP.GT.U32.AND P0, PT, R8, R3, PT ;  /* 0x000000030800720c */ /* 0x000fe40003f04070 */
[----:B------:R-:W3:Y:S01]  /*0490*/  LDG.E.64 R4, desc[UR14][R4.64] ;  /* 0x0000000e04047981 */ /* 0x000ee2000c1e1b00 */
[----:B------:R-:W-:-:S10]  /*04a0*/  ISETP.GE.AND P2, PT, R9, RZ, PT ;  /* 0x000000ff0900720c */ /* 0x000fd40003f46270 */
[----:B------:R-:W-:-:S04]  /*04b0*/  @!P0 IADD3 R3, R3, -R8, RZ ;  /* 0x8000000803038210 */ /* 0x000fc80007ffe0ff */
[CC--:B------:R-:W-:Y:S02]  /*04c0*/  ISETP.GE.U32.AND P4, PT, R3.reuse, R8.reuse, PT ;  /* 0x000000080300720c */ /* 0x0c0fe40003f86070 */
[-C--:B------:R-:W-:Y:S02]  /*04d0*/  ISETP.GT.U32.AND P3, PT, R8, R3.reuse, PT ;  /* 0x000000030800720c */ /* 0x080fe40003f64070 */
[----:B------:R-:W-:Y:S02]  /*04e0*/  IADD3 R2, R3, -R8, RZ ;  /* 0x8000000803027210 */ /* 0x000fe40007ffe0ff */
[----:B------:R-:W-:Y:S02]  /*04f0*/  @!P0 IADD3 R6, R6, 0x1, RZ ;  /* 0x0000000106068810 */ /* 0x000fe40007ffe0ff */
[----:B------:R-:W-:Y:S02]  /*0500*/  SEL R2, R2, R3, !P3 ;  /* 0x0000000302027207 */ /* 0x000fe40005800000 */
[----:B------:R-:W-:-:S02]  /*0510*/  ISETP.NE.AND P3, PT, R7, RZ, PT ;  /* 0x000000ff0700720c */ /* 0x000fc40003f65270 */
[----:B------:R-:W-:Y:S02]  /*0520*/  LOP3.LUT R7, RZ, R7, RZ, 0x33, !PT ;  /* 0x00000007ff077212 */ /* 0x000fe400078e33ff */
[----:B------:R-:W-:Y:S02]  /*0530*/  @!P5 IADD3 R2, -R2, RZ, RZ ;  /* 0x000000ff0202d210 */ /* 0x000fe40007ffe1ff */
[----:B------:R-:W-:Y:S02]  /*0540*/  @P4 IADD3 R6, R6, 0x1, RZ ;  /* 0x0000000106064810 */ /* 0x000fe40007ffe0ff */
[----:B------:R-:W-:Y:S02]  /*0550*/  SHF.R.S32.HI R3, RZ, 0x1f, R44 ;  /* 0x0000001fff037819 */ /* 0x000fe4000001142c */
[----:B------:R-:W-:Y:S02]  /*0560*/  ISETP.GE.U32.AND P0, PT, R44, UR8, PT ;  /* 0x000000082c007c0c */ /* 0x000fe4000bf06070 */
[----:B------:R-:W-:-:S02]  /*0570*/  SEL R2, R7, R2, !P3 ;  /* 0x0000000207027207 */ /* 0x000fc40005800000 */
[----:B------:R-:W-:Y:S02]  /*0580*/  @!P2 IADD3 R6, -R6, RZ, RZ ;  /* 0x000000ff0606a210 */ /* 0x000fe40007ffe1ff */
[----:B------:R-:W-:Y:S01]  /*0590*/  ISETP.GE.AND.EX P0, PT, R3, UR9, PT, P0 ;  /* 0x0000000903007c0c */ /* 0x000fe2000bf06300 */
[----:B------:R-:W-:Y:S01]  /*05a0*/  IMAD R9, R2, 0xc, RZ ;  /* 0x0000000c02097824 */ /* 0x000fe200078e02ff */
[----:B------:R-:W-:Y:S01]  /*05b0*/  SEL R7, R7, R6, !P3 ;  /* 0x0000000607077207 */ /* 0x000fe20005800000 */
[----:B------:R-:W-:Y:S01]  /*05c0*/  ULDC.64 UR8, c[0x0][0x298] ;  /* 0x0000a60000087ab9 */ /* 0x000fe20000000a00 */
[----:B------:R-:W-:Y:S02]  /*05d0*/  ISETP.GT.U32.OR P0, PT, R47, 0x17f, P0 ;  /* 0x0000017f2f00780c */ /* 0x000fe40000704470 */
[----:B------:R-:W-:Y:S02]  /*05e0*/  SHF.R.S32.HI R8, RZ, 0x1f, R46 ;  /* 0x0000001fff087819 */ /* 0x000fe4000001142e */
[----:B------:R-:W-:-:S02]  /*05f0*/  IADD3 R50, P2, R46, R9, RZ ;  /* 0x000000092e327210 */ /* 0x000fc40007f5e0ff */
[----:B------:R-:W-:Y:S02]  /*0600*/  SHF.R.S32.HI R6, RZ, 0x1f, R7 ;  /* 0x0000001fff067819 */ /* 0x000fe40000011407 */
[----:B------:R-:W-:-:S03]  /*0610*/  LEA.HI.X.SX32 R51, R9, R8, 0x1, P2 ;  /* 0x0000000809337211 */ /* 0x000fc600010f0eff */
[----:B------:R-:W-:Y:S02]  /*0620*/  IMAD R6, R6, UR8, RZ ;  /* 0x0000000806067c24 */ /* 0x000fe4000f8e02ff */
[C---:B------:R-:W-:Y:S01]  /*0630*/  IMAD.WIDE.U32 R50, R7.reuse, UR8, R50 ;  /* 0x0000000807327c25 */ /* 0x040fe2000f8e0032 */
[----:B------:R-:W0:Y:S03]  /*0640*/  @!P0 LDC.64 R14, c[0x0][0x288] ;  /* 0x0000a200ff0e8b82 */ /* 0x000e260000000a00 */
[----:B------:R-:W-:Y:S01]  /*0650*/  IMAD R53, R7, UR9, R6 ;  /* 0x0000000907357c24 */ /* 0x000fe2000f8e0206 */
[----:B------:R-:W-:Y:S01]  /*0660*/  @P1 MOV R52, R50 ;  /* 0x0000003200341202 */ /* 0x000fe20000000f00 */
[----:B-1----:R-:W-:-:S03]  /*0670*/  @P1 IMAD R6, R39, R12, RZ ;  /* 0x0000000c27061224 */ /* 0x002fc600078e02ff */
[----:B------:R-:W-:Y:S01]  /*0680*/  IADD3 R53, R51, R53, RZ ;  /* 0x0000003533357210 */ /* 0x000fe20007ffe0ff */
[C---:B------:R-:W-:Y:S01]  /*0690*/  @P1 IMAD R21, R45.reuse, R13, R6 ;  /* 0x0000000d2d151224 */ /* 0x040fe200078e0206 */
[----:B------:R-:W-:Y:S01]  /*06a0*/  CS2R R42, SRZ ;  /* 0x00000000002a7805 */ /* 0x000fe2000001ff00 */
[----:B------:R-:W1:Y:S01]  /*06b0*/  @!P0 LDC.64 R10, c[0x0][0x230] ;  /* 0x00008c00ff0a8b82 */ /* 0x000e620000000a00 */
[----:B------:R-:W-:-:S05]  /*06c0*/  @P1 IMAD.WIDE.U32 R18, R45, R12, R52 ;  /* 0x0000000c2d121225 */ /* 0x000fca00078e0034 */
[----:B------:R-:W-:Y:S02]  /*06d0*/  @P1 IADD3 R19, R19, R21, RZ ;  /* 0x0000001513131210 */ /* 0x000fe40007ffe0ff */
[----:B------:R-:W4:Y:S01]  /*06e0*/  @!P0 LDC.64 R12, c[0x0][0x228] ;  /* 0x00008a00ff0c8b82 */ /* 0x000f220000000a00 */
[C---:B------:R-:W-:Y:S02]  /*06f0*/  @P1 SHF.L.U32 R21, R18.reuse, 0x1, RZ ;  /* 0x0000000112151819 */ /* 0x040fe400000006ff */
[----:B------:R-:W-:Y:S02]  /*0700*/  @P1 SHF.L.U64.HI R8, R18, 0x1, R19 ;  /* 0x0000000112081819 */ /* 0x000fe40000010213 */
[----:B------:R-:W-:Y:S02]  /*0710*/  @!P0 MOV R18, R50 ;  /* 0x0000003200128202 */ /* 0x000fe40000000f00 */
[----:B------:R-:W-:Y:S01]  /*0720*/  @!P0 MOV R19, R53 ;  /* 0x0000003500138202 */ /* 0x000fe20000000f00 */
[-C--:B0-----:R-:W-:Y:S01]  /*0730*/  @!P0 IMAD R20, R3, R14.reuse, RZ ;  /* 0x0000000e03148224 */ /* 0x081fe200078e02ff */
[----:B------:R-:W-:Y:S01]  /*0740*/  CS2R R40, SRZ ;  /* 0x0000000000287805 */ /* 0x000fe2000001ff00 */
[----:B------:R-:W0:Y:S01]  /*0750*/  @P1 LDC.64 R6, c[0x0][0x228] ;  /* 0x00008a00ff061b82 */ /* 0x000e220000000a00 */
[----:B------:R-:W-:Y:S01]  /*0760*/  @!P0 IMAD.WIDE.U32 R18, R44, R14, R18 ;  /* 0x0000000e2c128225 */ /* 0x000fe200078e0012 */
[----:B--2---:R-:W-:-:S03]  /*0770*/  @P1 IADD3 R14, P2, R21, R16, RZ ;  /* 0x00000010150e1210 */ /* 0x004fc60007f5e0ff */
[----:B------:R-:W-:Y:S01]  /*0780*/  @!P0 IMAD R23, R44, R15, R20 ;  /* 0x0000000f2c178224 */ /* 0x000fe200078e0214 */
[----:B------:R-:W-:-:S05]  /*0790*/  @P1 IADD3.X R15, R8, R17, RZ, P2, !PT ;  /* 0x00000011080f1210 */ /* 0x000fca00017fe4ff */
[----:B------:R-:W5:Y:S01]  /*07a0*/  @P1 LDG.E R42, desc[UR14][R14.64] ;  /* 0x0000000e0e2a1981 */ /* 0x000f62000c1e1900 */
[----:B------:R-:W-:Y:S02]  /*07b0*/  @!P0 IADD3 R19, R19, R23, RZ ;  /* 0x0000001713138210 */ /* 0x000fe40007ffe0ff */
[C---:B------:R-:W-:Y:S02]  /*07c0*/  @!P0 SHF.L.U32 R17, R18.reuse, 0x1, RZ ;  /* 0x0000000112118819 */ /* 0x040fe400000006ff */
[----:B------:R-:W-:Y:S02]  /*07d0*/  @!P0 SHF.L.U64.HI R18, R18, 0x1, R19 ;  /* 0x0000000112128819 */ /* 0x000fe40000010213 */
[C---:B-1----:R-:W-:Y:S02]  /*07e0*/  @!P0 IADD3 R10, P3, R17.reuse, R10, RZ ;  /* 0x0000000a110a8210 */ /* 0x042fe40007f7e0ff */
[----:B----4-:R-:W-:Y:S02]  /*07f0*/  @!P0 IADD3 R12, P4, R17, R12, RZ ;  /* 0x0000000c110c8210 */ /* 0x010fe40007f9e0ff */
[----:B------:R-:W-:-:S02]  /*0800*/  @!P0 IADD3.X R11, R18, R11, RZ, P3, !PT ;  /* 0x0000000b120b8210 */ /* 0x000fc40001ffe4ff */
[----:B------:R-:W-:-:S03]  /*0810*/  @!P0 IADD3.X R13, R18, R13, RZ, P4, !PT ;  /* 0x0000000d120d8210 */ /* 0x000fc600027fe4ff */
[----:B------:R-:W5:Y:S04]  /*0820*/  @!P0 LDG.E R43, desc[UR14][R10.64] ;  /* 0x0000000e0a2b8981 */ /* 0x000f68000c1e1900 */
[----:B------:R-:W5:Y:S01]  /*0830*/  @!P0 LDG.E R40, desc[UR14][R12.64] ;  /* 0x0000000e0c288981 */ /* 0x000f62000c1e1900 */
[----:B0-----:R-:W-:-:S04]  /*0840*/  @P1 IADD3 R6, P2, R21, R6, RZ ;  /* 0x0000000615061210 */ /* 0x001fc80007f5e0ff */
[----:B------:R-:W-:Y:S01]  /*0850*/  @P1 IADD3.X R7, R8, R7, RZ, P2, !PT ;  /* 0x0000000708071210 */ /* 0x000fe200017fe4ff */
[----:B------:R-:W-:Y:S01]  /*0860*/  UMOV UR13, 0x3f800000 ;  /* 0x3f800000000d7882 */ /* 0x000fe20000000000 */
[----:B------:R-:W-:Y:S03]  /*0870*/  BSSY B0, `(.L_x_32) ;  /* 0x000001b000007945 */ /* 0x000fe60003800000 */
[----:B------:R0:W5:Y:S02]  /*0880*/  @P1 LDG.E R41, desc[UR14][R6.64] ;  /* 0x0000000e06291981 */ /* 0x000164000c1e1900 */
[----:B0-----:R-:W-:Y:S02]  /*0890*/  CS2R R6, SRZ ;  /* 0x0000000000067805 */ /* 0x001fe4000001ff00 */
[----:B---3--:R-:W-:-:S13]  /*08a0*/  R2UR UR19, R4 ;  /* 0x00000000041372ca */ /* 0x008fda00000e0000 */
[----:B------:R-:W-:-:S05]  /*08b0*/  MOV R4, UR19 ;  /* 0x0000001300047c02 */ /* 0x000fca0008000f00 */
[----:B------:R-:W-:-:S05]  /*08c0*/  FFMA.FTZ R5, -R4, UR19, R5 ;  /* 0x0000001304057c23 */ /* 0x000fca0008010105 */
[----:B------:R-:W-:-:S13]  /*08d0*/  FSETP.GTU.FTZ.AND P0, PT, R5, RZ, PT ;  /* 0x000000ff0500720b */ /* 0x000fda0003f1c000 */
[----:B------:R-:W-:Y:S01]  /*08e0*/  VOTEU.ANY UP0, P0 ;  /* 0x00000000003f7886 */ /* 0x000fe20000000100 */
[----:B------:R-:W-:-:S04]  /*08f0*/  PLOP3.LUT P0, PT, PT, PT, UP0, 0x80, 0x0 ;  /* 0x000000000000781c */ /* 0x000fc80003f0f008 */
[----:B------:R-:W-:-:S09]  /*0900*/  @UP0 ULDC UR8, c[0x0][0x250] ;  /* 0x0000940000080ab9 */ /* 0x000fd20000000800 */
[----:B------:R-:W-:-:S06]  /*0910*/  @P0 FADD.FTZ R8, R5, UR8 ;  /* 0x0000000805080e21 */ /* 0x000fcc0008010000 */
[----:B------:R-:W0:Y:S01]  /*0920*/  @P0 MUFU.RSQ R8, R8 ;  /* 0x0000000800080308 */ /* 0x000e220000001400 */
[----:B------:R-:W-:Y:S02]  /*0930*/  CS2R R4, SRZ ;  /* 0x0000000000047805 */ /* 0x000fe4000001ff00 */
[----:B0-----:R-:W-:Y:S02]  /*0940*/  @P0 R2UR UR8, R8 ;  /* 0x00000000080802ca */ /* 0x001fe400000e0000 */
[----:B------:R-:W-:-:S11]  /*0950*/  ISETP.GT.U32.AND P0, PT, R47, 0x17f, PT ;  /* 0x0000017f2f00780c */ /* 0x000fd60003f04070 */
[----:B------:R-:W-:Y:S02]  /*0960*/  @UP0 UMOV UR13, UR8 ;  /* 0x00000008000d0c82 */ /* 0x000fe40008000000 */
[----:B------:R-:W-:Y:S05]  /*0970*/  @P0 BRA `(.L_x_33) ;  /* 0x0000000000280947 */ /* 0x000fea0003800000 */
[----:B------:R-:W-:Y:S01]  /*0980*/  ISETP.NE.AND P0, PT, RZ, UR18, PT ;  /* 0x00000012ff007c0c */ /* 0x000fe2000bf05270 */
[----:B------:R-:W0:Y:S01]  /*0990*/  LDC.64 R4, c[0x0][0x238] ;  /* 0x00008e00ff047b82 */ /* 0x000e220000000a00 */
[----:B------:R-:W-:-:S04]  /*09a0*/  IADD3 R9, R46, R9, RZ ;  /* 0x000000092e097210 */ /* 0x000fc80007ffe0ff */
[----:B------:R-:W-:-:S07]  /*09b0*/  SHF.R.S32.HI R12, RZ, 0x1f, R9 ;  /* 0x0000001fff0c7819 */ /* 0x000fce0000011409 */
[----:B------:R-:W1:Y:S01]  /*09c0*/  @P0 LDC.64 R10, c[0x0][0x240] ;  /* 0x00009000ff0a0b82 */ /* 0x000e620000000a00 */
[----:B0-----:R-:W-:-:S06]  /*09d0*/  IMAD.WIDE R4, R9, 0x4, R4 ;  /* 0x0000000409047825 */ /* 0x001fcc00078e0204 */
[----:B------:R-:W5:Y:S01]  /*09e0*/  LDG.E.64 R4, desc[UR14][R4.64] ;  /* 0x0000000e04047981 */ /* 0x000f62000c1e1b00 */
[----:B-1----:R-:W-:-:S04]  /*09f0*/  @P0 LEA R8, P2, R9, R10, 0x2 ;  /* 0x0000000a09080211 */ /* 0x002fc800078410ff */
[----:B------:R-:W-:-:S05]  /*0a00*/  @P0 LEA.HI.X R9, R9, R11, R12, 0x2, P2 ;  /* 0x0000000b09090211 */ /* 0x000fca00010f140c */
[----:B------:R0:W5:Y:S04]  /*0a10*/  @P0 LDG.E.64 R6, desc[UR14][R8.64] ;  /* 0x0000000e08060981 */ /* 0x000168000c1e1b00 */
.L_x_33:
[----:B------:R-:W-:Y:S05]  /*0a20*/  BSYNC B0 ;  /* 0x0000000000007941 */ /* 0x000fea0003800000 */
.L_x_32:
[----:B------:R-:W-:Y:S02]  /*0a30*/  ISETP.NE.AND P2, PT, RZ, UR18, PT ;  /* 0x00000012ff007c0c */ /* 0x000fe4000bf45270 */
[C---:B0----5:R-:W-:Y:S02]  /*0a40*/  PRMT R8, R42.reuse, 0x7632, R8 ;  /* 0x000076322a087816 */ /* 0x061fe40000000008 */
[----:B------:R-:W-:Y:S02]  /*0a50*/  SHF.L.U32 R9, R42, 0x10, RZ ;  /* 0x000000102a097819 */ /* 0x000fe400000006ff */
[----:B------:R-:W-:Y:S02]  /*0a60*/  SHF.L.U32 R8, R8, 0x10, RZ ;  /* 0x0000001008087819 */ /* 0x000fe400000006ff */
[----:B------:R-:W-:Y:S01]  /*0a70*/  SHF.L.U32 R15, R43, 0x10, RZ ;  /* 0x000000102b0f7819 */ /* 0x000fe200000006ff */
[----:B------:R-:W-:Y:S01]  /*0a80*/  FADD.FTZ R9, R9, -UR19 ;  /* 0x8000001309097e21 */ /* 0x000fe20008010000 */
[----:B------:R-:W-:Y:S01]  /*0a90*/  PRMT R10, R43, 0x7632, R10 ;  /* 0x000076322b0a7816 */ /* 0x000fe2000000000a */
[----:B------:R-:W-:Y:S01]  /*0aa0*/  FADD.FTZ R8, R8, -UR19 ;  /* 0x8000001308087e21 */ /* 0x000fe20008010000 */
[----:B------:R-:W-:Y:S01]  /*0ab0*/  PRMT R14, R41, 0x7632, R14 ;  /* 0x00007632290e7816 */ /* 0x000fe2000000000e */
[----:B------:R-:W-:Y:S01]  /*0ac0*/  FADD.FTZ R25, R15, -UR19 ;  /* 0x800000130f197e21 */ /* 0x000fe20008010000 */
[----:B------:R-:W-:Y:S01]  /*0ad0*/  PRMT R12, R40, 0x7632, R12 ;  /* 0x00007632280c7816 */ /* 0x000fe2000000000c */
[----:B------:R-:W-:Y:S01]  /*0ae0*/  FMUL.FTZ R9, R9, UR13 ;  /* 0x0000000d09097c20 */ /* 0x000fe20008410000 */
[----:B------:R-:W-:Y:S01]  /*0af0*/  SHF.L.U32 R24, R10, 0x10, RZ ;  /* 0x000000100a187819 */ /* 0x000fe200000006ff */
[----:B------:R-:W-:Y:S01]  /*0b00*/  FMUL.FTZ R10, R8, UR13 ;  /* 0x0000000d080a7c20 */ /* 0x000fe20008410000 */
[----:B------:R-:W-:-:S02]  /*0b10*/  SHF.L.U32 R13, R41, 0x10, RZ ;  /* 0x00000010290d7819 */ /* 0x000fc400000006ff */
[----:B------:R-:W-:Y:S02]  /*0b20*/  SHF.L.U32 R11, R40, 0x10, RZ ;  /* 0x00000010280b7819 */ /* 0x000fe400000006ff */
[----:B------:R-:W-:Y:S02]  /*0b30*/  SHF.L.U32 R14, R14, 0x10, RZ ;  /* 0x000000100e0e7819 */ /* 0x000fe400000006ff */
        /* <DEDUP_REMOVED lines=20> */
.L_x_34:
[----:B------:R-:W-:Y:S01]  /*0c80*/  FMUL.FTZ R8, R13, R4 ;  /* 0x000000040d087220 */ /* 0x000fe20000410000 */
[----:B------:R-:W-:Y:S01]  /*0c90*/  FADD.FTZ R16, R24, -UR19 ;  /* 0x8000001318107e21 */ /* 0x000fe20008010000 */
[----:B------:R-:W-:Y:S01]  /*0ca0*/  FMUL.FTZ R15, R25, UR13 ;  /* 0x0000000d190f7c20 */ /* 0x000fe20008410000 */
[----:B------:R-:W-:Y:S01]  /*0cb0*/  FMUL.FTZ R18, R14, R5 ;  /* 0x000000050e127220 */ /* 0x000fe20000410000 */
[----:B------:R-:W-:Y:S01]  /*0cc0*/  FFMA.FTZ R17, R9, R8, RZ ;  /* 0x0000000809117223 */ /* 0x000fe200000100ff */
[----:B------:R-:W-:Y:S01]  /*0cd0*/  FADD.FTZ R19, RZ, R8 ;  /* 0x00000008ff137221 */ /* 0x000fe20000010000 */
[----:B------:R-:W-:Y:S01]  /*0ce0*/  FMUL.FTZ R16, R16, UR13 ;  /* 0x0000000d10107c20 */ /* 0x000fe20008410000 */
        /* <DEDUP_REMOVED lines=19> */
.L_x_35:
[----:B------:R-:W-:Y:S01]  /*0e20*/  FFMA.FTZ R20, R10, R18, R17 ;  /* 0x000000120a147223 */ /* 0x000fe20000010011 */
[----:B------:R-:W-:Y:S01]  /*0e30*/  FMUL.FTZ R8, R11, R4 ;  /* 0x000000040b087220 */ /* 0x000fe20000410000 */
[----:B------:R-:W-:Y:S01]  /*0e40*/  FADD.FTZ R19, R18, R19 ;  /* 0x0000001312137221 */ /* 0x000fe20000010000 */
[----:B------:R-:W-:Y:S01]  /*0e50*/  FMUL.FTZ R18, R12, R5 ;  /* 0x000000050c127220 */ /* 0x000fe20000410000 */
[----:B------:R-:W-:Y:S01]  /*0e60*/  ISETP.GT.AND P0, PT, R38, 0x1e, PT ;  /* 0x0000001e2600780c */ /* 0x000fe20003f04270 */
[----:B------:R-:W-:Y:S01]  /*0e70*/  FFMA.FTZ R17, R15, R8, R20 ;  /* 0x000000080f117223 */ /* 0x000fe20000010014 */
[----:B------:R-:W-:Y:S01]  /*0e80*/  FADD.FTZ R19, R19, R8 ;  /* 0x0000000813137221 */ /* 0x000fe20000010000 */
[----:B------:R-:W0:Y:S01]  /*0e90*/  S2UR UR17, SR_CgaCtaId ;  /* 0x00000000001179c3 */ /* 0x000e220000008800 */
[----:B------:R-:W-:Y:S01]  /*0ea0*/  UMOV UR9, 0x400 ;  /* 0x0000040000097882 */ /* 0x000fe20000000000 */
[----:B------:R-:W-:Y:S01]  /*0eb0*/  FFMA.FTZ R36, R16, R18, R17 ;  /* 0x0000001210247223 */ /* 0x000fe20000010011 */
[----:B------:R-:W-:Y:S01]  /*0ec0*/  FADD.FTZ R37, R18, R19 ;  /* 0x0000001312257221 */ /* 0x000fe20000010000 */
[----:B------:R-:W-:Y:S01]  /*0ed0*/  UIADD3 UR8, UR9, 0x80, URZ ;  /* 0x0000008009087890 */ /* 0x000fe2000fffe03f */
[----:B------:R-:W-:Y:S01]  /*0ee0*/  FFMA.FTZ R18, R9, R13, RZ ;  /* 0x0000000d09127223 */ /* 0x000fe200000100ff */
[----:B------:R-:W-:Y:S01]  /*0ef0*/  FFMA.FTZ R9, R10, R14, RZ ;  /* 0x0000000e0a097223 */ /* 0x000fe200000100ff */
[----:B------:R-:W1:Y:S01]  /*0f00*/  SHFL.DOWN PT, R17, R36, 0x1, 0x1f ;  /* 0x08201f0024117f89 */ /* 0x000e6200000e0000 */
[----:B------:R-:W-:Y:S01]  /*0f10*/  FADD.FTZ R10, RZ, R13 ;  /* 0x0000000dff0a7221 */ /* 0x000fe20000010000 */
[C---:B------:R-:W-:Y:S01]  /*0f20*/  ISETP.NE.AND P3, PT, R47.reuse, RZ, PT ;  /* 0x000000ff2f00720c */ /* 0x040fe20003f65270 */
[----:B------:R-:W-:Y:S01]  /*0f30*/  FADD.FTZ R13, RZ, R14 ;  /* 0x0000000eff0d7221 */ /* 0x000fe20000010000 */
[----:B------:R-:W2:Y:S01]  /*0f40*/  SHFL.DOWN PT, R8, R37, 0x1, 0x1f ;  /* 0x08201f0025087f89 */ /* 0x000ea200000e0000 */
[----:B------:R-:W-:Y:S01]  /*0f50*/  FADD.FTZ R10, R10, R11 ;  /* 0x0000000b0a0a7221 */ /* 0x000fe20000010000 */
[----:B------:R-:W-:Y:S01]  /*0f60*/  FFMA.FTZ R9, R16, R12, R9 ;  /* 0x0000000c10097223 */ /* 0x000fe20000010009 */
[----:B------:R-:W-:Y:S01]  /*0f70*/  BSSY B0, `(.L_x_36) ;  /* 0x000003e000007945 */ /* 0x000fe20003800000 */
[----:B------:R-:W-:Y:S01]  /*0f80*/  ISETP.GT.U32.AND P4, PT, R47, 0x5, PT ;  /* 0x000000052f00780c */ /* 0x000fe20003f84070 */
        /* <DEDUP_REMOVED lines=25> */
[----:B------:R-:W-:Y:S01]  /*1120*/  FFMA.FTZ R8, R15, R11, R18 ;  /* 0x0000000b0f087223 */ /* 0x000fe20000010012 */
[----:B------:R-:W-:-:S05]  /*1130*/  FADD.FTZ R11, R13, R12 ;  /* 0x0000000c0d0b7221 */ /* 0x000fca0000010000 */
[----:B------:R0:W-:Y:S06]  /*1140*/  STS.128 [R48], R8 ;  /* 0x0000000830007388 */ /* 0x0001ec0000000c00 */
[----:B------:R0:W-:Y:S01]  /*1150*/  @!P0 STS.64 [R0+0x10], R36 ;  /* 0x0000102400008388 */ /* 0x0001e20000000a00 */
[----:B------:R-:W-:Y:S06]  /*1160*/  BAR.SYNC.DEFER_BLOCKING 0x0 ;  /* 0x0000000000007b1d */ /* 0x000fec0000010000 */
[----:B------:R-:W-:Y:S05]  /*1170*/  @P3 BRA `(.L_x_37) ;  /* 0x0000000000743947 */ /* 0x000fea0003800000 */
[----:B------:R-:W-:-:S09]  /*1180*/  ULEA UR8, UR17, UR9, 0x18 ;  /* 0x0000000911087291 */ /* 0x000fd2000f8ec03f */
[----:B------:R-:W1:Y:S04]  /*1190*/  LDS.64 R32, [UR8+0x18] ;  /* 0x00001808ff207984 */ /* 0x000e680008000a00 */
[----:B------:R-:W2:Y:S04]  /*11a0*/  LDS.128 R12, [UR8+0x20] ;  /* 0x00002008ff0c7984 */ /* 0x000ea80008000c00 */
[----:B------:R-:W3:Y:S04]  /*11b0*/  LDS.128 R16, [UR8+0x30] ;  /* 0x00003008ff107984 */ /* 0x000ee80008000c00 */
[----:B------:R-:W4:Y:S04]  /*11c0*/  LDS.128 R20, [UR8+0x40] ;  /* 0x00004008ff147984 */ /* 0x000f280008000c00 */
[----:B------:R-:W5:Y:S04]  /*11d0*/  LDS.128 R24, [UR8+0x50] ;  /* 0x00005008ff187984 */ /* 0x000f680008000c00 */
[----:B------:R-:W0:Y:S01]  /*11e0*/  LDS.128 R28, [UR8+0x60] ;  /* 0x00006008ff1c7984 */ /* 0x000e220008000c00 */
[----:B-1----:R-:W-:Y:S01]  /*11f0*/  FADD.FTZ R35, R36, R32 ;  /* 0x0000002024237221 */ /* 0x002fe20000010000 */
[----:B------:R-:W-:-:S03]  /*1200*/  FADD.FTZ R32, R37, R33 ;  /* 0x0000002125207221 */ /* 0x000fc60000010000 */
[----:B--2---:R-:W-:Y:S01]  /*1210*/  FADD.FTZ R35, R35, R12 ;  /* 0x0000000c23237221 */ /* 0x004fe20000010000 */
[----:B------:R-:W-:-:S03]  /*1220*/  FADD.FTZ R32, R32, R13 ;  /* 0x0000000d20207221 */ /* 0x000fc60000010000 */
[----:B------:R-:W-:Y:S01]  /*1230*/  FADD.FTZ R35, R35, R14 ;  /* 0x0000000e23237221 */ /* 0x000fe20000010000 */
[----:B------:R-:W-:-:S03]  /*1240*/  FADD.FTZ R32, R32, R15 ;  /* 0x0000000f20207221 */ /* 0x000fc60000010000 */
[----:B---3--:R-:W-:Y:S01]  /*1250*/  FADD.FTZ R35, R35, R16 ;  /* 0x0000001023237221 */ /* 0x008fe20000010000 */
[----:B------:R-:W-:-:S03]  /*1260*/  FADD.FTZ R32, R32, R17 ;  /* 0x0000001120207221 */ /* 0x000fc60000010000 */
[----:B------:R-:W-:Y:S01]  /*1270*/  FADD.FTZ R35, R35, R18 ;  /* 0x0000001223237221 */ /* 0x000fe20000010000 */
[----:B------:R-:W-:-:S03]  /*1280*/  FADD.FTZ R32, R32, R19 ;  /* 0x0000001320207221 */ /* 0x000fc60000010000 */
[----:B----4-:R-:W-:Y:S01]  /*1290*/  FADD.FTZ R35, R35, R20 ;  /* 0x0000001423237221 */ /* 0x010fe20000010000 */
[----:B------:R-:W-:-:S03]  /*12a0*/  FADD.FTZ R32, R32, R21 ;  /* 0x0000001520207221 */ /* 0x000fc60000010000 */
[----:B------:R-:W-:Y:S01]  /*12b0*/  FADD.FTZ R35, R35, R22 ;  /* 0x0000001623237221 */ /* 0x000fe20000010000 */
[----:B------:R-:W-:-:S03]  /*12c0*/  FADD.FTZ R32, R32, R23 ;  /* 0x0000001720207221 */ /* 0x000fc60000010000 */
[----:B-----5:R-:W-:Y:S01]  /*12d0*/  FADD.FTZ R35, R35, R24 ;  /* 0x0000001823237221 */ /* 0x020fe20000010000 */
[----:B------:R-:W-:-:S03]  /*12e0*/  FADD.FTZ R32, R32, R25 ;  /* 0x0000001920207221 */ /* 0x000fc60000010000 */
[----:B------:R-:W-:Y:S01]  /*12f0*/  FADD.FTZ R35, R35, R26 ;  /* 0x0000001a23237221 */ /* 0x000fe20000010000 */
[----:B------:R-:W-:-:S03]  /*1300*/  FADD.FTZ R32, R32, R27 ;  /* 0x0000001b20207221 */ /* 0x000fc60000010000 */
[----:B0-----:R-:W-:Y:S01]  /*1310*/  FADD.FTZ R35, R35, R28 ;  /* 0x0000001c23237221 */ /* 0x001fe20000010000 */
[----:B------:R-:W-:-:S03]  /*1320*/  FADD.FTZ R32, R32, R29 ;  /* 0x0000001d20207221 */ /* 0x000fc60000010000 */
[----:B------:R-:W-:Y:S01]  /*1330*/  FADD.FTZ R36, R35, R30 ;  /* 0x0000001e23247221 */ /* 0x000fe20000010000 */
[----:B------:R-:W-:-:S07]  /*1340*/  FADD.FTZ R37, R32, R31 ;  /* 0x0000001f20257221 */ /* 0x000fce0000010000 */
.L_x_37:
[----:B------:R-:W-:Y:S05]  /*1350*/  BSYNC B0 ;  /* 0x0000000000007941 */ /* 0x000fea0003800000 */
.L_x_36:
[----:B------:R-:W-:Y:S06]  /*1360*/  BAR.SYNC.DEFER_BLOCKING 0x0 ;  /* 0x0000000000007b1d */ /* 0x000fec0000010000 */
[----:B------:R-:W-:Y:S04]  /*1370*/  BSSY B0, `(.L_x_38) ;  /* 0x000013d000007945 */ /* 0x000fe80003800000 */
[----:B------:R-:W-:Y:S05]  /*1380*/  @P4 BRA `(.L_x_39) ;  /* 0x0000001000ec4947 */ /* 0x000fea0003800000 */
[----:B------:R-:W1:Y:S04]  /*1390*/  LDS.128 R12, [R48+0x60] ;  /* 0x00006000300c7984 */ /* 0x000e680000000c00 */
[----:B------:R-:W2:Y:S04]  /*13a0*/  LDS.128 R16, [R48+0xc0] ;  /* 0x0000c00030107984 */ /* 0x000ea80000000c00 */
[----:B------:R-:W3:Y:S04]  /*13b0*/  LDS.128 R20, [R48+0x120] ;  /* 0x0001200030147984 */ /* 0x000ee80000000c00 */
[----:B------:R-:W4:Y:S04]  /*13c0*/  LDS.128 R24, [R48+0x180] ;  /* 0x0001800030187984 */ /* 0x000f280000000c00 */
[----:B------:R-:W5:Y:S04]  /*13d0*/  LDS.128 R28, [R48+0x1e0] ;  /* 0x0001e000301c7984 */ /* 0x000f680000000c00 */
[----:B------:R-:W5:Y:S01]  /*13e0*/  LDS.128 R32, [R48+0x240] ;  /* 0x0002400030207984 */ /* 0x000f620000000c00 */
[----:B-1----:R-:W-:Y:S01]  /*13f0*/  FADD.FTZ R49, R8, R12 ;  /* 0x0000000c08317221 */ /* 0x002fe20000010000 */
[----:B0-----:R-:W-:Y:S01]  /*1400*/  FADD.FTZ R8, R9, R13 ;  /* 0x0000000d09087221 */ /* 0x001fe20000010000 */
[----:B------:R-:W-:Y:S01]  /*1410*/  FADD.FTZ R9, R10, R14 ;  /* 0x0000000e0a097221 */ /* 0x000fe20000010000 */
[----:B------:R-:W-:Y:S01]  /*1420*/  FADD.FTZ R12, R11, R15 ;  /* 0x0000000f0b0c7221 */ /* 0x000fe20000010000 */
[----:B--2---:R-:W-:Y:S01]  /*1430*/  FADD.FTZ R49, R49, R16 ;  /* 0x0000001031317221 */ /* 0x004fe20000010000 */
[----:B------:R-:W-:Y:S01]  /*1440*/  FADD.FTZ R14, R8, R17 ;  /* 0x00000011080e7221 */ /* 0x000fe20000010000 */
[----:B------:R-:W-:Y:S01]  /*1450*/  FADD.FTZ R13, R9, R18 ;  /* 0x00000012090d7221 */ /* 0x000fe20000010000 */
[----:B------:R-:W-:Y:S01]  /*1460*/  FADD.FTZ R16, R12, R19 ;  /* 0x000000130c107221 */ /* 0x000fe20000010000 */
[----:B------:R-:W0:Y:S01]  /*1470*/  LDS.128 R8, [R48+0x2a0] ;  /* 0x0002a00030087984 */ /* 0x000e220000000c00 */
[----:B---3--:R-:W-:Y:S01]  /*1480*/  FADD.FTZ R18, R14, R21 ;  /* 0x000000150e127221 */ /* 0x008fe20000010000 */
[----:B------:R-:W-:Y:S01]  /*1490*/  FADD.FTZ R17, R13, R22 ;  /* 0x000000160d117221 */ /* 0x000fe20000010000 */
[----:B------:R-:W-:Y:S01]  /*14a0*/  FADD.FTZ R49, R49, R20 ;  /* 0x0000001431317221 */ /* 0x000fe20000010000 */
[----:B------:R-:W1:Y:S01]  /*14b0*/  LDS.128 R12, [R48+0x300] ;  /* 0x00030000300c7984 */ /* 0x000e620000000c00 */
[----:B------:R-:W-:Y:S01]  /*14c0*/  FADD.FTZ R20, R16, R23 ;  /* 0x0000001710147221 */ /* 0x000fe20000010000 */
[----:B----4-:R-:W-:Y:S01]  /*14d0*/  FADD.FTZ R22, R18, R25 ;  /* 0x0000001912167221 */ /* 0x010fe20000010000 */
[----:B------:R-:W-:Y:S01]  /*14e0*/  FADD.FTZ R21, R17, R26 ;  /* 0x0000001a11157221 */ /* 0x000fe20000010000 */
[----:B------:R-:W-:Y:S01]  /*14f0*/  FADD.FTZ R49, R49, R24 ;  /* 0x0000001831317221 */ /* 0x000fe20000010000 */
[----:B------:R-:W2:Y:S01]  /*1500*/  LDS.128 R16, [R48+0x360] ;  /* 0x0003600030107984 */ /* 0x000ea20000000c00 */
[----:B------:R-:W-:Y:S01]  /*1510*/  FADD.FTZ R24, R20, R27 ;  /* 0x0000001b14187221 */ /* 0x000fe20000010000 */
[----:B-----5:R-:W-:Y:S01]  /*1520*/  FADD.FTZ R26, R22, R29 ;  /* 0x0000001d161a7221 */ /* 0x020fe20000010000 */
[----:B------:R-:W-:Y:S01]  /*1530*/  FADD.FTZ R25, R21, R30 ;  /* 0x0000001e15197221 */ /* 0x000fe20000010000 */
[----:B------:R-:W-:Y:S01]  /*1540*/  FADD.FTZ R49, R49, R28 ;  /* 0x0000001c31317221 */ /* 0x000fe20000010000 */
[----:B------:R-:W3:Y:S01]  /*1550*/  LDS.128 R20, [R48+0x3c0] ;  /* 0x0003c00030147984 */ /* 0x000ee20000000c00 */
[----:B------:R-:W-:Y:S01]  /*1560*/  FADD.FTZ R28, R24, R31 ;  /* 0x0000001f181c7221 */ /* 0x000fe20000010000 */
[----:B------:R-:W-:Y:S01]  /*1570*/  FADD.FTZ R30, R26, R33 ;  /* 0x000000211a1e7221 */ /* 0x000fe20000010000 */
[----:B------:R-:W-:Y:S01]  /*1580*/  FADD.FTZ R29, R25, R34 ;  /* 0x00000022191d7221 */ /* 0x000fe20000010000 */
[----:B------:R-:W-:Y:S01]  /*1590*/  FADD.FTZ R49, R49, R32 ;  /* 0x0000002031317221 */ /* 0x000fe20000010000 */
[----:B------:R-:W4:Y:S01]  /*15a0*/  LDS.128 R24, [R48+0x420] ;  /* 0x0004200030187984 */ /* 0x000f220000000c00 */
[----:B------:R-:W-:-:S02]  /*15b0*/  FADD.FTZ R32, R28, R35 ;  /* 0x000000231c207221 */ /* 0x000fc40000010000 */
[----:B0-----:R-:W-:Y:S01]  /*15c0*/  FADD.FTZ R49, R49, R8 ;  /* 0x0000000831317221 */ /* 0x001fe20000010000 */
[----:B------:R-:W-:Y:S01]  /*15d0*/  FADD.FTZ R8, R30, R9 ;  /* 0x000000091e087221 */ /* 0x000fe20000010000 */
[----:B------:R-:W-:Y:S01]  /*15e0*/  FADD.FTZ R9, R29, R10 ;  /* 0x0000000a1d097221 */ /* 0x000fe20000010000 */
[----:B------:R-:W-:Y:S01]  /*15f0*/  FADD.FTZ R32, R32, R11 ;  /* 0x0000000b20207221 */ /* 0x000fe20000010000 */
[----:B------:R-:W0:Y:S01]  /*1600*/  LDS.128 R28, [R48+0x480] ;  /* 0x00048000301c7984 */ /* 0x000e220000000c00 */
[----:B-1----:R-:W-:Y:S01]  /*1610*/  FADD.FTZ R49, R49, R12 ;  /* 0x0000000c31317221 */ /* 0x002fe20000010000 */
[----:B------:R-:W-:Y:S01]  /*1620*/  FADD.FTZ R12, R8, R13 ;  /* 0x0000000d080c7221 */ /* 0x000fe20000010000 */
[----:B------:R-:W-:Y:S01]  /*1630*/  FADD.FTZ R13, R9, R14 ;  /* 0x0000000e090d7221 */ /* 0x000fe20000010000 */
[----:B------:R-:W-:Y:S01]  /*1640*/  FADD.FTZ R32, R32, R15 ;  /* 0x0000000f20207221 */ /* 0x000fe20000010000 */
[----:B------:R-:W1:Y:S01]  /*1650*/  LDS.128 R8, [R48+0x4e0] ;  /* 0x0004e00030087984 */ /* 0x000e620000000c00 */
[----:B--2---:R-:W-:Y:S01]  /*1660*/  FADD.FTZ R49, R49, R16 ;  /* 0x0000001031317221 */ /* 0x004fe20000010000 */
[----:B------:R-:W-:Y:S01]  /*1670*/  FADD.FTZ R16, R12, R17 ;  /* 0x000000110c107221 */ /* 0x000fe20000010000 */
[----:B------:R-:W-:Y:S01]  /*1680*/  FADD.FTZ R17, R13, R18 ;  /* 0x000000120d117221 */ /* 0x000fe20000010000 */
[----:B------:R-:W-:Y:S01]  /*1690*/  FADD.FTZ R32, R32, R19 ;  /* 0x0000001320207221 */ /* 0x000fe20000010000 */
[----:B------:R-:W2:Y:S01]  /*16a0*/  LDS.128 R12, [R48+0x540] ;  /* 0x00054000300c7984 */ /* 0x000ea20000000c00 */
[----:B---3--:R-:W-:Y:S01]  /*16b0*/  FADD.FTZ R49, R49, R20 ;  /* 0x0000001431317221 */ /* 0x008fe20000010000 */
[----:B------:R-:W-:Y:S01]  /*16c0*/  FADD.FTZ R20, R16, R21 ;  /* 0x0000001510147221 */ /* 0x000fe20000010000 */
[----:B------:R-:W-:Y:S01]  /*16d0*/  FADD.FTZ R21, R17, R22 ;  /* 0x0000001611157221 */ /* 0x000fe20000010000 */
[----:B------:R-:W-:Y:S01]  /*16e0*/  FADD.FTZ R32, R32, R23 ;  /* 0x0000001720207221 */ /* 0x000fe20000010000 */
[----:B------:R-:W3:Y:S01]  /*16f0*/  LDS.128 R16, [R48+0x5a0] ;  /* 0x0005a00030107984 */ /* 0x000ee20000000c00 */
[----:B----4-:R-:W-:Y:S01]  /*1700*/  FADD.FTZ R49, R49, R24 ;  /* 0x0000001831317221 */ /* 0x010fe20000010000 */
[----:B------:R-:W-:Y:S01]  /*1710*/  FADD.FTZ R24, R20, R25 ;  /* 0x0000001914187221 */ /* 0x000fe20000010000 */
[----:B------:R-:W-:Y:S01]  /*1720*/  FADD.FTZ R25, R21, R26 ;  /* 0x0000001a15197221 */ /* 0x000fe20000010000 */
[----:B------:R-:W-:Y:S01]  /*1730*/  FADD.FTZ R32, R32, R27 ;  /* 0x0000001b20207221 */ /* 0x000fe20000010000 */
[----:B------:R-:W4:Y:S01]  /*1740*/  LDS.128 R20, [R48+0x600] ;  /* 0x0006000030147984 */ /* 0x000f220000000c00 */
        /* <DEDUP_REMOVED lines=99> */
[----:B------:R-:W-:Y:S01]  /*1d80*/  FADD.FTZ R32, R32, R11 ;  /* 0x0000000b20207221 */ /* 0x000fe20000010000 */
        /* <DEDUP_REMOVED lines=39> */
[----:B---3--:R-:W-:Y:S01]  /*2000*/  FADD.FTZ R35, R29, R16 ;  /* 0x000000101d237221 */ /* 0x008fe20000010000 */
[----:B------:R-:W2:Y:S01]  /*2010*/  LDS.128 R12, [R48+0x1080] ;  /* 0x00108000300c7984 */ /* 0x000ea20000000c00 */
[----:B------:R-:W-:Y:S01]  /*2020*/  FADD.FTZ R16, R28, R17 ;  /* 0x000000111c107221 */ /* 0x000fe20000010000 */
[----:B------:R-:W-:Y:S01]  /*2030*/  FADD.FTZ R34, R32, R19 ;  /* 0x0000001320227221 */ /* 0x000fe20000010000 */
[----:B------:R-:W-:Y:S01]  /*2040*/  FADD.FTZ R33, R33, R18 ;  /* 0x0000001221217221 */ /* 0x000fe20000010000 */
[----:B------:R-:W3:Y:S01]  /*2050*/  LDS.128 R28, [R48+0x10e0] ;  /* 0x0010e000301c7984 */ /* 0x000ee20000000c00 */
[----:B----4-:R-:W-:Y:S01]  /*2060*/  FADD.FTZ R32, R16, R21 ;  /* 0x0000001510207221 */ /* 0x010fe20000010000 */
[----:B------:R-:W-:Y:S01]  /*2070*/  FADD.FTZ R35, R35, R20 ;  /* 0x0000001423237221 */ /* 0x000fe20000010000 */
[----:B------:R-:W-:Y:S01]  /*2080*/  FADD.FTZ R33, R33, R22 ;  /* 0x0000001621217221 */ /* 0x000fe20000010000 */
[----:B------:R-:W4:Y:S01]  /*2090*/  LDS.128 R16, [R48+0x1140] ;  /* 0x0011400030107984 */ /* 0x000f220000000c00 */
[----:B------:R-:W-:-:S03]  /*20a0*/  FADD.FTZ R34, R34, R23 ;  /* 0x0000001722227221 */ /* 0x000fc60000010000 */
[----:B------:R-:W5:Y:S01]  /*20b0*/  LDS.128 R20, [R48+0x11a0] ;  /* 0x0011a00030147984 */ /* 0x000f620000000c00 */
[----:B0-----:R-:W-:Y:S01]  /*20c0*/  FADD.FTZ R35, R35, R24 ;  /* 0x0000001823237221 */ /* 0x001fe20000010000 */
[----:B------:R-:W-:Y:S01]  /*20d0*/  FADD.FTZ R32, R32, R25 ;  /* 0x0000001920207221 */ /* 0x000fe20000010000 */
[----:B------:R-:W-:Y:S01]  /*20e0*/  FADD.FTZ R33, R33, R26 ;  /* 0x0000001a21217221 */ /* 0x000fe20000010000 */
[----:B------:R-:W-:Y:S01]  /*20f0*/  FADD.FTZ R34, R34, R27 ;  /* 0x0000001b22227221 */ /* 0x000fe20000010000 */
        /* <DEDUP_REMOVED lines=8> */
[----:B------:R-:W-:Y:S01]  /*2180*/  FADD.FTZ R34, R34, R15 ;  /* 0x0000000f22227221 */ /* 0x000fe20000010000 */
[----:B---3--:R-:W-:Y:S01]  /*2190*/  FADD.FTZ R25, R25, R28 ;  /* 0x0000001c19197221 */ /* 0x008fe20000010000 */
[----:B------:R-:W1:Y:S01]  /*21a0*/  LDS.128 R12, [R48+0x1260] ;  /* 0x00126000300c7984 */ /* 0x000e620000000c00 */
[----:B------:R-:W-:Y:S01]  /*21b0*/  FADD.FTZ R32, R32, R29 ;  /* 0x0000001d20207221 */ /* 0x000fe20000010000 */
[----:B------:R-:W-:Y:S01]  /*21c0*/  FADD.FTZ R33, R33, R30 ;  /* 0x0000001e21217221 */ /* 0x000fe20000010000 */
[----:B------:R-:W-:Y:S01]  /*21d0*/  FADD.FTZ R34, R34, R31 ;  /* 0x0000001f22227221 */ /* 0x000fe20000010000 */
[----:B----4-:R-:W-:Y:S01]  /*21e0*/  FADD.FTZ R35, R25, R16 ;  /* 0x0000001019237221 */ /* 0x010fe20000010000 */
[----:B------:R-:W2:Y:S01]  /*21f0*/  LDS.128 R28, [R48+0x12c0] ;  /* 0x0012c000301c7984 */ /* 0x000ea20000000c00 */
[----:B------:R-:W-:Y:S01]  /*2200*/  FADD.FTZ R32, R32, R17 ;  /* 0x0000001120207221 */ /* 0x000fe20000010000 */
[----:B------:R-:W-:Y:S01]  /*2210*/  FADD.FTZ R33, R33, R18 ;  /* 0x0000001221217221 */ /* 0x000fe20000010000 */
[----:B------:R-:W-:Y:S01]  /*2220*/  FADD.FTZ R34, R34, R19 ;  /* 0x0000001322227221 */ /* 0x000fe20000010000 */
[----:B------:R-:W3:Y:S01]  /*2230*/  LDS.128 R24, [R48+0x1320] ;  /* 0x0013200030187984 */ /* 0x000ee20000000c00 */
[----:B-----5:R-:W-:Y:S01]  /*2240*/  FADD.FTZ R32, R32, R21 ;  /* 0x0000001520207221 */ /* 0x020fe20000010000 */
[----:B------:R-:W-:Y:S01]  /*2250*/  FADD.FTZ R35, R35, R20 ;  /* 0x0000001423237221 */ /* 0x000fe20000010000 */
[----:B------:R-:W-:Y:S01]  /*2260*/  FADD.FTZ R33, R33, R22 ;  /* 0x0000001621217221 */ /* 0x000fe20000010000 */
[----:B------:R-:W-:Y:S01]  /*2270*/  FADD.FTZ R34, R34, R23 ;  /* 0x0000001722227221 */ /* 0x000fe20000010000 */
[----:B------:R-:W4:Y:S01]  /*2280*/  LDS.128 R16, [R48+0x1380] ;  /* 0x0013800030107984 */ /* 0x000f220000000c00 */
        /* <DEDUP_REMOVED lines=19> */
[----:B------:R-:W-:Y:S01]  /*23c0*/  FADD.FTZ R34, R34, R27 ;  /* 0x0000001b22227221 */ /* 0x000fe20000010000 */
[----:B----4-:R-:W-:Y:S01]  /*23d0*/  FADD.FTZ R35, R35, R16 ;  /* 0x0000001023237221 */ /* 0x010fe20000010000 */
[----:B------:R-:W-:Y:S01]  /*23e0*/  FADD.FTZ R32, R32, R17 ;  /* 0x0000001120207221 */ /* 0x000fe20000010000 */
[----:B------:R-:W4:Y:S01]  /*23f0*/  LDS.128 R24, [R48+0x1560] ;  /* 0x0015600030187984 */ /* 0x000f220000000c00 */
[----:B------:R-:W-:Y:S01]  /*2400*/  FADD.FTZ R33, R33, R18 ;  /* 0x0000001221217221 */ /* 0x000fe20000010000 */
[----:B------:R-:W-:-:S02]  /*2410*/  FADD.FTZ R34, R34, R19 ;  /* 0x0000001322227221 */ /* 0x000fc40000010000 */
[----:B------:R-:W-:Y:S01]  /*2420*/  LDS.128 R16, [R48+0x1680] ;  /* 0x0016800030107984 */ /* 0x000fe20000000c00 */
        /* <DEDUP_REMOVED lines=14> */
[----:B---3--:R-:W-:Y:S01]  /*2510*/  FADD.FTZ R35, R35, R28 ;  /* 0x0000001c23237221 */ /* 0x008fe20000010000 */
[----:B------:R-:W-:Y:S01]  /*2520*/  FADD.FTZ R32, R32, R29 ;  /* 0x0000001d20207221 */ /* 0x000fe20000010000 */
[----:B------:R-:W-:Y:S01]  /*2530*/  FADD.FTZ R29, R33, R30 ;  /* 0x0000001e211d7221 */ /* 0x000fe20000010000 */
[----:B------:R-:W-:Y:S01]  /*2540*/  FADD.FTZ R34, R34, R31 ;  /* 0x0000001f22227221 */ /* 0x000fe20000010000 */
[----:B------:R-:W2:Y:S01]  /*2550*/  LDS.128 R20, [R48+0x16e0] ;  /* 0x0016e00030147984 */ /* 0x000ea20000000c00 */
[----:B----4-:R-:W-:Y:S01]  /*2560*/  FADD.FTZ R33, R35, R24 ;  /* 0x0000001823217221 */ /* 0x010fe20000010000 */
[----:B------:R-:W-:Y:S01]  /*2570*/  FADD.FTZ R32, R32, R25 ;  /* 0x0000001920207221 */ /* 0x000fe20000010000 */
[----:B------:R-:W-:Y:S01]  /*2580*/  FADD.FTZ R35, R29, R26 ;  /* 0x0000001a1d237221 */ /* 0x000fe20000010000 */
[----:B------:R-:W-:Y:S01]  /*2590*/  FADD.FTZ R34, R34, R27 ;  /* 0x0000001b22227221 */ /* 0x000fe20000010000 */
[----:B------:R-:W-:Y:S04]  /*25a0*/  LDS.128 R28, [R48+0x17a0] ;  /* 0x0017a000301c7984 */ /* 0x000fe80000000c00 */
[----:B------:R-:W3:Y:S01]  /*25b0*/  LDS.128 R24, [R48+0x1740] ;  /* 0x0017400030187984 */ /* 0x000ee20000000c00 */
        /* <DEDUP_REMOVED lines=8> */
[----:B------:R-:W-:Y:S01]  /*2640*/  FADD.FTZ R9, R16, R9 ;  /* 0x0000000910097221 */ /* 0x000fe20000010000 */
[----:B------:R-:W-:Y:S01]  /*2650*/  FADD.FTZ R11, R18, R11 ;  /* 0x0000000b120b7221 */ /* 0x000fe20000010000 */
[----:B------:R-:W-:Y:S01]  /*2660*/  FADD.FTZ R8, R17, R8 ;  /* 0x0000000811087221 */ /* 0x000fe20000010000 */
[----:B------:R-:W-:Y:S01]  /*2670*/  FADD.FTZ R10, R19, R10 ;  /* 0x0000000a130a7221 */ /* 0x000fe20000010000 */
        /* <DEDUP_REMOVED lines=8> */
[----:B------:R-:W-:Y:S01]  /*2700*/  FADD.FTZ R8, R9, R28 ;  /* 0x0000001c09087221 */ /* 0x000fe20000010000 */
[----:B------:R-:W-:Y:S01]  /*2710*/  FADD.FTZ R10, R11, R30 ;  /* 0x0000001e0b0a7221 */ /* 0x000fe20000010000 */
[----:B------:R-:W-:Y:S01]  /*2720*/  FADD.FTZ R9, R12, R29 ;  /* 0x0000001d0c097221 */ /* 0x000fe20000010000 */
[----:B------:R-:W-:-:S07]  /*2730*/  FADD.FTZ R11, R14, R31 ;  /* 0x0000001f0e0b7221 */ /* 0x000fce0000010000 */
.L_x_39:
[----:B------:R-:W-:Y:S05]  /*2740*/  BSYNC B0 ;  /* 0x0000000000007941 */ /* 0x000fea0003800000 */
.L_x_38:
[----:B------:R-:W1:Y:S01]  /*2750*/  LDC R12, c[0x0][0xc] ;  /* 0x00000300ff0c7b82 */ /* 0x000e620000000800 */
[----:B------:R-:W-:Y:S01]  /*2760*/  IMAD R13, R2, 0x6, R47 ;  /* 0x00000006020d7824 */ /* 0x000fe200078e022f */
[----:B------:R-:W-:Y:S01]  /*2770*/  BSSY B0, `(.L_x_40) ;  /* 0x0000013000007945 */ /* 0x000fe20003800000 */
[----:B------:R-:W-:-:S05]  /*2780*/  PRMT R2, R42, 0x7632, R2 ;  /* 0x000076322a027816 */ /* 0x000fca0000000002 */
        /* <DEDUP_REMOVED lines=17> */
.L_x_41:
[----:B------:R-:W-:Y:S05]  /*28a0*/  BSYNC B0 ;  /* 0x0000000000007941 */ /* 0x000fea0003800000 */
.L_x_40:
[----:B--2---:R-:W-:Y:S02]  /*28b0*/  PRMT R22, R41, 0x7632, R22 ;  /* 0x0000763229167816 */ /* 0x004fe40000000016 */
[----:B------:R-:W-:Y:S02]  /*28c0*/  PRMT R13, R43, 0x7632, R13 ;  /* 0x000076322b0d7816 */ /* 0x000fe4000000000d */
[----:B0-----:R-:W-:Y:S01]  /*28d0*/  PRMT R8, R40, 0x7632, R8 ;  /* 0x0000763228087816 */ /* 0x001fe20000000008 */
[----:B------:R-:W-:Y:S06]  /*28e0*/  @!P0 BRA `(.L_x_42) ;  /* 0x0000001000908947 */ /* 0x000fec0003800000 */
[----:B------:R-:W0:Y:S01]  /*28f0*/  LDC R9, c[0x0][0x10] ;  /* 0x00000400ff097b82 */ /* 0x000e220000000800 */
[----:B------:R-:W1:Y:S01]  /*2900*/  S2R R10, SR_CTAID.Y ;  /* 0x00000000000a7919 */ /* 0x000e620000002600 */
[----:B------:R-:W-:-:S06]  /*2910*/  ULOP3.LUT UR8, UR4, 0x1, URZ, 0xc0, !UPT ;  /* 0x0000000104087892 */ /* 0x000fcc000f8ec03f */
[----:B------:R-:W2:Y:S08]  /*2920*/  LDC.64 R14, c[0x0][0x258] ;  /* 0x00009600ff0e7b82 */ /* 0x000eb00000000a00 */
[----:B------:R-:W3:Y:S01]  /*2930*/  LDC.64 R24, c[0x0][0x260] ;  /* 0x00009800ff187b82 */ /* 0x000ee20000000a00 */
[----:B0-----:R-:W-:-:S04]  /*2940*/  IMAD R11, R9, UR8, RZ ;  /* 0x00000008090b7c24 */ /* 0x001fc8000f8e02ff */
[C---:B------:R-:W-:Y:S01]  /*2950*/  IMAD R16, R11.reuse, R12, RZ ;  /* 0x0000000c0b107224 */ /* 0x040fe200078e02ff */
[----:B-1----:R-:W-:-:S04]  /*2960*/  IADD3 R11, R11, R10, RZ ;  /* 0x0000000a0b0b7210 */ /* 0x002fc80007ffe0ff */
[----:B------:R-:W-:Y:S01]  /*2970*/  SHF.L.U32 R17, R16, 0x1, RZ ;  /* 0x0000000110117819 */ /* 0x000fe200000006ff */
[----:B--2---:R-:W-:-:S04]  /*2980*/  IMAD.WIDE.U32 R14, R11, 0x4, R14 ;  /* 0x000000040b0e7825 */ /* 0x004fc800078e000e */
[----:B---3--:R-:W-:Y:S01]  /*2990*/  IMAD.WIDE R24, R17, 0x4, R24 ;  /* 0x0000000411187825 */ /* 0x008fe200078e0218 */
        /* <DEDUP_REMOVED lines=22> */
.L_x_44:
[----:B------:R-:W2:Y:S04]  /*2b00*/  LDG.E.STRONG.GPU R11, desc[UR14][R14.64] ;  /* 0x0000000e0e0b7981 */ /* 0x000ea8000c1ef900 */
[----:B--2---:R-:W-:Y:S01]  /*2b10*/  CCTL.IVALL ;  /* 0x00000000ff00798f */ /* 0x004fe20002000000 */
[----:B------:R-:W-:Y:S05]  /*2b20*/  YIELD ;  /* 0x0000000000007946 */ /* 0x000fea0003800000 */
[----:B------:R-:W-:-:S13]  /*2b30*/  ISETP.NE.AND P0, PT, R11, R18, PT ;  /* 0x000000120b00720c */ /* 0x000fda0003f05270 */
[----:B------:R-:W-:Y:S05]  /*2b40*/  @P0 BRA `(.L_x_44) ;  /* 0xfffffffc00ec0947 */ /* 0x000fea000383ffff */
.L_x_43:
        /* <DEDUP_REMOVED lines=17> */
.L_x_48:
[----:B------:R-:W-:-:S13]  /*2c60*/  ISETP.EQ.OR P6, PT, R23, UR16, P3 ;  /* 0x0000001017007c0c */ /* 0x000fda0009fc2670 */
[----:B------:R-:W-:-:S04]  /*2c70*/  @!P6 IMAD R15, R9, R23, R10 ;  /* 0x00000017090fe224 */ /* 0x000fc800078e020a */
[----:B------:R-:W-:-:S06]  /*2c80*/  @!P6 IMAD.WIDE.U32 R14, R15, 0x8, R24 ;  /* 0x000000080f0ee825 */ /* 0x000fcc00078e0018 */
[----:B------:R-:W2:Y:S01]  /*2c90*/  @!P6 LDG.E.64 R14, desc[UR14][R14.64] ;  /* 0x0000000e0e0ee981 */ /* 0x000ea2000c1e1b00 */
[C---:B------:R-:W-:Y:S02]  /*2ca0*/  IADD3 R17, R23.reuse, 0x1, RZ ;  /* 0x0000000117117810 */ /* 0x040fe40007ffe0ff */
[----:B------:R-:W-:Y:S02]  /*2cb0*/  IADD3 R19, R23, 0x2, RZ ;  /* 0x0000000217137810 */ /* 0x000fe40007ffe0ff */
[----:B------:R-:W-:Y:S02]  /*2cc0*/  ISETP.EQ.OR P4, PT, R17, UR16, P3 ;  /* 0x0000001011007c0c */ /* 0x000fe40009f82670 */
[----:B------:R-:W-:Y:S02]  /*2cd0*/  ISETP.EQ.OR P5, PT, R19, UR16, P3 ;  /* 0x0000001013007c0c */ /* 0x000fe40009fa2670 */
[----:B------:R-:W-:-:S09]  /*2ce0*/  IADD3 R18, R23, 0x3, RZ ;  /* 0x0000000317127810 */ /* 0x000fd20007ffe0ff */
[C-C-:B------:R-:W-:Y:S02]  /*2cf0*/  @!P4 IMAD R17, R9.reuse, R17, R10.reuse ;  /* 0x000000110911c224 */ /* 0x140fe400078e020a */
[----:B------:R-:W-:Y:S02]  /*2d00*/  @!P5 IMAD R19, R9, R19, R10 ;  /* 0x000000130913d224 */ /* 0x000fe400078e020a */
[----:B--2---:R-:W-:Y:S01]  /*2d10*/  @!P6 FADD.FTZ R36, R36, R14 ;  /* 0x0000000e2424e221 */ /* 0x004fe20000010000 */
[----:B------:R-:W-:Y:S01]  /*2d20*/  @!P6 FADD.FTZ R37, R37, R15 ;  /* 0x0000000f2525e221 */ /* 0x000fe20000010000 */
[----:B------:R-:W-:Y:S01]  /*2d30*/  ISETP.EQ.OR P6, PT, R18, UR16, P3 ;  /* 0x0000001012007c0c */ /* 0x000fe20009fc2670 */
[----:B------:R-:W-:-:S04]  /*2d40*/  @!P4 IMAD.WIDE.U32 R14, R17, 0x8, R24 ;  /* 0x00000008110ec825 */ /* 0x000fc800078e0018 */
[----:B------:R-:W-:Y:S02]  /*2d50*/  @!P5 IMAD.WIDE.U32 R16, R19, 0x8, R24 ;  /* 0x000000081310d825 */ /* 0x000fe400078e0018 */
[----:B------:R-:W2:Y:S04]  /*2d60*/  @!P4 LDG.E.64 R14, desc[UR14][R14.64] ;  /* 0x0000000e0e0ec981 */ /* 0x000ea8000c1e1b00 */
[----:B------:R-:W3:Y:S02]  /*2d70*/  @!P5 LDG.E.64 R16, desc[UR14][R16.64] ;  /* 0x0000000e1010d981 */ /* 0x000ee4000c1e1b00 */
[----:B------:R-:W-:-:S04]  /*2d80*/  @!P6 IMAD R19, R9, R18, R10 ;  /* 0x000000120913e224 */ /* 0x000fc800078e020a */
[----:B------:R-:W-:-:S06]  /*2d90*/  @!P6 IMAD.WIDE.U32 R18, R19, 0x8, R24 ;  /* 0x000000081312e825 */ /* 0x000fcc00078e0018 */
[----:B------:R-:W4:Y:S01]  /*2da0*/  @!P6 LDG.E.64 R18, desc[UR14][R18.64] ;  /* 0x0000000e1212e981 */ /* 0x000f22000c1e1b00 */
[C---:B------:R-:W-:Y:S02]  /*2db0*/  IADD3 R20, R23.reuse, 0x4, RZ ;  /* 0x0000000417147810 */ /* 0x040fe40007ffe0ff */
[C---:B------:R-:W-:Y:S02]  /*2dc0*/  IADD3 R21, R23.reuse, 0x5, RZ ;  /* 0x0000000517157810 */ /* 0x040fe40007ffe0ff */
[----:B------:R-:W-:Y:S01]  /*2dd0*/  IADD3 R26, R23, 0x6, RZ ;  /* 0x00000006171a7810 */ /* 0x000fe20007ffe0ff */
[----:B--2---:R-:W-:Y:S01]  /*2de0*/  @!P4 FADD.FTZ R36, R36, R14 ;  /* 0x0000000e2424c221 */ /* 0x004fe20000010000 */
[----:B------:R-:W-:Y:S01]  /*2df0*/  @!P4 FADD.FTZ R37, R37, R15 ;  /* 0x0000000f2525c221 */ /* 0x000fe20000010000 */
[----:B------:R-:W-:Y:S02]  /*2e00*/  ISETP.EQ.OR P4, PT, R20, UR16, P3 ;  /* 0x0000001014007c0c */ /* 0x000fe40009f82670 */
[----:B---3--:R-:W-:Y:S01]  /*2e10*/  @!P5 FADD.FTZ R36, R36, R16 ;  /* 0x000000102424d221 */ /* 0x008fe20000010000 */
[----:B------:R-:W-:Y:S01]  /*2e20*/  @!P5 FADD.FTZ R37, R37, R17 ;  /* 0x000000112525d221 */ /* 0x000fe20000010000 */
[----:B------:R-:W-:-:S09]  /*2e30*/  ISETP.EQ.OR P5, PT, R21, UR16, P3 ;  /* 0x0000001015007c0c */ /* 0x000fd20009fa2670 */
[----:B------:R-:W-:Y:S02]  /*2e40*/  @!P4 IMAD R15, R9, R20, R10 ;  /* 0x00000014090fc224 */ /* 0x000fe400078e020a */
[----:B----4-:R-:W-:Y:S01]  /*2e50*/  @!P6 FADD.FTZ R36, R36, R18 ;  /* 0x000000122424e221 */ /* 0x010fe20000010000 */
[----:B------:R-:W-:Y:S01]  /*2e60*/  @!P6 FADD.FTZ R37, R37, R19 ;  /* 0x000000132525e221 */ /* 0x000fe20000010000 */
[----:B------:R-:W-:Y:S01]  /*2e70*/  ISETP.EQ.OR P6, PT, R26, UR16, P3 ;  /* 0x000000101a007c0c */ /* 0x000fe20009fc2670 */
[----:B------:R-:W-:-:S04]  /*2e80*/  @!P4 IMAD.WIDE.U32 R14, R15, 0x8, R24 ;  /* 0x000000080f0ec825 */ /* 0x000fc800078e0018 */
[----:B------:R-:W-:Y:S02]  /*2e90*/  @!P5 IMAD R17, R9, R21, R10 ;  /* 0x000000150911d224 */ /* 0x000fe400078e020a */
[----:B------:R-:W2:Y:S02]  /*2ea0*/  @!P4 LDG.E.64 R14, desc[UR14][R14.64] ;  /* 0x0000000e0e0ec981 */ /* 0x000ea4000c1e1b00 */
[----:B------:R-:W-:-:S04]  /*2eb0*/  @!P5 IMAD.WIDE.U32 R16, R17, 0x8, R24 ;  /* 0x000000081110d825 */ /* 0x000fc800078e0018 */
[----:B------:R-:W-:Y:S02]  /*2ec0*/  @!P6 IMAD R19, R9, R26, R10 ;  /* 0x0000001a0913e224 */ /* 0x000fe400078e020a */
[----:B------:R-:W3:Y:S02]  /*2ed0*/  @!P5 LDG.E.64 R16, desc[UR14][R16.64] ;  /* 0x0000000e1010d981 */ /* 0x000ee4000c1e1b00 */
        /* <DEDUP_REMOVED lines=73> */
[----:B------:R-:W-:-:S06]  /*3370*/  @!P6 FADD.FTZ R37, R37, R19 ;  /* 0x000000132525e221 */ /* 0x000fcc0000010000 */
[----:B------:R-:W-:Y:S05]  /*3380*/  @P4 BRA `(.L_x_48) ;  /* 0xfffffff800344947 */ /* 0x000fea000383ffff */
.L_x_47:
[----:B------:R-:W-:-:S13]  /*3390*/  ISETP.GT.AND P4, PT, R11, 0x4, PT ;  /* 0x000000040b00780c */ /* 0x000fda0003f84270 */
[----:B------:R-:W-:Y:S05]  /*33a0*/  @!P4 BRA `(.L_x_49) ;  /* 0x0000000000ecc947 */ /* 0x000fea0003800000 */
[C---:B------:R-:W-:Y:S02]  /*33b0*/  IADD3 R17, R23.reuse, 0x1, RZ ;  /* 0x0000000117117810 */ /* 0x040fe40007ffe0ff */
[----:B------:R-:W-:Y:S02]  /*33c0*/  ISETP.EQ.OR P0, PT, R23, UR16, P3 ;  /* 0x0000001017007c0c */ /* 0x000fe40009f02670 */
[----:B------:R-:W-:Y:S02]  /*33d0*/  ISETP.EQ.OR P5, PT, R17, UR16, P3 ;  /* 0x0000001011007c0c */ /* 0x000fe40009fa2670 */
[C---:B------:R-:W-:Y:S02]  /*33e0*/  IADD3 R19, R23.reuse, 0x2, RZ ;  /* 0x0000000217137810 */ /* 0x040fe40007ffe0ff */
[----:B------:R-:W-:Y:S02]  /*33f0*/  IADD3 R21, R23, 0x3, RZ ;  /* 0x0000000317157810 */ /* 0x000fe40007ffe0ff */
[----:B------:R-:W-:-:S02]  /*3400*/  ISETP.EQ.OR P6, PT, R19, UR16, P3 ;  /* 0x0000001013007c0c */ /* 0x000fc40009fc2670 */
[----:B------:R-:W-:-:S03]  /*3410*/  ISETP.EQ.OR P4, PT, R21, UR16, P3 ;  /* 0x0000001015007c0c */ /* 0x000fc60009f82670 */
[--C-:B------:R-:W-:Y:S02]  /*3420*/  @!P0 IMAD R15, R23, R9, R10.reuse ;  /* 0x00000009170f8224 */ /* 0x100fe400078e020a */
        /* <DEDUP_REMOVED lines=13> */
[----:B------:R-:W-:Y:S02]  /*3500*/  @!P0 FADD.FTZ R37, R37, R15 ;  /* 0x0000000f25258221 */ /* 0x000fe40000010000 */
[----:B------:R-:W-:-:S02]  /*3510*/  IADD3 R14, R23, 0x1, RZ ;  /* 0x00000001170e7810 */ /* 0x000fc40007ffe0ff */
[----:B------:R-:W-:Y:S01]  /*3520*/  ISETP.EQ.OR P0, PT, R23, UR16, P3 ;  /* 0x0000001017007c0c */ /* 0x000fe20009f02670 */
[----:B---3--:R-:W-:Y:S01]  /*3530*/  @!P5 FADD.FTZ R36, R36, R16 ;  /* 0x000000102424d221 */ /* 0x008fe20000010000 */
[----:B------:R-:W-:Y:S01]  /*3540*/  @!P5 FADD.FTZ R37, R37, R17 ;  /* 0x000000112525d221 */ /* 0x000fe20000010000 */
[----:B------:R-:W-:Y:S02]  /*3550*/  IADD3 R16, R23, 0x2, RZ ;  /* 0x0000000217107810 */ /* 0x000fe40007ffe0ff */
[----:B------:R-:W-:Y:S01]  /*3560*/  ISETP.EQ.OR P5, PT, R14, UR16, P3 ;  /* 0x000000100e007c0c */ /* 0x000fe20009fa2670 */
[----:B----4-:R-:W-:Y:S01]  /*3570*/  @!P6 FADD.FTZ R36, R36, R18 ;  /* 0x000000122424e221 */ /* 0x010fe20000010000 */
[----:B------:R-:W-:Y:S01]  /*3580*/  @!P6 FADD.FTZ R37, R37, R19 ;  /* 0x000000132525e221 */ /* 0x000fe20000010000 */
[----:B------:R-:W-:Y:S02]  /*3590*/  IADD3 R18, R23, 0x3, RZ ;  /* 0x0000000317127810 */ /* 0x000fe40007ffe0ff */
[----:B------:R-:W-:Y:S01]  /*35a0*/  ISETP.EQ.OR P6, PT, R16, UR16, P3 ;  /* 0x0000001010007c0c */ /* 0x000fe20009fc2670 */
[----:B-----5:R-:W-:Y:S01]  /*35b0*/  @!P4 FADD.FTZ R36, R36, R20 ;  /* 0x000000142424c221 */ /* 0x020fe20000010000 */
[----:B------:R-:W-:Y:S01]  /*35c0*/  @!P4 FADD.FTZ R37, R37, R21 ;  /* 0x000000152525c221 */ /* 0x000fe20000010000 */
[----:B------:R-:W-:Y:S01]  /*35d0*/  ISETP.EQ.OR P4, PT, R18, UR16, P3 ;  /* 0x0000001012007c0c */ /* 0x000fe20009f82670 */
[----:B------:R-:W-:-:S04]  /*35e0*/  @!P0 IMAD R15, R9, R23, R10 ;  /* 0x00000017090f8224 */ /* 0x000fc800078e020a */
[----:B------:R-:W-:Y:S02]  /*35f0*/  @!P5 IMAD R17, R9, R14, R10 ;  /* 0x0000000e0911d224 */ /* 0x000fe400078e020a */
[----:B------:R-:W-:-:S04]  /*3600*/  @!P0 IMAD.WIDE.U32 R14, R15, 0x8, R24 ;  /* 0x000000080f0e8825 */ /* 0x000fc800078e0018 */
[----:B------:R-:W-:Y:S02]  /*3610*/  @!P6 IMAD R19, R9, R16, R10 ;  /* 0x000000100913e224 */ /* 0x000fe400078e020a */
[----:B------:R-:W2:Y:S01]  /*3620*/  @!P0 LDG.E.64 R14, desc[UR14][R14.64] ;  /* 0x0000000e0e0e8981 */ /* 0x000ea2000c1e1b00 */
[----:B------:R-:W-:-:S04]  /*3630*/  @!P5 IMAD.WIDE.U32 R16, R17, 0x8, R24 ;  /* 0x000000081110d825 */ /* 0x000fc800078e0018 */
[----:B------:R-:W-:Y:S02]  /*3640*/  @!P4 IMAD R21, R9, R18, R10 ;  /* 0x000000120915c224 */ /* 0x000fe400078e020a */
[--C-:B------:R-:W-:Y:S01]  /*3650*/  @!P6 IMAD.WIDE.U32 R18, R19, 0x8, R24.reuse ;  /* 0x000000081312e825 */ /* 0x100fe200078e0018 */
[----:B------:R-:W3:Y:S03]  /*3660*/  @!P5 LDG.E.64 R16, desc[UR14][R16.64] ;  /* 0x0000000e1010d981 */ /* 0x000ee6000c1e1b00 */
[----:B------:R-:W-:Y:S02]  /*3670*/  @!P4 IMAD.WIDE.U32 R20, R21, 0x8, R24 ;  /* 0x000000081514c825 */ /* 0x000fe400078e0018 */
[----:B------:R-:W4:Y:S04]  /*3680*/  @!P6 LDG.E.64 R18, desc[UR14][R18.64] ;  /* 0x0000000e1212e981 */ /* 0x000f28000c1e1b00 */
[----:B------:R-:W5:Y:S01]  /*3690*/  @!P4 LDG.E.64 R20, desc[UR14][R20.64] ;  /* 0x0000000e1414c981 */ /* 0x000f62000c1e1b00 */
[----:B------:R-:W-:-:S02]  /*36a0*/  IADD3 R11, R11, -0x4, RZ ;  /* 0xfffffffc0b0b7810 */ /* 0x000fc40007ffe0ff */
[----:B------:R-:W-:Y:S02]  /*36b0*/  IADD3 R23, R23, 0x4, RZ ;  /* 0x0000000417177810 */ /* 0x000fe40007ffe0ff */
[----:B------:R-:W-:Y:S01]  /*36c0*/  IADD3 R11, R11, -0x4, RZ ;  /* 0xfffffffc0b0b7810 */ /* 0x000fe20007ffe0ff */
[----:B--2---:R-:W-:Y:S01]  /*36d0*/  @!P0 FADD.FTZ R36, R36, R14 ;  /* 0x0000000e24248221 */ /* 0x004fe20000010000 */
[----:B------:R-:W-:-:S03]  /*36e0*/  @!P0 FADD.FTZ R37, R37, R15 ;  /* 0x0000000f25258221 */ /* 0x000fc60000010000 */
[----:B---3--:R-:W-:Y:S01]  /*36f0*/  @!P5 FADD.FTZ R36, R36, R16 ;  /* 0x000000102424d221 */ /* 0x008fe20000010000 */
[----:B------:R-:W-:-:S03]  /*3700*/  @!P5 FADD.FTZ R37, R37, R17 ;  /* 0x000000112525d221 */ /* 0x000fc60000010000 */
[----:B----4-:R-:W-:Y:S01]  /*3710*/  @!P6 FADD.FTZ R36, R36, R18 ;  /* 0x000000122424e221 */ /* 0x010fe20000010000 */
[----:B------:R-:W-:Y:S01]  /*3720*/  @!P6 FADD.FTZ R37, R37, R19 ;  /* 0x000000132525e221 */ /* 0x000fe20000010000 */
[----:B------:R-:W-:Y:S02]  /*3730*/  PLOP3.LUT P0, PT, PT, PT, PT, 0x8, 0x0 ;  /* 0x000000000000781c */ /* 0x000fe40003f0e170 */
[----:B-----5:R-:W-:Y:S01]  /*3740*/  @!P4 FADD.FTZ R36, R36, R20 ;  /* 0x000000142424c221 */ /* 0x020fe20000010000 */
[----:B------:R-:W-:-:S10]  /*3750*/  @!P4 FADD.FTZ R37, R37, R21 ;  /* 0x000000152525c221 */ /* 0x000fd40000010000 */
.L_x_49:
[----:B------:R-:W-:-:S13]  /*3760*/  ISETP.NE.OR P0, PT, R11, RZ, P0 ;  /* 0x000000ff0b00720c */ /* 0x000fda0000705670 */
[----:B------:R-:W-:Y:S05]  /*3770*/  @!P0 BRA `(.L_x_45) ;  /* 0x00000000007c8947 */ /* 0x000fea0003800000 */
.L_x_46:
[C---:B------:R-:W-:Y:S02]  /*3780*/  ISETP.EQ.OR P5, PT, R23.reuse, UR16, P3 ;  /* 0x0000001017007c0c */ /* 0x040fe40009fa2670 */
[C---:B------:R-:W-:Y:S02]  /*3790*/  IADD3 R17, R23.reuse, 0x1, RZ ;  /* 0x0000000117117810 */ /* 0x040fe40007ffe0ff */
[----:B------:R-:W-:Y:S02]  /*37a0*/  IADD3 R19, R23, 0x2, RZ ;  /* 0x0000000217137810 */ /* 0x000fe40007ffe0ff */
[----:B------:R-:W-:Y:S02]  /*37b0*/  ISETP.EQ.OR P6, PT, R17, UR16, P3 ;  /* 0x0000001011007c0c */ /* 0x000fe40009fc2670 */
[----:B------:R-:W-:Y:S02]  /*37c0*/  IADD3 R21, R23, 0x3, RZ ;  /* 0x0000000317157810 */ /* 0x000fe40007ffe0ff */
[----:B------:R-:W-:-:S02]  /*37d0*/  ISETP.EQ.OR P4, PT, R19, UR16, P3 ;  /* 0x0000001013007c0c */ /* 0x000fc40009f82670 */
[----:B------:R-:W-:Y:S01]  /*37e0*/  ISETP.EQ.OR P0, PT, R21, UR16, P3 ;  /* 0x0000001015007c0c */ /* 0x000fe20009f02670 */
[----:B------:R-:W-:-:S04]  /*37f0*/  @!P5 IMAD R15, R9, R23, R10 ;  /* 0x00000017090fd224 */ /* 0x000fc800078e020a */
[----:B------:R-:W-:-:S04]  /*3800*/  @!P5 IMAD.WIDE.U32 R14, R15, 0x8, R24 ;  /* 0x000000080f0ed825 */ /* 0x000fc800078e0018 */
[C-C-:B------:R-:W-:Y:S02]  /*3810*/  @!P6 IMAD R17, R9.reuse, R17, R10.reuse ;  /* 0x000000110911e224 */ /* 0x140fe400078e020a */
[----:B------:R-:W2:Y:S01]  /*3820*/  @!P5 LDG.E.64 R14, desc[UR14][R14.64] ;  /* 0x0000000e0e0ed981 */ /* 0x000ea2000c1e1b00 */
[----:B------:R-:W-:Y:S02]  /*3830*/  @!P4 IMAD R19, R9, R19, R10 ;  /* 0x000000130913c224 */ /* 0x000fe400078e020a */
        /* <DEDUP_REMOVED lines=19> */
.L_x_45:
        /* <DEDUP_REMOVED lines=11> */
.L_x_51:
[----:B------:R-:W-:Y:S05]  /*3a20*/  BSYNC B0 ;  /* 0x0000000000007941 */ /* 0x000fea0003800000 */
.L_x_50:
        /* <DEDUP_REMOVED lines=16> */
.L_x_42:
[----:B------:R-:W0:Y:S01]  /*3b30*/  S2UR UR9, SR_CgaCtaId ;  /* 0x00000000000979c3 */ /* 0x000e220000008800 */
[----:B------:R-:W-:Y:S01]  /*3b40*/  UMOV UR8, 0x400 ;  /* 0x0000040000087882 */ /* 0x000fe20000000000 */
[----:B------:R-:W-:Y:S02]  /*3b50*/  SHF.L.U32 R42, R42, 0x10, RZ ;  /* 0x000000102a2a7819 */ /* 0x000fe400000006ff */
[----:B------:R-:W-:Y:S02]  /*3b60*/  SHF.L.U32 R2, R2, 0x10, RZ ;  /* 0x0000001002027819 */ /* 0x000fe400000006ff */
[----:B------:R-:W-:Y:S01]  /*3b70*/  SHF.L.U32 R43, R43, 0x10, RZ ;  /* 0x000000102b2b7819 */ /* 0x000fe200000006ff */
[----:B------:R-:W-:Y:S01]  /*3b80*/  FADD.FTZ R42, R42, -UR19 ;  /* 0x800000132a2a7e21 */ /* 0x000fe20008010000 */
[----:B------:R-:W-:Y:S01]  /*3b90*/  SHF.L.U32 R41, R41, 0x10, RZ ;  /* 0x0000001029297819 */ /* 0x000fe200000006ff */
[----:B------:R-:W-:Y:S01]  /*3ba0*/  FADD.FTZ R12, R2, -UR19 ;  /* 0x80000013020c7e21 */ /* 0x000fe20008010000 */
[----:B------:R-:W-:Y:S01]  /*3bb0*/  SHF.L.U32 R22, R22, 0x10, RZ ;  /* 0x0000001016167819 */ /* 0x000fe200000006ff */
[----:B------:R-:W-:Y:S01]  /*3bc0*/  FADD.FTZ R2, R43, -UR19 ;  /* 0x800000132b027e21 */ /* 0x000fe20008010000 */
[----:B------:R-:W-:Y:S01]  /*3bd0*/  FMUL.FTZ R23, R42, UR13 ;  /* 0x0000000d2a177c20 */ /* 0x000fe20008410000 */
[----:B------:R-:W-:Y:S01]  /*3be0*/  FMUL.FTZ R24, R12, UR13 ;  /* 0x0000000d0c187c20 */ /* 0x000fe20008410000 */
[----:B0-----:R-:W-:-:S09]  /*3bf0*/  ULEA UR8, UR9, UR8, 0x18 ;  /* 0x0000000809087291 */ /* 0x001fd2000f8ec03f */
[----:B------:R-:W-:Y:S01]  /*3c00*/  @!P3 STS.64 [UR8+0x78], R36 ;  /* 0x00007824ff00b988 */ /* 0x000fe20008000a08 */
[----:B------:R-:W-:Y:S06]  /*3c10*/  BAR.SYNC.DEFER_BLOCKING 0x0 ;  /* 0x0000000000007b1d */ /* 0x000fec0000010000 */
[----:B------:R-:W0:Y:S01]  /*3c20*/  LDS.64 R10, [UR8+0x78] ;  /* 0x00007808ff0a7984 */ /* 0x000e220008000a00 */
[----:B------:R-:W-:Y:S02]  /*3c30*/  ULDC UR8, c[0x0][0x2bc] ;  /* 0x0000af0000087ab9 */ /* 0x000fe40000000800 */
[----:B0-----:R-:W-:Y:S01]  /*3c40*/  FMUL.FTZ R9, R10, UR8 ;  /* 0x000000080a097c20 */ /* 0x001fe20008410000 */
[----:B------:R-:W-:Y:S01]  /*3c50*/  FMUL.FTZ R10, R11, UR8 ;  /* 0x000000080b0a7c20 */ /* 0x000fe20008410000 */
[----:B------:R-:W-:-:S05]  /*3c60*/  SHF.L.U32 R11, R13, 0x10, RZ ;  /* 0x000000100d0b7819 */ /* 0x000fca00000006ff */
[----:B------:R-:W-:Y:S01]  /*3c70*/  FADD.FTZ R11, R11, -UR19 ;  /* 0x800000130b0b7e21 */ /* 0x000fe20008010000 */
        /* <DEDUP_REMOVED lines=19> */
.L_x_52:
[----:B------:R-:W-:Y:S04]  /*3db0*/  BSSY B0, `(.L_x_53) ;  /* 0x0000014000007945 */ /* 0x000fe80003800000 */
[----:B------:R-:W-:Y:S05]  /*3dc0*/  @!P1 BRA `(.L_x_54) ;  /* 0x0000000000489947 */ /* 0x000fea0003800000 */
[C-C-:B------:R-:W-:Y:S01]  /*3dd0*/  FFMA.FTZ R12, R9.reuse, R23, R10.reuse ;  /* 0x00000017090c7223 */ /* 0x140fe2000001000a */
[----:B------:R-:W-:Y:S01]  /*3de0*/  FFMA.FTZ R13, R9, R24, R10 ;  /* 0x00000018090d7223 */ /* 0x000fe2000001000a */
[----:B------:R-:W-:Y:S02]  /*3df0*/  ULDC.64 UR8, c[0x0][0x288] ;  /* 0x0000a20000087ab9 */ /* 0x000fe40000000a00 */
[----:B------:R-:W-:Y:S01]  /*3e00*/  FFMA.FTZ R41, R41, R4, -R12 ;  /* 0x0000000429297223 */ /* 0x000fe2000001080c */
[----:B------:R-:W-:Y:S01]  /*3e10*/  FFMA.FTZ R16, R22, R5, -R13 ;  /* 0x0000000516107223 */ /* 0x000fe2000001080d */
[----:B------:R-:W-:Y:S01]  /*3e20*/  MOV R12, R50 ;  /* 0x00000032000c7202 */ /* 0x000fe20000000f00 */
[----:B------:R-:W-:Y:S01]  /*3e30*/  IMAD R14, R39, UR8, RZ ;  /* 0x00000008270e7c24 */ /* 0x000fe2000f8e02ff */
[----:B------:R-:W-:Y:S01]  /*3e40*/  MOV R13, R53 ;  /* 0x00000035000d7202 */ /* 0x000fe20000000f00 */
[----:B------:R-:W-:Y:S01]  /*3e50*/  FMUL.FTZ R41, R41, UR13 ;  /* 0x0000000d29297c20 */ /* 0x000fe20008410000 */
[----:B------:R-:W-:Y:S01]  /*3e60*/  FMUL.FTZ R16, R16, UR13 ;  /* 0x0000000d10107c20 */ /* 0x000fe20008410000 */
[----:B------:R-:W-:-:S02]  /*3e70*/  IMAD R15, R45, UR9, R14 ;  /* 0x000000092d0f7c24 */ /* 0x000fc4000f8e020e */
[----:B------:R-:W-:Y:S01]  /*3e80*/  IMAD.WIDE.U32 R12, R45, UR8, R12 ;  /* 0x000000082d0c7c25 */ /* 0x000fe2000f8e000c */
[----:B------:R-:W-:Y:S02]  /*3e90*/  ULDC.64 UR8, c[0x0][0x210] ;  /* 0x0000840000087ab9 */ /* 0x000fe40000000a00 */
[----:B------:R-:W-:Y:S02]  /*3ea0*/  LEA R14, P0, R12, UR8, 0x1 ;  /* 0x000000080c0e7c11 */ /* 0x000fe4000f8008ff */
[----:B------:R-:W-:Y:S02]  /*3eb0*/  IADD3 R15, R13, R15, RZ ;  /* 0x0000000f0d0f7210 */ /* 0x000fe40007ffe0ff */
[----:B------:R-:W-:Y:S02]  /*3ec0*/  F2FP.BF16.F32.PACK_AB R13, R16, R41 ;  /* 0x00000029100d723e */ /* 0x000fe400000010ff */
[----:B------:R-:W-:-:S05]  /*3ed0*/  LEA.HI.X R15, R12, UR9, R15, 0x1, P0 ;  /* 0x000000090c0f7c11 */ /* 0x000fca00080f0c0f */
[----:B------:R0:W-:Y:S02]  /*3ee0*/  STG.E desc[UR14][R14.64], R13 ;  /* 0x0000000d0e007986 */ /* 0x0001e4000c10190e */
.L_x_54:
[----:B------:R-:W-:Y:S05]  /*3ef0*/  BSYNC B0 ;  /* 0x0000000000007941 */ /* 0x000fea0003800000 */
.L_x_53:
[----:B0-----:R-:W-:Y:S01]  /*3f00*/  SHF.L.U32 R13, R40, 0x10, RZ ;  /* 0x00000010280d7819 */ /* 0x001fe200000006ff */
[----:B------:R-:W-:Y:S01]  /*3f10*/  FMUL.FTZ R19, R2, UR13 ;  /* 0x0000000d02137c20 */ /* 0x000fe20008410000 */
[----:B------:R-:W-:Y:S01]  /*3f20*/  SHF.L.U32 R8, R8, 0x10, RZ ;  /* 0x0000001008087819 */ /* 0x000fe200000006ff */
        /* <DEDUP_REMOVED lines=20> */
.L_x_55:
[----:B------:R-:W-:Y:S01]  /*4070*/  ULDC.64 UR8, c[0x0][0x290] ;  /* 0x0000a40000087ab9 */ /* 0x000fe20000000a00 */
[----:B------:R-:W-:Y:S01]  /*4080*/  BSSY B0, `(.L_x_56) ;  /* 0x0000016000007945 */ /* 0x000fe20003800000 */
[----:B------:R-:W-:-:S04]  /*4090*/  ISETP.GE.U32.AND P0, PT, R44, UR8, PT ;  /* 0x000000082c007c0c */ /* 0x000fc8000bf06070 */
[----:B------:R-:W-:-:S04]  /*40a0*/  ISETP.GE.AND.EX P0, PT, R3, UR9, PT, P0 ;  /* 0x0000000903007c0c */ /* 0x000fc8000bf06300 */
[----:B------:R-:W-:-:S13]  /*40b0*/  ISETP.GT.U32.OR P0, PT, R47, 0x17f, P0 ;  /* 0x0000017f2f00780c */ /* 0x000fda0000704470 */
[----:B------:R-:W-:Y:S05]  /*40c0*/  @P0 BRA `(.L_x_57) ;  /* 0x0000000000440947 */ /* 0x000fea0003800000 */
[----:B------:R-:W-:Y:S01]  /*40d0*/  ULDC.64 UR8, c[0x0][0x288] ;  /* 0x0000a20000087ab9 */ /* 0x000fe20000000a00 */
[C-C-:B------:R-:W-:Y:S01]  /*40e0*/  FFMA.FTZ R2, R9.reuse, R19, R10.reuse ;  /* 0x0000001309027223 */ /* 0x140fe2000001000a */
[----:B------:R-:W-:Y:S01]  /*40f0*/  MOV R51, R53 ;  /* 0x0000003500337202 */ /* 0x000fe20000000f00 */
[----:B------:R-:W-:Y:S01]  /*4100*/  FFMA.FTZ R9, R9, R18, R10 ;  /* 0x0000001209097223 */ /* 0x000fe2000001000a */
[----:B------:R-:W-:Y:S02]  /*4110*/  IMAD R3, R3, UR8, RZ ;  /* 0x0000000803037c24 */ /* 0x000fe4000f8e02ff */
[----:B------:R-:W-:Y:S01]  /*4120*/  FFMA.FTZ R2, R13, R4, -R2 ;  /* 0x000000040d027223 */ /* 0x000fe20000010802 */
[----:B------:R-:W-:Y:S01]  /*4130*/  FFMA.FTZ R9, R8, R5, -R9 ;  /* 0x0000000508097223 */ /* 0x000fe20000010809 */
[----:B------:R-:W-:-:S04]  /*4140*/  IMAD.WIDE.U32 R50, R44, UR8, R50 ;  /* 0x000000082c327c25 */ /* 0x000fc8000f8e0032 */
[----:B------:R-:W-:Y:S01]  /*4150*/  FMUL.FTZ R5, R2, UR13 ;  /* 0x0000000d02057c20 */ /* 0x000fe20008410000 */
[----:B------:R-:W-:Y:S01]  /*4160*/  FMUL.FTZ R4, R9, UR13 ;  /* 0x0000000d09047c20 */ /* 0x000fe20008410000 */
[----:B------:R-:W-:Y:S01]  /*4170*/  IMAD R3, R44, UR9, R3 ;  /* 0x000000092c037c24 */ /* 0x000fe2000f8e0203 */
[----:B------:R-:W-:Y:S02]  /*4180*/  ULDC.64 UR8, c[0x0][0x210] ;  /* 0x0000840000087ab9 */ /* 0x000fe40000000a00 */
[----:B------:R-:W-:Y:S02]  /*4190*/  LEA R2, P0, R50, UR8, 0x1 ;  /* 0x0000000832027c11 */ /* 0x000fe4000f8008ff */
[----:B------:R-:W-:Y:S02]  /*41a0*/  IADD3 R3, R51, R3, RZ ;  /* 0x0000000333037210 */ /* 0x000fe40007ffe0ff */
[----:B------:R-:W-:Y:S02]  /*41b0*/  F2FP.BF16.F32.PACK_AB R5, R4, R5 ;  /* 0x000000050405723e */ /* 0x000fe400000010ff */
[----:B------:R-:W-:-:S05]  /*41c0*/  LEA.HI.X R3, R50, UR9, R3, 0x1, P0 ;  /* 0x0000000932037c11 */ /* 0x000fca00080f0c03 */
[----:B------:R0:W-:Y:S02]  /*41d0*/  STG.E desc[UR14][R2.64], R5 ;  /* 0x0000000502007986 */ /* 0x0001e4000c10190e */
.L_x_57:
[----:B------:R-:W-:Y:S05]  /*41e0*/  BSYNC B0 ;  /* 0x0000000000007941 */ /* 0x000fea0003800000 */
.L_x_56:
[----:B------:R-:W-:Y:S01]  /*41f0*/  ULDC UR8, c[0x0][0x10] ;  /* 0x0000040000087ab9 */ /* 0x000fe20000000800 */
[----:B------:R-:W-:Y:S02]  /*4200*/  UIADD3 UR4, UR4, 0x1, URZ ;  /* 0x0000000104047890 */ /* 0x000fe4000fffe03f */
[----:B------:R-:W-:-:S04]  /*4210*/  UIADD3 UR7, UR8, UR7, URZ ;  /* 0x0000000708077290 */ /* 0x000fc8000fffe03f */
[----:B------:R-:W-:-:S06]  /*4220*/  UISETP.GE.AND UP0, UPT, UR7, UR5, UPT ;  /* 0x000000050700728c */ /* 0x000fcc000bf06270 */
[----:B------:R-:W-:-:S13]  /*4230*/  PLOP3.LUT P0, PT, PT, PT, UP0, 0x80, 0x0 ;  /* 0x000000000000781c */ /* 0x000fda0003f0f008 */
[----:B------:R-:W-:Y:S05]  /*4240*/  @!P0 BRA `(.L_x_58) ;  /* 0xffffffc0002c8947 */ /* 0x000fea000383ffff */
.L_x_31:
[----:B------:R-:W1:Y:S01]  /*4250*/  LDC R4, c[0x0][0xc] ;  /* 0x00000300ff047b82 */ /* 0x000e620000000800 */
[----:B------:R-:W-:Y:S01]  /*4260*/  ISETP.NE.AND P1, PT, R47, RZ, PT ;  /* 0x000000ff2f00720c */ /* 0x000fe20003f25270 */
[----:B------:R-:W-:Y:S06]  /*4270*/  BSSY B0, `(.L_x_59) ;  /* 0x0000011000007945 */ /* 0x000fec0003800000 */
[----:B------:R-:W2:Y:S08]  /*4280*/  LDC R7, c[0x0][0x10] ;  /* 0x00000400ff077b82 */ /* 0x000eb00000000800 */
[----:B0-----:R-:W0:Y:S01]  /*4290*/  LDC.64 R2, c[0x0][0x258] ;  /* 0x00009600ff027b82 */ /* 0x001e220000000a00 */
[----:B-1----:R-:W-:-:S02]  /*42a0*/  ISETP.NE.AND P0, PT, R4, 0x1, PT ;  /* 0x000000010400780c */ /* 0x002fc40003f05270 */
[----:B--2---:R-:W-:-:S04]  /*42b0*/  SHF.L.U32 R0, R7, 0x1, RZ ;  /* 0x0000000107007819 */ /* 0x004fc800000006ff */
[----:B------:R-:W-:-:S05]  /*42c0*/  SEL R5, R0, RZ, P0 ;  /* 0x000000ff00057207 */ /* 0x000fca0000000000 */
[----:B0-----:R-:W-:Y:S01]  /*42d0*/  IMAD.WIDE.U32 R2, R5, 0x4, R2 ;  /* 0x0000000405027825 */ /* 0x001fe200078e0002 */
[----:B------:R-:W-:Y:S06]  /*42e0*/  @P1 BRA `(.L_x_60) ;  /* 0x0000000000241947 */ /* 0x000fec0003800000 */
[----:B------:R-:W0:Y:S01]  /*42f0*/  S2R R0, SR_LANEID ;  /* 0x0000000000007919 */ /* 0x000e220000000000 */
[----:B------:R-:W-:Y:S02]  /*4300*/  VOTEU.ANY UR4, UPT, PT ;  /* 0x0000000000047886 */ /* 0x000fe400038e0100 */
[----:B------:R-:W-:Y:S02]  /*4310*/  UFLO.U32 UR5, UR4 ;  /* 0x00000004000572bd */ /* 0x000fe400080e0000 */
[----:B------:R-:W1:Y:S04]  /*4320*/  POPC R5, UR4 ;  /* 0x0000000400057d09 */ /* 0x000e680008000000 */
[----:B0-----:R-:W-:-:S13]  /*4330*/  ISETP.EQ.U32.AND P0, PT, R0, UR5, PT ;  /* 0x0000000500007c0c */ /* 0x001fda000bf02070 */
[----:B------:R-:W-:Y:S06]  /*4340*/  @P0 MEMBAR.ALL.GPU ;  /* 0x0000000000000992 */ /* 0x000fec000000a000 */
[----:B------:R-:W-:-:S00]  /*4350*/  @P0 ERRBAR ;  /* 0x00000000000009ab */ /* 0x000fc00000000000 */
[----:B------:R-:W-:Y:S06]  /*4360*/  @P0 CGAERRBAR ;  /* 0x00000000000005ab */ /* 0x000fec0000000000 */
[----:B-1----:R0:W-:Y:S02]  /*4370*/  @P0 REDG.E.ADD.S32.STRONG.GPU desc[UR14][R2.64], R5 ;  /* 0x000000050200098e */ /* 0x0021e4000c10e38e */
.L_x_60:
[----:B------:R-:W-:Y:S05]  /*4380*/  BSYNC B0 ;  /* 0x0000000000007941 */ /* 0x000fea0003800000 */
.L_x_59:
[----:B------:R-:W1:Y:S01]  /*4390*/  S2UR UR4, SR_CTAID.X ;  /* 0x00000000000479c3 */ /* 0x000e620000002500 */
[----:B------:R-:W-:Y:S02]  /*43a0*/  IADD3 R0, R4, -0x1, RZ ;  /* 0xffffffff04007810 */ /* 0x000fe40007ffe0ff */
[----:B0-----:R-:W-:-:S05]  /*43b0*/  IADD3 R5, R7, -0x1, RZ ;  /* 0xffffffff07057810 */ /* 0x001fca0007ffe0ff */
[----:B------:R-:W0:Y:S01]  /*43c0*/  S2UR UR5, SR_CTAID.Y ;  /* 0x00000000000579c3 */ /* 0x000e220000002600 */
[----:B-1----:R-:W-:-:S04]  /*43d0*/  ISETP.NE.AND P0, PT, R0, UR4, PT ;  /* 0x0000000400007c0c */ /* 0x002fc8000bf05270 */
[----:B0-----:R-:W-:-:S13]  /*43e0*/  ISETP.NE.OR P0, PT, R5, UR5, P0 ;  /* 0x0000000505007c0c */ /* 0x001fda0008705670 */
[----:B------:R-:W-:Y:S05]  /*43f0*/  @P0 EXIT ;  /* 0x000000000000094d */ /* 0x000fea0003800000 */
[----:B------:R-:W-:Y:S05]  /*4400*/  @P1 BRA `(.L_x_61) ;  /* 0x0000000000201947 */ /* 0x000fea0003800000 */
[----:B------:R-:W-:-:S05]  /*4410*/  IMAD R0, R4, R7, RZ ;  /* 0x0000000704007224 */ /* 0x000fca00078e02ff */
[----:B------:R-:W-:-:S13]  /*4420*/  ISETP.NE.AND P0, PT, R0, -0x1, PT ;  /* 0xffffffff0000780c */ /* 0x000fda0003f05270 */
[----:B------:R-:W-:Y:S05]  /*4430*/  @!P0 BRA `(.L_x_61) ;  /* 0x0000000000148947 */ /* 0x000fea0003800000 */
.L_x_62:
[----:B------:R-:W2:Y:S04]  /*4440*/  LDG.E.STRONG.GPU R5, desc[UR14][R2.64] ;  /* 0x0000000e02057981 */ /* 0x000ea8000c1ef900 */
[----:B--2---:R-:W-:Y:S01]  /*4450*/  CCTL.IVALL ;  /* 0x00000000ff00798f */ /* 0x004fe20002000000 */
[----:B------:R-:W-:Y:S05]  /*4460*/  YIELD ;  /* 0x0000000000007946 */ /* 0x000fea0003800000 */
[----:B------:R-:W-:-:S13]  /*4470*/  ISETP.NE.AND P0, PT, R5, R0, PT ;  /* 0x000000000500720c */ /* 0x000fda0003f05270 */
[----:B------:R-:W-:Y:S05]  /*4480*/  @P0 BRA `(.L_x_62) ;  /* 0xfffffffc00ec0947 */ /* 0x000fea000383ffff */
.L_x_61:
[----:B------:R-:W-:Y:S05]  /*4490*/  WARPSYNC.ALL ;  /* 0x0000000000007948 */ /* 0x000fea0003800000 */
[----:B------:R-:W0:Y:S08]  /*44a0*/  LDC.64 R2, c[0x0][0x288] ;  /* 0x0000a200ff027b82 */ /* 0x000e300000000a00 */
[----:B------:R-:W-:Y:S01]  /*44b0*/  BAR.SYNC.DEFER_BLOCKING 0x0 ;  /* 0x0000000000007b1d */ /* 0x000fe20000010000 */
[----:B0-----:R-:W-:-:S04]  /*44c0*/  LEA.HI R0, P0, R3, R2, RZ, 0x1 ;  /* 0x0000000203007211 */ /* 0x001fc800078108ff */
[----:B------:R-:W-:-:S04]  /*44d0*/  IADD3.X R5, RZ, R3, RZ, P0, !PT ;  /* 0x00000003ff057210 */ /* 0x000fc800007fe4ff */
[----:B------:R-:W-:Y:S02]  /*44e0*/  SHF.R.S64 R24, R0, 0x1, R5 ;  /* 0x0000000100187819 */ /* 0x000fe40000001005 */
[----:B------:R-:W-:Y:S02]  /*44f0*/  SHF.R.S32.HI R0, RZ, 0x1f, R47 ;  /* 0x0000001fff007819 */ /* 0x000fe4000001142f */
        /* <DEDUP_REMOVED lines=17> */
.L_x_63:
        /* <DEDUP_REMOVED lines=23> */
.L_x_64:
        /* <DEDUP_REMOVED lines=16> */
.L_x_2280:


//--------------------- .text._Z35group_norm_nhwc_bwd_one_pass_kernelI11Bf16IOFp32WLi256ELi12ELi384EEv26Group_norm_nhwc_bwd_params --------------------------
	.section	.text._Z35group_norm_nhwc_bwd_one_pass_kernelI11Bf16IOFp32WLi256ELi12ELi384EEv26Group_norm_nhwc_bwd_params,"ax",@progbits
	.align	128
        .global         _Z35group_norm_nhwc_bwd_one_pass_kernelI11Bf16IOFp32WLi256ELi12ELi384EEv26Group_norm_nhwc_bwd_params
        .type           _Z35group_norm_nhwc_bwd_one_pass_kernelI11Bf16IOFp32WLi256ELi12ELi384EEv26Group_norm_nhwc_bwd_params,@function
        .size           _Z35group_norm_nhwc_bwd_one_pass_kernelI11Bf16IOFp32WLi256ELi12ELi384EEv26Group_norm_nhwc_bwd_params,(.L_x_2281 - _Z35group_norm_nhwc_bwd_one_pass_kernelI11Bf16IOFp32WLi256ELi12ELi384EEv26Group_norm_nhwc_bwd_params)
        .other          _Z35group_norm_nhwc_bwd_one_pass_kernelI11Bf16IOFp32WLi256ELi12ELi384EEv26Group_norm_nhwc_bwd_params,@"STO_CUDA_ENTRY STV_DEFAULT"
_Z35group_norm_nhwc_bwd_one_pass_kernelI11Bf16IOFp32WLi256ELi12ELi384EEv26Group_norm_nhwc_bwd_params:
.text._Z35group_norm_nhwc_bwd_one_pass_kernelI11Bf16IOFp32WLi256ELi12ELi384EEv26Group_norm_nhwc_bwd_params:
        /* <DEDUP_REMOVED lines=15> */
[----:B------:R-:W-:Y:S01]  /*00f0*/  UIMAD UR9, UR13, 0x3, URZ ;  /* 0x000000030d0978a4 */ /* 0x000fe2000f8e023f */
[----:B------:R-:W-:Y:S01]  /*0100*/  SHF.R.U32.HI R3, RZ, 0x2, R3 ;  /* 0x00000002ff037819 */ /* 0x000fe20000011603 */
[----:B------:R-:W0:Y:S01]  /*0110*/  LDC R44, c[0x0][0x2ac] ;  /* 0x0000ab00ff2c7b82 */ /* 0x000e220000000800 */
[----:B------:R-:W-:Y:S02]  /*0120*/  ULEA.HI UR11, UP0, UR13, UR12, URZ, 0x1 ;  /* 0x0000000c0d0b7291 */ /* 0x000fe4000f81083f */
[----:B------:R-:W-:Y:S01]  /*0130*/  UIADD3 UR9, UR7, UR9, URZ ;  /* 0x0000000907097290 */ /* 0x000fe2000fffe03f */
[----:B------:R-:W-:Y:S01]  /*0140*/  IMAD R45, R3, -0x6, R46 ;  /* 0xfffffffa032d7824 */ /* 0x000fe200078e022e */
[----:B------:R-:W-:Y:S01]  /*0150*/  UIADD3.X UR12, URZ, UR13, URZ, UP0, !UPT ;  /* 0x0000000d3f0c7290 */ /* 0x000fe200087fe43f */
[----:B------:R-:W-:-:S02]  /*0160*/  ULDC.64 UR18, c[0x0][0x290] ;  /* 0x0000a40000127ab9 */ /* 0x000fc40000000a00 */
[----:B------:R-:W2:Y:S01]  /*0170*/  S2UR UR8, SR_CgaCtaId ;  /* 0x00000000000879c3 */ /* 0x000ea20000008800 */
[----:B------:R-:W-:Y:S01]  /*0180*/  ULEA.HI UR7, UP0, UR9, UR6, URZ, 0x1 ;  /* 0x0000000609077291 */ /* 0x000fe2000f81083f */
[----:B------:R-:W-:Y:S01]  /*0190*/  SHF.L.U32 R45, R45, 0x1, RZ ;  /* 0x000000012d2d7819 */ /* 0x000fe200000006ff */
[----:B------:R-:W-:Y:S01]  /*01a0*/  UMOV UR4, 0x400 ;  /* 0x0000040000047882 */ /* 0x000fe20000000000 */
[----:B------:R-:W-:Y:S02]  /*01b0*/  USHF.R.S64 UR6, UR11, 0x1, UR12 ;  /* 0x000000010b067899 */ /* 0x000fe4000800100c */
[----:B------:R-:W-:-:S04]  /*01c0*/  UIADD3.X UR9, URZ, UR9, URZ, UP0, !UPT ;  /* 0x000000093f097290 */ /* 0x000fc800087fe43f */
[----:B------:R-:W-:Y:S02]  /*01d0*/  USHF.R.S64 UR7, UR7, 0x1, UR9 ;  /* 0x0000000107077899 */ /* 0x000fe40008001009 */
[----:B------:R-:W-:Y:S01]  /*01e0*/  USHF.R.S32.HI UR9, URZ, 0x1, UR9 ;  /* 0x000000013f097899 */ /* 0x000fe20008011409 */
[----:B0-----:R-:W-:Y:S01]  /*01f0*/  IMAD R44, R44, UR16, R3 ;  /* 0x000000102c2c7c24 */ /* 0x001fe2000f8e0203 */
[----:B------:R-:W-:Y:S02]  /*0200*/  SHF.R.S32.HI R3, RZ, 0x1f, R46 ;  /* 0x0000001fff037819 */ /* 0x000fe4000001142e */
[----:B------:R-:W-:Y:S02]  /*0210*/  USHF.L.U64.HI UR9, UR7, 0x2, UR9 ;  /* 0x0000000207097899 */ /* 0x000fe40008010209 */
[----:B------:R-:W-:Y:S01]  /*0220*/  ISETP.GE.U32.AND P1, PT, R44, UR18, PT ;  /* 0x000000122c007c0c */ /* 0x000fe2000bf26070 */
[----:B------:R-:W-:Y:S01]  /*0230*/  ULDC.U8 UR18, c[0x0][0x2a4] ;  /* 0x0000a90000127ab9 */ /* 0x000fe20000000000 */
[----:B------:R-:W-:Y:S01]  /*0240*/  SHF.R.S32.HI R2, RZ, 0x1f, R44 ;  /* 0x0000001fff027819 */ /* 0x000fe2000001142c */
[----:B--2---:R-:W-:Y:S01]  /*0250*/  ULEA UR4, UR8, UR4, 0x18 ;  /* 0x0000000408047291 */ /* 0x004fe2000f8ec03f */
[----:B------:R-:W-:Y:S01]  /*0260*/  LEA.HI R3, R3, R46, RZ, 0x5 ;  /* 0x0000002e03037211 */ /* 0x000fe200078f28ff */
[----:B------:R-:W-:Y:S01]  /*0270*/  USHF.R.S32.HI UR8, URZ, 0x1, UR12 ;  /* 0x000000013f087899 */ /* 0x000fe2000801140c */
[----:B------:R-:W-:-:S02]  /*0280*/  ISETP.GE.AND.EX P1, PT, R2, UR19, PT, P1 ;  /* 0x0000001302007c0c */ /* 0x000fc4000bf26310 */
[----:B------:R-:W-:Y:S01]  /*0290*/  SHF.R.S32.HI R2, RZ, 0x5, R3 ;  /* 0x00000005ff027819 */ /* 0x000fe20000011403 */
[----:B------:R-:W-:Y:S01]  /*02a0*/  USHF.L.U64.HI UR8, UR6, 0x2, UR8 ;  /* 0x0000000206087899 */ /* 0x000fe20008010208 */
[----:B------:R-:W-:Y:S02]  /*02b0*/  ISETP.LT.U32.AND P1, PT, R46, 0x180, !P1 ;  /* 0x000001802e00780c */ /* 0x000fe40004f21070 */
[C---:B------:R-:W-:Y:S02]  /*02c0*/  IADD3 R43, R44.reuse, 0x80, RZ ;  /* 0x000000802c2b7810 */ /* 0x040fe40007ffe0ff */
[----:B------:R-:W-:Y:S02]  /*02d0*/  IADD3 R42, R44, 0xc0, RZ ;  /* 0x000000c02c2a7810 */ /* 0x000fe40007ffe0ff */
[----:B------:R-:W-:Y:S01]  /*02e0*/  LEA R2, R2, UR4, 0x3 ;  /* 0x0000000402027c11 */ /* 0x000fe2000f8e18ff */
[----:B-1----:R-:W-:-:S06]  /*02f0*/  UMOV UR4, URZ ;  /* 0x0000003f00047c82 */ /* 0x002fcc0008000000 */
.L_x_100:
[----:B0-----:R-:W0:Y:S01]  /*0300*/  LDC R8, c[0x0][0x2a0] ;  /* 0x0000a800ff087b82 */ /* 0x001e220000000800 */
[----:B------:R-:W-:Y:S01]  /*0310*/  IABS R9, UR10 ;  /* 0x0000000a00097c13 */ /* 0x000fe20008000000 */
[----:B------:R-:W-:Y:S01]  /*0320*/  ULDC.64 UR12, c[0x0][0x298] ;  /* 0x0000a600000c7ab9 */ /* 0x000fe20000000a00 */
[----:B------:R-:W-:Y:S01]  /*0330*/  ISETP.LE.AND P4, PT, RZ, UR10, PT ;  /* 0x0000000aff007c0c */ /* 0x000fe2000bf83270 */
[----:B------:R-:W-:Y:S01]  /*0340*/  ULDC.64 UR20, c[0x0][0x290] ;  /* 0x0000a40000147ab9 */ /* 0x000fe20000000a00 */
[----:B------:R-:W-:Y:S02]  /*0350*/  SHF.R.S32.HI R27, RZ, 0x1f, R43 ;  /* 0x0000001fff1b7819 */ /* 0x000fe4000001142b */
[----:B------:R-:W-:Y:S01]  /*0360*/  SHF.R.S32.HI R11, RZ, 0x1f, R44 ;  /* 0x0000001fff0b7819 */ /* 0x000fe2000001142c */
[----:B-1----:R-:W1:Y:S01]  /*0370*/  @P1 LDC.64 R12, c[0x0][0x228] ;  /* 0x00008a00ff0c1b82 */ /* 0x002e620000000a00 */
[----:B------:R-:W-:-:S04]  /*0380*/  IADD3 R22, R44, 0x40, RZ ;  /* 0x000000402c167810 */ /* 0x000fc80007ffe0ff */
[----:B------:R-:W-:Y:S02]  /*0390*/  SHF.R.S32.HI R23, RZ, 0x1f, R22 ;  /* 0x0000001fff177819 */ /* 0x000fe40000011416 */
[----:B0-----:R-:W-:-:S04]  /*03a0*/  IABS R6, R8 ;  /* 0x0000000800067213 */ /* 0x001fc80000000000 */
[----:B------:R-:W0:Y:S08]  /*03b0*/  I2F.RP R3, R6 ;  /* 0x0000000600037306 */ /* 0x000e300000209400 */
[----:B0-----:R-:W0:Y:S02]  /*03c0*/  MUFU.RCP R3, R3 ;  /* 0x0000000300037308 */ /* 0x001e240000001000 */
[----:B0-----:R-:W-:-:S06]  /*03d0*/  IADD3 R4, R3, 0xffffffe, RZ ;  /* 0x0ffffffe03047810 */ /* 0x001fcc0007ffe0ff */
[----:B------:R0:W2:Y:S02]  /*03e0*/  F2I.FTZ.U32.TRUNC.NTZ R5, R4 ;  /* 0x0000000400057305 */ /* 0x0000a4000021f000 */
[----:B0-----:R-:W-:Y:S01]  /*03f0*/  HFMA2.MMA R4, -RZ, RZ, 0, 0 ;  /* 0x00000000ff047435 */ /* 0x001fe200000001ff */
[----:B--2---:R-:W-:-:S05]  /*0400*/  IADD3 R7, RZ, -R5, RZ ;  /* 0x80000005ff077210 */ /* 0x004fca0007ffe0ff */
[----:B------:R-:W-:-:S04]  /*0410*/  IMAD R7, R7, R6, RZ ;  /* 0x0000000607077224 */ /* 0x000fc800078e02ff */
[----:B------:R-:W-:Y:S01]  /*0420*/  IMAD.HI.U32 R5, R5, R7, R4 ;  /* 0x0000000705057227 */ /* 0x000fe200078e0004 */
[----:B------:R-:W-:-:S05]  /*0430*/  MOV R7, R9 ;  /* 0x0000000900077202 */ /* 0x000fca0000000f00 */
[----:B------:R-:W-:-:S05]  /*0440*/  IMAD.HI.U32 R5, R5, R7, RZ ;  /* 0x0000000705057227 */ /* 0x000fca00078e00ff */
[----:B------:R-:W-:-:S05]  /*0450*/  IADD3 R3, -R5, RZ, RZ ;  /* 0x000000ff05037210 */ /* 0x000fca0007ffe1ff */
[----:B------:R-:W-:Y:S01]  /*0460*/  IMAD R3, R6, R3, R7 ;  /* 0x0000000306037224 */ /* 0x000fe200078e0207 */
[----:B------:R-:W-:-:S04]  /*0470*/  LOP3.LUT R7, R8, UR10, RZ, 0x3c, !PT ;  /* 0x0000000a08077c12 */ /* 0x000fc8000f8e3cff */
[----:B------:R-:W-:Y:S02]  /*0480*/  ISETP.GT.U32.AND P0, PT, R6, R3, PT ;  /* 0x000000030600720c */ /* 0x000fe40003f04070 */
[----:B------:R-:W-:Y:S02]  /*0490*/  ISETP.GE.AND P5, PT, R7, RZ, PT ;  /* 0x000000ff0700720c */ /* 0x000fe40003fa6270 */
[----:B------:R-:W-:-:S09]  /*04a0*/  SHF.R.S32.HI R7, RZ, 0x1f, R45 ;  /* 0x0000001fff077819 */ /* 0x000fd2000001142d */
[-C--:B------:R-:W-:Y:S02]  /*04b0*/  @!P0 IADD3 R3, R3, -R6.reuse, RZ ;  /* 0x8000000603038210 */ /* 0x080fe40007ffe0ff */
[----:B------:R-:W-:Y:S02]  /*04c0*/  @!P0 IADD3 R5, R5, 0x1, RZ ;  /* 0x0000000105058810 */ /* 0x000fe40007ffe0ff */
[CC--:B------:R-:W-:Y:S02]  /*04d0*/  ISETP.GE.U32.AND P2, PT, R3.reuse, R6.reuse, PT ;  /* 0x000000060300720c */ /* 0x0c0fe40003f46070 */
[----:B------:R-:W-:Y:S02]  /*04e0*/  ISETP.GT.U32.AND P3, PT, R6, R3, PT ;  /* 0x000000030600720c */ /* 0x000fe40003f64070 */
[----:B------:R-:W-:Y:S02]  /*04f0*/  IADD3 R4, R3, -R6, RZ ;  /* 0x8000000603047210 */ /* 0x000fe40007ffe0ff */
[----:B------:R-:W-:-:S02]  /*0500*/  ISETP.NE.AND P0, PT, R8, RZ, PT ;  /* 0x000000ff0800720c */ /* 0x000fc40003f05270 */
[----:B------:R-:W-:Y:S02]  /*0510*/  SEL R3, R4, R3, !P3 ;  /* 0x0000000304037207 */ /* 0x000fe40005800000 */
[----:B------:R-:W-:Y:S02]  /*0520*/  LOP3.LUT R4, RZ, R8, RZ, 0x33, !PT ;  /* 0x00000008ff047212 */ /* 0x000fe400078e33ff */
[----:B------:R-:W-:Y:S01]  /*0530*/  @!P4 IADD3 R3, -R3, RZ, RZ ;  /* 0x000000ff0303c210 */ /* 0x000fe20007ffe1ff */
[----:B------:R-:W0:Y:S01]  /*0540*/  @P1 LDC.64 R8, c[0x0][0x288] ;  /* 0x0000a200ff081b82 */ /* 0x000e220000000a00 */
[----:B------:R-:W-:Y:S02]  /*0550*/  @P2 IADD3 R5, R5, 0x1, RZ ;  /* 0x0000000105052810 */ /* 0x000fe40007ffe0ff */
[----:B------:R-:W-:Y:S02]  /*0560*/  SEL R3, R4, R3, !P0 ;  /* 0x0000000304037207 */ /* 0x000fe40004000000 */
[----:B------:R-:W-:-:S02]  /*0570*/  @!P5 IADD3 R5, -R5, RZ, RZ ;  /* 0x000000ff0505d210 */ /* 0x000fc40007ffe1ff */
[----:B------:R-:W-:Y:S01]  /*0580*/  ISETP.GE.U32.AND P2, PT, R22, UR20, PT ;  /* 0x0000001416007c0c */ /* 0x000fe2000bf46070 */
[----:B------:R-:W-:Y:S01]  /*0590*/  IMAD R16, R3, 0xc, RZ ;  /* 0x0000000c03107824 */ /* 0x000fe200078e02ff */
[----:B------:R-:W-:Y:S02]  /*05a0*/  SEL R5, R4, R5, !P0 ;  /* 0x0000000504057207 */ /* 0x000fe40004000000 */
[----:B------:R-:W-:Y:S02]  /*05b0*/  ISETP.GE.AND.EX P2, PT, R23, UR21, PT, P2 ;  /* 0x0000001517007c0c */ /* 0x000fe4000bf46320 */
[----:B------:R-:W-:Y:S02]  /*05c0*/  IADD3 R48, P0, R45, R16, RZ ;  /* 0x000000102d307210 */ /* 0x000fe40007f1e0ff */
[----:B------:R-:W-:Y:S02]  /*05d0*/  SHF.R.S32.HI R4, RZ, 0x1f, R5 ;  /* 0x0000001fff047819 */ /* 0x000fe40000011405 */
[----:B------:R-:W-:-:S02]  /*05e0*/  LEA.HI.X.SX32 R49, R16, R7, 0x1, P0 ;  /* 0x0000000710317211 */ /* 0x000fc400000f0eff */
[----:B------:R-:W-:Y:S01]  /*05f0*/  ISETP.GE.U32.AND P0, PT, R43, UR20, PT ;  /* 0x000000142b007c0c */ /* 0x000fe2000bf06070 */
[----:B------:R-:W-:Y:S02]  /*0600*/  IMAD R4, R4, UR12, RZ ;  /* 0x0000000c04047c24 */ /* 0x000fe4000f8e02ff */
[----:B------:R-:W-:Y:S01]  /*0610*/  IMAD.WIDE.U32 R48, R5, UR12, R48 ;  /* 0x0000000c05307c25 */ /* 0x000fe2000f8e0030 */
[----:B------:R-:W-:-:S03]  /*0620*/  ISETP.GE.AND.EX P0, PT, R27, UR21, PT, P0 ;  /* 0x000000151b007c0c */ /* 0x000fc6000bf06300 */
[----:B------:R-:W-:Y:S01]  /*0630*/  IMAD R51, R5, UR13, R4 ;  /* 0x0000000d05337c24 */ /* 0x000fe2000f8e0204 */
[----:B------:R-:W-:Y:S01]  /*0640*/  ULDC.64 UR12, c[0x0][0x248] ;  /* 0x00009200000c7ab9 */ /* 0x000fe20000000a00 */
[C---:B------:R-:W-:Y:S01]  /*0650*/  ISETP.GT.U32.OR P0, PT, R46.reuse, 0x17f, P0 ;  /* 0x0000017f2e00780c */ /* 0x040fe20000704470 */
[----:B------:R-:W-:Y:S01]  /*0660*/  UIMAD.WIDE UR12, UR10, 0x8, UR12 ;  /* 0x000000080a0c78a5 */ /* 0x000fe2000f8e020c */
[----:B0-----:R-:W-:Y:S01]  /*0670*/  @P1 IMAD R10, R11, R8, RZ ;  /* 0x000000080b0a1224 */ /* 0x001fe200078e02ff */
[----:B------:R-:W0:Y:S01]  /*0680*/  @P1 LDC.64 R4, c[0x0][0x230] ;  /* 0x00008c00ff041b82 */ /* 0x000e220000000a00 */
[----:B------:R-:W-:Y:S02]  /*0690*/  ISETP.GT.U32.OR P2, PT, R46, 0x17f, P2 ;  /* 0x0000017f2e00780c */ /* 0x000fe40001744470 */
[----:B------:R-:W-:Y:S02]  /*06a0*/  IADD3 R51, R49, R51, RZ ;  /* 0x0000003331337210 */ /* 0x000fe40007ffe0ff */
[----:B------:R-:W-:-:S02]  /*06b0*/  MOV R6, UR12 ;  /* 0x0000000c00067c02 */ /* 0x000fc40008000f00 */
[----:B------:R-:W-:Y:S02]  /*06c0*/  MOV R7, UR13 ;  /* 0x0000000d00077c02 */ /* 0x000fe40008000f00 */
[----:B------:R-:W-:Y:S01]  /*06d0*/  @P1 MOV R50, R48 ;  /* 0x0000003000321202 */ /* 0x000fe20000000f00 */
[----:B------:R-:W2:Y:S03]  /*06e0*/  @!P0 LDC.64 R20, c[0x0][0x228] ;  /* 0x00008a00ff148b82 */ /* 0x000ea60000000a00 */
[----:B------:R-:W3:Y:S01]  /*06f0*/  LDG.E.64 R6, desc[UR14][R6.64] ;  /* 0x0000000e06067981 */ /* 0x000ee2000c1e1b00 */
[C---:B------:R-:W-:Y:S01]  /*0700*/  @P1 IMAD R9, R44.reuse, R9, R10 ;  /* 0x000000092c091224 */ /* 0x040fe200078e020a */
[----:B------:R-:W-:Y:S01]  /*0710*/  SHF.R.S32.HI R17, RZ, 0x1f, R42 ;  /* 0x0000001fff117819 */ /* 0x000fe2000001142a */
[----:B------:R-:W-:Y:S01]  /*0720*/  @P1 IMAD.WIDE.U32 R14, R44, R8, R50 ;  /* 0x000000082c0e1225 */ /* 0x000fe200078e0032 */
[----:B------:R-:W-:Y:S01]  /*0730*/  ISETP.GE.U32.AND P3, PT, R42, UR20, PT ;  /* 0x000000142a007c0c */ /* 0x000fe2000bf66070 */
[----:B------:R-:W4:Y:S01]  /*0740*/  @!P0 LDC.64 R10, c[0x0][0x288] ;  /* 0x0000a200ff0a8b82 */ /* 0x000f220000000a00 */
[----:B------:R-:W-:-:S02]  /*0750*/  CS2R R40, SRZ ;  /* 0x0000000000287805 */ /* 0x000fc4000001ff00 */
[----:B------:R-:W-:Y:S02]  /*0760*/  @P1 IADD3 R19, R15, R9, RZ ;  /* 0x000000090f131210 */ /* 0x000fe40007ffe0ff */
[----:B------:R-:W-:Y:S02]  /*0770*/  ISETP.GE.AND.EX P3, PT, R17, UR21, PT, P3 ;  /* 0x0000001511007c0c */ /* 0x000fe4000bf66330 */
[C---:B------:R-:W-:Y:S01]  /*0780*/  @P1 SHF.L.U32 R15, R14.reuse, 0x1, RZ ;  /* 0x000000010e0f1819 */ /* 0x040fe200000006ff */
[----:B------:R-:W2:Y:S01]  /*0790*/  @!P2 LDC.64 R8, c[0x0][0x288] ;  /* 0x0000a200ff08ab82 */ /* 0x000ea20000000a00 */
[----:B------:R-:W-:Y:S02]  /*07a0*/  @P1 SHF.L.U64.HI R26, R14, 0x1, R19 ;  /* 0x000000010e1a1819 */ /* 0x000fe40000010213 */
[----:B------:R-:W-:Y:S02]  /*07b0*/  ISETP.GT.U32.OR P3, PT, R46, 0x17f, P3 ;  /* 0x0000017f2e00780c */ /* 0x000fe40001f64470 */
[----:B0-----:R-:W-:-:S03]  /*07c0*/  @P1 IADD3 R24, P4, R15, R4, RZ ;  /* 0x000000040f181210 */ /* 0x001fc60007f9e0ff */
[----:B------:R-:W0:Y:S01]  /*07d0*/  @!P0 LDC.64 R18, c[0x0][0x230] ;  /* 0x00008c00ff128b82 */ /* 0x000e220000000a00 */
[----:B------:R-:W-:Y:S02]  /*07e0*/  @P1 IADD3.X R25, R26, R5, RZ, P4, !PT ;  /* 0x000000051a191210 */ /* 0x000fe400027fe4ff */
[----:B-1----:R-:W-:Y:S01]  /*07f0*/  @P1 IADD3 R12, P4, R15, R12, RZ ;  /* 0x0000000c0f0c1210 */ /* 0x002fe20007f9e0ff */
[----:B----4-:R-:W-:Y:S01]  /*0800*/  @!P0 IMAD R14, R27, R10, RZ ;  /* 0x0000000a1b0e8224 */ /* 0x010fe200078e02ff */
[----:B------:R-:W-:-:S03]  /*0810*/  @!P0 MOV R15, R51 ;  /* 0x00000033000f8202 */ /* 0x000fc60000000f00 */
[----:B------:R-:W1:Y:S01]  /*0820*/  @!P3 LDC.64 R4, c[0x0][0x288] ;  /* 0x0000a200ff04bb82 */ /* 0x000e620000000a00 */
[----:B------:R4:W5:Y:S01]  /*0830*/  @P1 LDG.E R40, desc[UR14][R24.64] ;  /* 0x0000000e18281981 */ /* 0x000962000c1e1900 */
[----:B------:R-:W-:Y:S01]  /*0840*/  @!P0 IMAD R27, R43, R11, R14 ;  /* 0x0000000b2b1b8224 */ /* 0x000fe200078e020e */
[----:B------:R-:W-:Y:S02]  /*0850*/  @!P0 MOV R14, R48 ;  /* 0x00000030000e8202 */ /* 0x000fe40000000f00 */
[----:B------:R-:W-:Y:S02]  /*0860*/  CS2R R38, SRZ ;  /* 0x0000000000267805 */ /* 0x000fe4000001ff00 */
[----:B------:R-:W-:Y:S01]  /*0870*/  @P1 IADD3.X R13, R26, R13, RZ, P4, !PT ;  /* 0x0000000d1a0d1210 */ /* 0x000fe200027fe4ff */
[----:B--2---:R-:W-:Y:S02]  /*0880*/  @!P2 IMAD R23, R23, R8, RZ ;  /* 0x000000081717a224 */ /* 0x004fe400078e02ff */
[----:B------:R-:W-:-:S02]  /*0890*/  @!P0 IMAD.WIDE.U32 R10, R43, R10, R14 ;  /* 0x0000000a2b0a8225 */ /* 0x000fc400078e000e */
[----:B------:R-:W2:Y:S01]  /*08a0*/  @!P2 LDC.64 R14, c[0x0][0x230] ;  /* 0x00008c00ff0eab82 */ /* 0x000ea20000000a00 */
[----:B------:R0:W5:Y:S02]  /*08b0*/  @P1 LDG.E R39, desc[UR14][R12.64] ;  /* 0x0000000e0c271981 */ /* 0x000164000c1e1900 */
[----:B------:R-:W-:Y:S02]  /*08c0*/  @!P0 IADD3 R11, R11, R27, RZ ;  /* 0x0000001b0b0b8210 */ /* 0x000fe40007ffe0ff */
[C---:B----4-:R-:W-:Y:S02]  /*08d0*/  @!P0 SHF.L.U32 R25, R10.reuse, 0x1, RZ ;  /* 0x000000010a198819 */ /* 0x050fe400000006ff */
[----:B------:R-:W-:Y:S02]  /*08e0*/  @!P0 SHF.L.U64.HI R24, R10, 0x1, R11 ;  /* 0x000000010a188819 */ /* 0x000fe4000001020b */
[----:B------:R-:W-:Y:S02]  /*08f0*/  @!P2 MOV R10, R48 ;  /* 0x00000030000aa202 */ /* 0x000fe40000000f00 */
[----:B------:R-:W-:Y:S01]  /*0900*/  @!P2 MOV R11, R51 ;  /* 0x00000033000ba202 */ /* 0x000fe20000000f00 */
[C---:B------:R-:W-:Y:S01]  /*0910*/  @!P2 IMAD R27, R22.reuse, R9, R23 ;  /* 0x00000009161ba224 */ /* 0x040fe200078e0217 */
[----:B0-----:R-:W0:Y:S01]  /*0920*/  @!P3 LDC.64 R12, c[0x0][0x228] ;  /* 0x00008a00ff0cbb82 */ /* 0x001e220000000a00 */
[----:B------:R-:W-:Y:S01]  /*0930*/  @!P2 IMAD.WIDE.U32 R22, R22, R8, R10 ;  /* 0x000000081616a225 */ /* 0x000fe200078e000a */
[----:B------:R-:W-:-:S06]  /*0940*/  @!P0 IADD3 R18, P4, R25, R18, RZ ;  /* 0x0000001219128210 */ /* 0x000fcc0007f9e0ff */
[----:B------:R-:W4:Y:S01]  /*0950*/  @!P3 LDC.64 R10, c[0x0][0x230] ;  /* 0x00008c00ff0abb82 */ /* 0x000f220000000a00 */
[----:B------:R-:W-:Y:S02]  /*0960*/  @!P0 IADD3 R20, P5, R25, R20, RZ ;  /* 0x0000001419148210 */ /* 0x000fe40007fbe0ff */
[----:B------:R-:W-:Y:S02]  /*0970*/  @!P2 IADD3 R23, R23, R27, RZ ;  /* 0x0000001b1717a210 */ /* 0x000fe40007ffe0ff */
[C---:B------:R-:W-:Y:S02]  /*0980*/  @!P0 IADD3.X R19, R24.reuse, R19, RZ, P4, !PT ;  /* 0x0000001318138210 */ /* 0x040fe400027fe4ff */
[----:B------:R-:W-:Y:S01]  /*0990*/  @!P0 IADD3.X R21, R24, R21, RZ, P5, !PT ;  /* 0x0000001518158210 */ /* 0x000fe20002ffe4ff */
[----:B-1----:R-:W-:Y:S01]  /*09a0*/  @!P3 IMAD R17, R17, R4, RZ ;  /* 0x000000041111b224 */ /* 0x002fe200078e02ff */
[----:B------:R-:W-:Y:S02]  /*09b0*/  @!P2 SHF.L.U32 R25, R22, 0x1, RZ ;  /* 0x000000011619a819 */ /* 0x000fe400000006ff */
[----:B------:R-:W-:-:S02]  /*09c0*/  CS2R R36, SRZ ;  /* 0x0000000000247805 */ /* 0x000fc4000001ff00 */
[----:B------:R-:W-:Y:S01]  /*09d0*/  @!P2 SHF.L.U64.HI R24, R22, 0x1, R23 ;  /* 0x000000011618a819 */ /* 0x000fe20000010217 */
[----:B------:R-:W1:Y:S01]  /*09e0*/  @!P2 LDC.64 R8, c[0x0][0x228] ;  /* 0x00008a00ff08ab82 */ /* 0x000e620000000a00 */
[----:B------:R-:W-:Y:S02]  /*09f0*/  @!P3 MOV R22, R48 ;  /* 0x000000300016b202 */ /* 0x000fe40000000f00 */
[----:B------:R-:W-:Y:S01]  /*0a00*/  @!P3 MOV R23, R51 ;  /* 0x000000330017b202 */ /* 0x000fe20000000f00 */
[C---:B------:R-:W-:Y:S01]  /*0a10*/  @!P3 IMAD R17, R42.reuse, R5, R17 ;  /* 0x000000052a11b224 */ /* 0x040fe200078e0211 */
[----:B--2---:R-:W-:Y:S01]  /*0a20*/  @!P2 IADD3 R14, P4, R25, R14, RZ ;  /* 0x0000000e190ea210 */ /* 0x004fe20007f9e0ff */
[----:B------:R-:W5:Y:S01]  /*0a30*/  @!P0 LDG.E R36, desc[UR14][R18.64] ;  /* 0x0000000e12248981 */ /* 0x000f62000c1e1900 */
[----:B------:R-:W-:Y:S02]  /*0a40*/  @!P3 IMAD.WIDE.U32 R22, R42, R4, R22 ;  /* 0x000000042a16b225 */ /* 0x000fe400078e0016 */
[----:B------:R-:W-:-:S03]  /*0a50*/  @!P2 IADD3.X R15, R24, R15, RZ, P4, !PT ;  /* 0x0000000f180fa210 */ /* 0x000fc600027fe4ff */
[----:B------:R-:W-:Y:S01]  /*0a60*/  @!P3 IADD3 R23, R23, R17, RZ ;  /* 0x000000111717b210 */ /* 0x000fe20007ffe0ff */
[----:B------:R-:W-:Y:S01]  /*0a70*/  HFMA2.MMA R5, -RZ, RZ, 0, 0 ;  /* 0x00000000ff057435 */ /* 0x000fe200000001ff */
[C---:B------:R-:W-:Y:S01]  /*0a80*/  @!P3 SHF.L.U32 R17, R22.reuse, 0x1, RZ ;  /* 0x000000011611b819 */ /* 0x040fe200000006ff */
[----:B------:R-:W5:Y:S01]  /*0a90*/  @!P2 LDG.E R41, desc[UR14][R14.64] ;  /* 0x0000000e0e29a981 */ /* 0x000f62000c1e1900 */
[----:B------:R-:W-:Y:S02]  /*0aa0*/  @!P3 SHF.L.U64.HI R22, R22, 0x1, R23 ;  /* 0x000000011616b819 */ /* 0x000fe40000010217 */
[C---:B----4-:R-:W-:Y:S02]  /*0ab0*/  @!P3 IADD3 R10, P4, R17.reuse, R10, RZ ;  /* 0x0000000a110ab210 */ /* 0x050fe40007f9e0ff */
[----:B0-----:R-:W-:Y:S02]  /*0ac0*/  @!P3 IADD3 R12, P5, R17, R12, RZ ;  /* 0x0000000c110cb210 */ /* 0x001fe40007fbe0ff */
[----:B------:R-:W-:Y:S01]  /*0ad0*/  MOV R4, RZ ;  /* 0x000000ff00047202 */ /* 0x000fe20000000f00 */
[----:B------:R-:W5:Y:S01]  /*0ae0*/  @!P0 LDG.E R5, desc[UR14][R20.64] ;  /* 0x0000000e14058981 */ /* 0x000f62000c1e1900 */
[----:B------:R-:W-:-:S02]  /*0af0*/  @!P3 IADD3.X R11, R22, R11, RZ, P4, !PT ;  /* 0x0000000b160bb210 */ /* 0x000fc400027fe4ff */
[----:B------:R-:W-:-:S03]  /*0b00*/  @!P3 IADD3.X R13, R22, R13, RZ, P5, !PT ;  /* 0x0000000d160db210 */ /* 0x000fc60002ffe4ff */
[----:B------:R-:W5:Y:S04]  /*0b10*/  @!P3 LDG.E R37, desc[UR14][R10.64] ;  /* 0x0000000e0a25b981 */ /* 0x000f68000c1e1900 */
[----:B------:R-:W5:Y:S01]  /*0b20*/  @!P3 LDG.E R4, desc[UR14][R12.64] ;  /* 0x0000000e0c04b981 */ /* 0x000f62000c1e1900 */
[----:B-1----:R-:W-:-:S04]  /*0b30*/  @!P2 IADD3 R8, P0, R25, R8, RZ ;  /* 0x000000081908a210 */ /* 0x002fc80007f1e0ff */
[----:B------:R-:W-:Y:S01]  /*0b40*/  @!P2 IADD3.X R9, R24, R9, RZ, P0, !PT ;  /* 0x000000091809a210 */ /* 0x000fe200007fe4ff */
[----:B------:R-:W-:Y:S01]  /*0b50*/  UMOV UR13, 0x3f800000 ;  /* 0x3f800000000d7882 */ /* 0x000fe20000000000 */
[----:B------:R-:W-:Y:S03]  /*0b60*/  BSSY B0, `(.L_x_66) ;  /* 0x000001b000007945 */ /* 0x000fe60003800000 */
[----:B------:R0:W5:Y:S02]  /*0b70*/  @!P2 LDG.E R38, desc[UR14][R8.64] ;  /* 0x0000000e0826a981 */ /* 0x000164000c1e1900 */
        /* <DEDUP_REMOVED lines=25> */
.L_x_67:
[----:B------:R-:W-:Y:S05]  /*0d10*/  BSYNC B0 ;  /* 0x0000000000007941 */ /* 0x000fea0003800000 */
.L_x_66:
        /* <DEDUP_REMOVED lines=37> */
.L_x_68:
        /* <DEDUP_REMOVED lines=26> */
.L_x_69:
[----:B------:R-:W-:Y:S01]  /*1110*/  FFMA.FTZ R24, R10, R17, R19 ;  /* 0x000000110a187223 */ /* 0x000fe20000010013 */
[----:B------:R-:W-:Y:S01]  /*1120*/  FADD.FTZ R23, R17, R20 ;  /* 0x0000001411177221 */ /* 0x000fe20000010000 */
[C---:B------:R-:W-:Y:S01]  /*1130*/  PRMT R17, R36.reuse, 0x7632, R17 ;  /* 0x0000763224117816 */ /* 0x040fe20000000011 */
[----:B------:R-:W-:Y:S01]  /*1140*/  FMUL.FTZ R22, R15, R6 ;  /* 0x000000060f167220 */ /* 0x000fe20000410000 */
[----:B------:R-:W-:Y:S01]  /*1150*/  SHF.L.U32 R19, R36, 0x10, RZ ;  /* 0x0000001024137819 */ /* 0x000fe200000006ff */
[----:B------:R-:W-:Y:S01]  /*1160*/  FMUL.FTZ R26, R12, R7 ;  /* 0x000000070c1a7220 */ /* 0x000fe20000410000 */
[----:B------:R-:W-:Y:S01]  /*1170*/  SHF.L.U32 R20, R17, 0x10, RZ ;  /* 0x0000001011147819 */ /* 0x000fe200000006ff */
[----:B------:R-:W-:Y:S01]  /*1180*/  FFMA.FTZ R21, R13, R22, R24 ;  /* 0x000000160d157223 */ /* 0x000fe20000010018 */
[--C-:B------:R-:W-:Y:S01]  /*1190*/  FADD.FTZ R23, R23, R22.reuse ;  /* 0x0000001617177221 */ /* 0x100fe20000010000 */
[----:B------:R-:W-:Y:S01]  /*11a0*/  PRMT R22, R5, 0x7632, R22 ;  /* 0x0000763205167816 */ /* 0x000fe20000000016 */
[----:B------:R-:W-:Y:S01]  /*11b0*/  FADD.FTZ R19, R19, -UR19 ;  /* 0x8000001313137e21 */ /* 0x000fe20008010000 */
[----:B------:R-:W-:Y:S01]  /*11c0*/  FADD.FTZ R25, R20, -UR19 ;  /* 0x8000001314197e21 */ /* 0x000fe20008010000 */
[----:B------:R-:W-:-:S02]  /*11d0*/  SHF.L.U32 R17, R5, 0x10, RZ ;  /* 0x0000001005117819 */ /* 0x000fc400000006ff */
[----:B------:R-:W-:Y:S01]  /*11e0*/  SHF.L.U32 R20, R22, 0x10, RZ ;  /* 0x0000001016147819 */ /* 0x000fe200000006ff */
[----:B------:R-:W-:Y:S01]  /*11f0*/  FMUL.FTZ R19, R19, UR13 ;  /* 0x0000000d13137c20 */ /* 0x000fe20008410000 */
[----:B------:R-:W-:Y:S01]  /*1200*/  PRMT R24, R37, 0x7632, R24 ;  /* 0x0000763225187816 */ /* 0x000fe20000000018 */
        /* <DEDUP_REMOVED lines=20> */
.L_x_70:
[----:B------:R-:W-:Y:S01]  /*1350*/  FFMA.FTZ R30, R18, R26, R21 ;  /* 0x0000001a121e7223 */ /* 0x000fe20000010015 */
[----:B------:R-:W-:Y:S01]  /*1360*/  FMUL.FTZ R28, R17, R6 ;  /* 0x00000006111c7220 */ /* 0x000fe20000410000 */
[----:B------:R-:W-:Y:S01]  /*1370*/  FADD.FTZ R23, R26, R23 ;  /* 0x000000171a177221 */ /* 0x000fe20000010000 */
[----:B------:R-:W-:Y:S02]  /*1380*/  SHF.L.U32 R21, R37, 0x10, RZ ;  /* 0x0000001025157819 */ /* 0x000fe400000006ff */
[----:B------:R-:W-:Y:S01]  /*1390*/  SHF.L.U32 R24, R24, 0x10, RZ ;  /* 0x0000001018187819 */ /* 0x000fe200000006ff */
[----:B------:R-:W-:Y:S01]  /*13a0*/  FADD.FTZ R27, R23, R28 ;  /* 0x0000001c171b7221 */ /* 0x000fe20000010000 */
[----:B------:R-:W-:Y:S01]  /*13b0*/  PRMT R23, R4, 0x7632, R23 ;  /* 0x0000763204177816 */ /* 0x000fe20000000017 */
[----:B------:R-:W-:Y:S01]  /*13c0*/  FADD.FTZ R26, R21, -UR19 ;  /* 0x80000013151a7e21 */ /* 0x000fe20008010000 */
[----:B------:R-:W-:Y:S01]  /*13d0*/  FFMA.FTZ R25, R19, R28, R30 ;  /* 0x0000001c13197223 */ /* 0x000fe2000001001e */
[----:B------:R-:W-:Y:S01]  /*13e0*/  FADD.FTZ R29, R24, -UR19 ;  /* 0x80000013181d7e21 */ /* 0x000fe20008010000 */
[----:B------:R-:W-:Y:S01]  /*13f0*/  SHF.L.U32 R24, R23, 0x10, RZ ;  /* 0x0000001017187819 */ /* 0x000fe200000006ff */
[----:B------:R-:W-:Y:S01]  /*1400*/  FMUL.FTZ R23, R26, UR13 ;  /* 0x0000000d1a177c20 */ /* 0x000fe20008410000 */
[----:B------:R-:W-:Y:S01]  /*1410*/  SHF.L.U32 R21, R4, 0x10, RZ ;  /* 0x0000001004157819 */ /* 0x000fe200000006ff */
[----:B------:R-:W-:Y:S01]  /*1420*/  FMUL.FTZ R28, R20, R7 ;  /* 0x00000007141c7220 */ /* 0x000fe20000410000 */
        /* <DEDUP_REMOVED lines=20> */
.L_x_71:
        /* <DEDUP_REMOVED lines=8> */
[----:B------:R-:W-:Y:S01]  /*15f0*/  FFMA.FTZ R32, R11, R16, RZ ;  /* 0x000000100b207223 */ /* 0x000fe200000100ff */
[----:B------:R-:W-:Y:S01]  /*1600*/  FFMA.FTZ R25, R26, R27, R25 ;  /* 0x0000001b1a197223 */ /* 0x000fe20000010019 */
[----:B------:R-:W-:Y:S01]  /*1610*/  FADD.FTZ R27, R27, R30 ;  /* 0x0000001e1b1b7221 */ /* 0x000fe20000010000 */
[----:B------:R-:W-:Y:S01]  /*1620*/  FADD.FTZ R16, RZ, R16 ;  /* 0x00000010ff107221 */ /* 0x000fe20000010000 */
[----:B------:R-:W-:Y:S01]  /*1630*/  FFMA.FTZ R29, R10, R14, RZ ;  /* 0x0000000e0a1d7223 */ /* 0x000fe200000100ff */
[----:B------:R-:W-:Y:S01]  /*1640*/  FADD.FTZ R11, RZ, R14 ;  /* 0x0000000eff0b7221 */ /* 0x000fe20000010000 */
[----:B------:R-:W1:Y:S01]  /*1650*/  SHFL.DOWN PT, R28, R25, 0x1, 0x1f ;  /* 0x08201f00191c7f89 */ /* 0x000e6200000e0000 */
[----:B------:R-:W-:Y:S01]  /*1660*/  UMOV UR12, 0x400 ;  /* 0x00000400000c7882 */ /* 0x000fe20000000000 */
[----:B------:R-:W-:Y:S01]  /*1670*/  FFMA.FTZ R32, R13, R15, R32 ;  /* 0x0000000f0d207223 */ /* 0x000fe20000010020 */
[----:B------:R-:W-:Y:S01]  /*1680*/  UIADD3 UR11, UR12, 0x80, URZ ;  /* 0x000000800c0b7890 */ /* 0x000fe2000fffe03f */
[----:B------:R-:W2:Y:S01]  /*1690*/  SHFL.DOWN PT, R30, R27, 0x1, 0x1f ;  /* 0x08201f001b1e7f89 */ /* 0x000ea200000e0000 */
[----:B------:R-:W-:Y:S01]  /*16a0*/  FADD.FTZ R16, R16, R15 ;  /* 0x0000000f10107221 */ /* 0x000fe20000010000 */
[----:B------:R-:W-:Y:S01]  /*16b0*/  FFMA.FTZ R29, R18, R12, R29 ;  /* 0x0000000c121d7223 */ /* 0x000fe2000001001d */
[----:B------:R-:W-:Y:S01]  /*16c0*/  FADD.FTZ R11, R11, R12 ;  /* 0x0000000c0b0b7221 */ /* 0x000fe20000010000 */
[----:B------:R-:W-:Y:S01]  /*16d0*/  ISETP.NE.AND P2, PT, R46, RZ, PT ;  /* 0x000000ff2e00720c */ /* 0x000fe20003f45270 */
[----:B------:R-:W-:Y:S01]  /*16e0*/  FFMA.FTZ R32, R19, R17, R32 ;  /* 0x0000001113207223 */ /* 0x000fe20000010020 */
[----:B------:R-:W-:Y:S01]  /*16f0*/  FADD.FTZ R16, R16, R17 ;  /* 0x0000001110107221 */ /* 0x000fe20000010000 */
[----:B------:R-:W-:Y:S01]  /*1700*/  FFMA.FTZ R29, R22, R20, R29 ;  /* 0x00000014161d7223 */ /* 0x000fe2000001001d */
[----:B------:R-:W-:Y:S01]  /*1710*/  FADD.FTZ R11, R11, R20 ;  /* 0x000000140b0b7221 */ /* 0x000fe20000010000 */
[----:B------:R-:W-:Y:S01]  /*1720*/  FFMA.FTZ R32, R23, R21, R32 ;  /* 0x0000001517207223 */ /* 0x000fe20000010020 */
[----:B------:R-:W-:Y:S01]  /*1730*/  FADD.FTZ R34, R16, R21 ;  /* 0x0000001510227221 */ /* 0x000fe20000010000 */
[----:B------:R-:W-:Y:S01]  /*1740*/  FFMA.FTZ R33, R26, R24, R29 ;  /* 0x000000181a217223 */ /* 0x000fe2000001001d */
[----:B------:R-:W-:Y:S01]  /*1750*/  FADD.FTZ R35, R11, R24 ;  /* 0x000000180b237221 */ /* 0x000fe20000010000 */
[----:B0-----:R-:W-:Y:S01]  /*1760*/  ULEA UR11, UR17, UR11, 0x18 ;  /* 0x0000000b110b7291 */ /* 0x001fe2000f8ec03f */
[----:B------:R-:W-:Y:S01]  /*1770*/  BSSY B0, `(.L_x_72) ;  /* 0x000003d000007945 */ /* 0x000fe20003800000 */
[----:B------:R-:W-:-:S04]  /*1780*/  ISETP.GT.U32.AND P4, PT, R46, 0x5, PT ;  /* 0x000000052e00780c */ /* 0x000fc80003f84070 */
[----:B------:R-:W-:Y:S01]  /*1790*/  LEA R47, R46, UR11, 0x4 ;  /* 0x0000000b2e2f7c11 */ /* 0x000fe2000f8e20ff */
[----:B-1----:R-:W-:Y:S01]  /*17a0*/  @!P0 FADD.FTZ R25, R25, R28 ;  /* 0x0000001c19198221 */ /* 0x002fe20000010000 */
[----:B--2---:R-:W-:-:S04]  /*17b0*/  @!P0 FADD.FTZ R27, R27, R30 ;  /* 0x0000001e1b1b8221 */ /* 0x004fc80000010000 */
[----:B------:R-:W0:Y:S01]  /*17c0*/  SHFL.DOWN PT, R28, R25, 0x2, 0x1f ;  /* 0x08401f00191c7f89 */ /* 0x000e2200000e0000 */
[----:B------:R-:W-:-:S03]  /*17d0*/  ISETP.GT.AND P0, PT, R0, 0x1d, PT ;  /* 0x0000001d0000780c */ /* 0x000fc60003f04270 */
[----:B------:R-:W1:Y:S04]  /*17e0*/  SHFL.DOWN PT, R30, R27, 0x2, 0x1f ;  /* 0x08401f001b1e7f89 */ /* 0x000e6800000e0000 */
[----:B------:R-:W-:Y:S06]  /*17f0*/  STS.128 [R47], R32 ;  /* 0x000000202f007388 */ /* 0x000fec0000000c00 */
        /* <DEDUP_REMOVED lines=12> */
[----:B------:R-:W-:-:S03]  /*18c0*/  ISETP.GT.AND P0, PT, R0, 0xf, PT ;  /* 0x0000000f0000780c */ /* 0x000fc60003f04270 */
[----:B------:R-:W0:Y:S04]  /*18d0*/  SHFL.DOWN PT, R30, R25, 0x10, 0x1f ;  /* 0x0a001f00191e7f89 */ /* 0x000e2800000e0000 */
[----:B------:R-:W1:Y:S06]  /*18e0*/  SHFL.DOWN PT, R28, R27, 0x10, 0x1f ;  /* 0x0a001f001b1c7f89 */ /* 0x000e6c00000e0000 */
[----:B0-----:R-:W-:Y:S01]  /*18f0*/  @!P0 FADD.FTZ R25, R25, R30 ;  /* 0x0000001e19198221 */ /* 0x001fe20000010000 */
[----:B-1----:R-:W-:Y:S01]  /*1900*/  @!P0 FADD.FTZ R27, R27, R28 ;  /* 0x0000001c1b1b8221 */ /* 0x002fe20000010000 */
[----:B------:R-:W-:-:S03]  /*1910*/  ISETP.NE.AND P0, PT, R0, RZ, PT ;  /* 0x000000ff0000720c */ /* 0x000fc60003f05270 */
[----:B------:R-:W-:Y:S02]  /*1920*/  MOV R10, R25 ;  /* 0x00000019000a7202 */ /* 0x000fe40000000f00 */
[----:B------:R-:W-:-:S08]  /*1930*/  MOV R11, R27 ;  /* 0x0000001b000b7202 */ /* 0x000fd00000000f00 */
        /* <DEDUP_REMOVED lines=8> */
[----:B------:R-:W5:Y:S01]  /*19c0*/  LDS.128 R12, [UR11+0x50] ;  /* 0x0000500bff0c7984 */ /* 0x000f620008000c00 */
[----:B-1----:R-:W-:Y:S01]  /*19d0*/  FADD.FTZ R53, R10, R28 ;  /* 0x0000001c0a357221 */ /* 0x002fe20000010000 */
[----:B0-----:R-:W-:-:S02]  /*19e0*/  FADD.FTZ R10, R11, R29 ;  /* 0x0000001d0b0a7221 */ /* 0x001fc40000010000 */
[----:B------:R-:W0:Y:S01]  /*19f0*/  LDS.128 R28, [UR11+0x60] ;  /* 0x0000600bff1c7984 */ /* 0x000e220008000c00 */
        /* <DEDUP_REMOVED lines=20> */
.L_x_73:
[----:B------:R-:W-:Y:S05]  /*1b40*/  BSYNC B0 ;  /* 0x0000000000007941 */ /* 0x000fea0003800000 */
.L_x_72:
[----:B------:R-:W-:Y:S06]  /*1b50*/  BAR.SYNC.DEFER_BLOCKING 0x0 ;  /* 0x0000000000007b1d */ /* 0x000fec0000010000 */
[----:B------:R-:W-:Y:S04]  /*1b60*/  BSSY B0, `(.L_x_74) ;  /* 0x000013d000007945 */ /* 0x000fe80003800000 */
[----:B------:R-:W-:Y:S05]  /*1b70*/  @P4 BRA `(.L_x_75) ;  /* 0x0000001000ec4947 */ /* 0x000fea0003800000 */
[----:B------:R-:W1:Y:S04]  /*1b80*/  LDS.128 R20, [R47+0x60] ;  /* 0x000060002f147984 */ /* 0x000e680000000c00 */
[----:B------:R-:W2:Y:S04]  /*1b90*/  LDS.128 R24, [R47+0xc0] ;  /* 0x0000c0002f187984 */ /* 0x000ea80000000c00 */
[----:B------:R-:W3:Y:S04]  /*1ba0*/  LDS.128 R12, [R47+0x120] ;  /* 0x000120002f0c7984 */ /* 0x000ee80000000c00 */
[----:B------:R-:W4:Y:S04]  /*1bb0*/  LDS.128 R16, [R47+0x180] ;  /* 0x000180002f107984 */ /* 0x000f280000000c00 */
[----:B------:R-:W5:Y:S01]  /*1bc0*/  LDS.128 R28, [R47+0x1e0] ;  /* 0x0001e0002f1c7984 */ /* 0x000f620000000c00 */
[----:B-1----:R-:W-:Y:S01]  /*1bd0*/  FADD.FTZ R53, R32, R20 ;  /* 0x0000001420357221 */ /* 0x002fe20000010000 */
[----:B------:R-:W-:Y:S01]  /*1be0*/  FADD.FTZ R20, R33, R21 ;  /* 0x0000001521147221 */ /* 0x000fe20000010000 */
[----:B------:R-:W-:Y:S01]  /*1bf0*/  FADD.FTZ R21, R34, R22 ;  /* 0x0000001622157221 */ /* 0x000fe20000010000 */
[----:B------:R-:W-:Y:S01]  /*1c00*/  FADD.FTZ R32, R35, R23 ;  /* 0x0000001723207221 */ /* 0x000fe20000010000 */
[----:B--2---:R-:W-:Y:S01]  /*1c10*/  FADD.FTZ R33, R53, R24 ;  /* 0x0000001835217221 */ /* 0x004fe20000010000 */
[----:B------:R-:W-:Y:S01]  /*1c20*/  FADD.FTZ R24, R20, R25 ;  /* 0x0000001914187221 */ /* 0x000fe20000010000 */
[----:B------:R-:W-:Y:S01]  /*1c30*/  FADD.FTZ R35, R21, R26 ;  /* 0x0000001a15237221 */ /* 0x000fe20000010000 */
[----:B------:R-:W-:Y:S01]  /*1c40*/  FADD.FTZ R34, R32, R27 ;  /* 0x0000001b20227221 */ /* 0x000fe20000010000 */
[----:B------:R-:W1:Y:S01]  /*1c50*/  LDS.128 R20, [R47+0x240] ;  /* 0x000240002f147984 */ /* 0x000e620000000c00 */
[----:B---3--:R-:W-:Y:S01]  /*1c60*/  FADD.FTZ R32, R24, R13 ;  /* 0x0000000d18207221 */ /* 0x008fe20000010000 */
[----:B------:R-:W-:Y:S01]  /*1c70*/  FADD.FTZ R33, R33, R12 ;  /* 0x0000000c21217221 */ /* 0x000fe20000010000 */
[----:B------:R-:W-:Y:S01]  /*1c80*/  FADD.FTZ R35, R35, R14 ;  /* 0x0000000e23237221 */ /* 0x000fe20000010000 */
[----:B------:R-:W2:Y:S01]  /*1c90*/  LDS.128 R24, [R47+0x2a0] ;  /* 0x0002a0002f187984 */ /* 0x000ea20000000c00 */
[----:B------:R-:W-:Y:S01]  /*1ca0*/  FADD.FTZ R34, R34, R15 ;  /* 0x0000000f22227221 */ /* 0x000fe20000010000 */
[----:B----4-:R-:W-:Y:S01]  /*1cb0*/  FADD.FTZ R33, R33, R16 ;  /* 0x0000001021217221 */ /* 0x010fe20000010000 */
[----:B------:R-:W-:Y:S01]  /*1cc0*/  FADD.FTZ R32, R32, R17 ;  /* 0x0000001120207221 */ /* 0x000fe20000010000 */
[----:B------:R-:W3:Y:S01]  /*1cd0*/  LDS.128 R12, [R47+0x300] ;  /* 0x000300002f0c7984 */ /* 0x000ee20000000c00 */
[----:B------:R-:W-:Y:S01]  /*1ce0*/  FADD.FTZ R34, R34, R19 ;  /* 0x0000001322227221 */ /* 0x000fe20000010000 */
[----:B-----5:R-:W-:Y:S01]  /*1cf0*/  FADD.FTZ R33, R33, R28 ;  /* 0x0000001c21217221 */ /* 0x020fe20000010000 */
[----:B------:R-:W-:Y:S01]  /*1d00*/  FADD.FTZ R32, R32, R29 ;  /* 0x0000001d20207221 */ /* 0x000fe20000010000 */
[----:B------:R-:W-:Y:S01]  /*1d10*/  FADD.FTZ R35, R35, R18 ;  /* 0x0000001223237221 */ /* 0x000fe20000010000 */
[----:B------:R-:W-:Y:S01]  /*1d20*/  FADD.FTZ R34, R34, R31 ;  /* 0x0000001f22227221 */ /* 0x000fe20000010000 */
[----:B------:R-:W4:Y:S02]  /*1d30*/  LDS.128 R16, [R47+0x360] ;  /* 0x000360002f107984 */ /* 0x000f240000000c00 */
[----:B------:R-:W-:-:S02]  /*1d40*/  FADD.FTZ R35, R35, R30 ;  /* 0x0000001e23237221 */ /* 0x000fc40000010000 */
        /* <DEDUP_REMOVED lines=8> */
[----:B------:R-:W1:Y:S01]  /*1dd0*/  LDS.128 R20, [R47+0x420] ;  /* 0x000420002f147984 */ /* 0x000e620000000c00 */
[----:B------:R-:W-:Y:S01]  /*1de0*/  FADD.FTZ R35, R35, R26 ;  /* 0x0000001a23237221 */ /* 0x000fe20000010000 */
[----:B---3--:R-:W-:Y:S01]  /*1df0*/  FADD.FTZ R32, R24, R13 ;  /* 0x0000000d18207221 */ /* 0x008fe20000010000 */
[----:B------:R-:W-:Y:S01]  /*1e00*/  FADD.FTZ R33, R33, R12 ;  /* 0x0000000c21217221 */ /* 0x000fe20000010000 */
[----:B------:R-:W2:Y:S01]  /*1e10*/  LDS.128 R24, [R47+0x480] ;  /* 0x000480002f187984 */ /* 0x000ea20000000c00 */
[----:B------:R-:W-:Y:S01]  /*1e20*/  FADD.FTZ R35, R35, R14 ;  /* 0x0000000e23237221 */ /* 0x000fe20000010000 */
[----:B------:R-:W-:Y:S01]  /*1e30*/  FADD.FTZ R34, R34, R15 ;  /* 0x0000000f22227221 */ /* 0x000fe20000010000 */
[----:B----4-:R-:W-:Y:S01]  /*1e40*/  FADD.FTZ R33, R33, R16 ;  /* 0x0000001021217221 */ /* 0x010fe20000010000 */
[----:B------:R-:W3:Y:S01]  /*1e50*/  LDS.128 R12, [R47+0x4e0] ;  /* 0x0004e0002f0c7984 */ /* 0x000ee20000000c00 */
[----:B------:R-:W-:Y:S01]  /*1e60*/  FADD.FTZ R32, R32, R17 ;  /* 0x0000001120207221 */ /* 0x000fe20000010000 */
[----:B------:R-:W-:Y:S01]  /*1e70*/  FADD.FTZ R34, R34, R19 ;  /* 0x0000001322227221 */ /* 0x000fe20000010000 */
[----:B-----5:R-:W-:Y:S01]  /*1e80*/  FADD.FTZ R33, R33, R28 ;  /* 0x0000001c21217221 */ /* 0x020fe20000010000 */
[----:B------:R-:W-:Y:S01]  /*1e90*/  FADD.FTZ R35, R35, R18 ;  /* 0x0000001223237221 */ /* 0x000fe20000010000 */
[----:B------:R-:W-:Y:S01]  /*1ea0*/  FADD.FTZ R32, R32, R29 ;  /* 0x0000001d20207221 */ /* 0x000fe20000010000 */
[----:B------:R-:W4:Y:S01]  /*1eb0*/  LDS.128 R16, [R47+0x540] ;  /* 0x000540002f107984 */ /* 0x000f220000000c00 */
[----:B------:R-:W-:Y:S01]  /*1ec0*/  FADD.FTZ R34, R34, R31 ;  /* 0x0000001f22227221 */ /* 0x000fe20000010000 */
        /* <DEDUP_REMOVED lines=220> */
[----:B------:R-:W-:Y:S01]  /*2c90*/  FADD.FTZ R34, R34, R19 ;  /* 0x0000001322227221 */ /* 0x000fe20000010000 */
[----:B-----5:R-:W-:Y:S01]  /*2ca0*/  FADD.FTZ R33, R33, R28 ;  /* 0x0000001c21217221 */ /* 0x020fe20000010000 */
[----:B------:R-:W-:Y:S01]  /*2cb0*/  FADD.FTZ R32, R32, R29 ;  /* 0x0000001d20207221 */ /* 0x000fe20000010000 */
[----:B------:R-:W-:Y:S01]  /*2cc0*/  FADD.FTZ R35, R35, R30 ;  /* 0x0000001e23237221 */ /* 0x000fe20000010000 */
[----:B------:R-:W-:Y:S01]  /*2cd0*/  FADD.FTZ R34, R34, R31 ;  /* 0x0000001f22227221 */ /* 0x000fe20000010000 */
[----:B------:R-:W4:Y:S04]  /*2ce0*/  LDS.128 R16, [R47+0x1620] ;  /* 0x001620002f107984 */ /* 0x000f280000000c00 */
[----:B------:R-:W-:Y:S01]  /*2cf0*/  LDS.128 R28, [R47+0x1740] ;  /* 0x001740002f1c7984 */ /* 0x000fe20000000c00 */
        /* <DEDUP_REMOVED lines=27> */
[----:B------:R-:W-:Y:S01]  /*2eb0*/  FADD.FTZ R13, R13, R28 ;  /* 0x0000001c0d0d7221 */ /* 0x000fe20000010000 */
[----:B------:R-:W-:Y:S01]  /*2ec0*/  FADD.FTZ R12, R12, R29 ;  /* 0x0000001d0c0c7221 */ /* 0x000fe20000010000 */
[----:B------:R-:W-:Y:S01]  /*2ed0*/  FADD.FTZ R15, R15, R30 ;  /* 0x0000001e0f0f7221 */ /* 0x000fe20000010000 */
[----:B------:R-:W-:Y:S01]  /*2ee0*/  FADD.FTZ R14, R14, R31 ;  /* 0x0000001f0e0e7221 */ /* 0x000fe20000010000 */
[----:B---3--:R-:W-:Y:S01]  /*2ef0*/  FADD.FTZ R32, R13, R32 ;  /* 0x000000200d207221 */ /* 0x008fe20000010000 */
[----:B------:R-:W-:Y:S01]  /*2f00*/  FADD.FTZ R33, R12, R33 ;  /* 0x000000210c217221 */ /* 0x000fe20000010000 */
[----:B------:R-:W-:Y:S01]  /*2f10*/  FADD.FTZ R34, R15, R34 ;  /* 0x000000220f227221 */ /* 0x000fe20000010000 */
[----:B------:R-:W-:-:S07]  /*2f20*/  FADD.FTZ R35, R14, R35 ;  /* 0x000000230e237221 */ /* 0x000fce0000010000 */
.L_x_75:
[----:B------:R-:W-:Y:S05]  /*2f30*/  BSYNC B0 ;  /* 0x0000000000007941 */ /* 0x000fea0003800000 */
.L_x_74:
        /* <DEDUP_REMOVED lines=21> */
.L_x_77:
[----:B------:R-:W-:Y:S05]  /*3090*/  BSYNC B0 ;  /* 0x0000000000007941 */ /* 0x000fea0003800000 */
.L_x_76:
[----:B------:R-:W-:Y:S02]  /*30a0*/  PRMT R25, R5, 0x7632, R25 ;  /* 0x0000763205197816 */ /* 0x000fe40000000019 */
[----:B------:R-:W-:Y:S02]  /*30b0*/  PRMT R24, R37, 0x7632, R24 ;  /* 0x0000763225187816 */ /* 0x000fe40000000018 */
[----:B--2---:R-:W-:Y:S01]  /*30c0*/  PRMT R23, R4, 0x7632, R23 ;  /* 0x0000763204177816 */ /* 0x004fe20000000017 */
[----:B------:R-:W-:Y:S06]  /*30d0*/  @!P0 BRA `(.L_x_78) ;  /* 0x0000001000908947 */ /* 0x000fec0003800000 */
[----:B------:R-:W1:Y:S01]  /*30e0*/  LDC R22, c[0x0][0x10] ;  /* 0x00000400ff167b82 */ /* 0x000e620000000800 */
[----:B------:R-:W2:Y:S01]  /*30f0*/  S2R R13, SR_CTAID.Y ;  /* 0x00000000000d7919 */ /* 0x000ea20000002600 */
[----:B------:R-:W-:-:S06]  /*3100*/  ULOP3.LUT UR11, UR4, 0x1, URZ, 0xc0, !UPT ;  /* 0x00000001040b7892 */ /* 0x000fcc000f8ec03f */
[----:B------:R-:W3:Y:S08]  /*3110*/  LDC.64 R14, c[0x0][0x258] ;  /* 0x00009600ff0e7b82 */ /* 0x000ef00000000a00 */
[----:B------:R-:W4:Y:S01]  /*3120*/  LDC.64 R28, c[0x0][0x260] ;  /* 0x00009800ff1c7b82 */ /* 0x000f220000000a00 */
[----:B-1----:R-:W-:-:S04]  /*3130*/  IMAD R16, R22, UR11, RZ ;  /* 0x0000000b16107c24 */ /* 0x002fc8000f8e02ff */
[C---:B------:R-:W-:Y:S01]  /*3140*/  IMAD R18, R16.reuse, R12, RZ ;  /* 0x0000000c10127224 */ /* 0x040fe200078e02ff */
[----:B--2---:R-:W-:-:S04]  /*3150*/  IADD3 R17, R16, R13, RZ ;  /* 0x0000000d10117210 */ /* 0x004fc80007ffe0ff */
[----:B------:R-:W-:Y:S01]  /*3160*/  SHF.L.U32 R19, R18, 0x1, RZ ;  /* 0x0000000112137819 */ /* 0x000fe200000006ff */
[----:B---3--:R-:W-:-:S04]  /*3170*/  IMAD.WIDE.U32 R14, R17, 0x4, R14 ;  /* 0x00000004110e7825 */ /* 0x008fc800078e000e */
[----:B----4-:R-:W-:Y:S01]  /*3180*/  IMAD.WIDE R28, R19, 0x4, R28 ;  /* 0x00000004131c7825 */ /* 0x010fe200078e021c */
[----:B------:R-:W-:Y:S06]  /*3190*/  @P2 BRA `(.L_x_79) ;  /* 0x0000000000682947 */ /* 0x000fec0003800000 */
[----:B------:R-:W1:Y:S01]  /*31a0*/  S2R R0, SR_LANEID ;  /* 0x0000000000007919 */ /* 0x000e620000000000 */
        /* <DEDUP_REMOVED lines=11> */
[----:B-1----:R-:W-:-:S13]  /*3260*/  ISETP.EQ.U32.AND P0, PT, R0, UR17, PT ;  /* 0x0000001100007c0c */ /* 0x002fda000bf02070 */
[----:B------:R-:W-:Y:S06]  /*3270*/  @P0 MEMBAR.ALL.GPU ;  /* 0x0000000000000992 */ /* 0x000fec000000a000 */
[----:B------:R-:W-:-:S00]  /*3280*/  @P0 ERRBAR ;  /* 0x00000000000009ab */ /* 0x000fc00000000000 */
[----:B------:R-:W-:Y:S06]  /*3290*/  @P0 CGAERRBAR ;  /* 0x00000000000005ab */ /* 0x000fec0000000000 */
[----:B------:R2:W-:Y:S01]  /*32a0*/  @P0 REDG.E.ADD.S32.STRONG.GPU desc[UR14][R14.64], R21 ;  /* 0x000000150e00098e */ /* 0x0005e2000c10e38e */
[----:B------:R-:W-:-:S04]  /*32b0*/  PLOP3.LUT P0, PT, PT, PT, UP0, 0x80, 0x0 ;  /* 0x000000000000781c */ /* 0x000fc80003f0f008 */
[----:B------:R-:W-:-:S04]  /*32c0*/  SEL R19, R12, RZ, !P0 ;  /* 0x000000ff0c137207 */ /* 0x000fc80004000000 */
[----:B------:R-:W-:-:S13]  /*32d0*/  ISETP.NE.AND P0, PT, R19, -0x1, PT ;  /* 0xffffffff1300780c */ /* 0x000fda0003f05270 */
[----:B--2---:R-:W-:Y:S05]  /*32e0*/  @!P0 BRA `(.L_x_79) ;  /* 0x0000000000148947 */ /* 0x004fea0003800000 */
.L_x_80:
[----:B------:R-:W2:Y:S04]  /*32f0*/  LDG.E.STRONG.GPU R16, desc[UR14][R14.64] ;  /* 0x0000000e0e107981 */ /* 0x000ea8000c1ef900 */
[----:B--2---:R-:W-:Y:S01]  /*3300*/  CCTL.IVALL ;  /* 0x00000000ff00798f */ /* 0x004fe20002000000 */
[----:B------:R-:W-:Y:S05]  /*3310*/  YIELD ;  /* 0x0000000000007946 */ /* 0x000fea0003800000 */
[----:B------:R-:W-:-:S13]  /*3320*/  ISETP.NE.AND P0, PT, R16, R19, PT ;  /* 0x000000131000720c */ /* 0x000fda0003f05270 */
[----:B------:R-:W-:Y:S05]  /*3330*/  @P0 BRA `(.L_x_80) ;  /* 0xfffffffc00ec0947 */ /* 0x000fea000383ffff */
.L_x_79:
        /* <DEDUP_REMOVED lines=17> */
.L_x_84:
[----:B------:R-:W-:-:S13]  /*3450*/  ISETP.EQ.OR P6, PT, R27, UR16, P2 ;  /* 0x000000101b007c0c */ /* 0x000fda00097c2670 */
[----:B------:R-:W-:-:S04]  /*3460*/  @!P6 IMAD R15, R22, R27, R13 ;  /* 0x0000001b160fe224 */ /* 0x000fc800078e020d */
[----:B------:R-:W-:-:S06]  /*3470*/  @!P6 IMAD.WIDE.U32 R14, R15, 0x8, R28 ;  /* 0x000000080f0ee825 */ /* 0x000fcc00078e001c */
[----:B------:R-:W0:Y:S01]  /*3480*/  @!P6 LDG.E.64 R14, desc[UR14][R14.64] ;  /* 0x0000000e0e0ee981 */ /* 0x000e22000c1e1b00 */
[C---:B------:R-:W-:Y:S02]  /*3490*/  IADD3 R17, R27.reuse, 0x1, RZ ;  /* 0x000000011b117810 */ /* 0x040fe40007ffe0ff */
[----:B------:R-:W-:Y:S02]  /*34a0*/  IADD3 R19, R27, 0x2, RZ ;  /* 0x000000021b137810 */ /* 0x000fe40007ffe0ff */
[----:B------:R-:W-:Y:S02]  /*34b0*/  ISETP.EQ.OR P4, PT, R17, UR16, P2 ;  /* 0x0000001011007c0c */ /* 0x000fe40009782670 */
[----:B------:R-:W-:Y:S02]  /*34c0*/  ISETP.EQ.OR P5, PT, R19, UR16, P2 ;  /* 0x0000001013007c0c */ /* 0x000fe400097a2670 */
[----:B------:R-:W-:-:S09]  /*34d0*/  IADD3 R18, R27, 0x3, RZ ;  /* 0x000000031b127810 */ /* 0x000fd20007ffe0ff */
[C-C-:B------:R-:W-:Y:S02]  /*34e0*/  @!P4 IMAD R17, R22.reuse, R17, R13.reuse ;  /* 0x000000111611c224 */ /* 0x140fe400078e020d */
[----:B------:R-:W-:Y:S02]  /*34f0*/  @!P5 IMAD R19, R22, R19, R13 ;  /* 0x000000131613d224 */ /* 0x000fe400078e020d */
[----:B0-----:R-:W-:Y:S01]  /*3500*/  @!P6 FADD.FTZ R10, R10, R14 ;  /* 0x0000000e0a0ae221 */ /* 0x001fe20000010000 */
        /* <DEDUP_REMOVED lines=103> */
.L_x_83:
        /* <DEDUP_REMOVED lines=13> */
[----:B------:R-:W0:Y:S02]  /*3c50*/  @!P0 LDG.E.64 R14, desc[UR14][R14.64] ;  /* 0x0000000e0e0e8981 */ /* 0x000e24000c1e1b00 */
[C-C-:B------:R-:W-:Y:S02]  /*3c60*/  @!P6 IMAD R19, R22.reuse, R19, R13.reuse ;  /* 0x000000131613e224 */ /* 0x140fe400078e020d */
[----:B------:R-:W-:Y:S01]  /*3c70*/  @!P4 IMAD R21, R22, R21, R13 ;  /* 0x000000151615c224 */ /* 0x000fe200078e020d */
[----:B------:R-:W2:Y:S01]  /*3c80*/  @!P5 LDG.E.64 R16, desc[UR14][R16.64] ;  /* 0x0000000e1010d981 */ /* 0x000ea2000c1e1b00 */
[----:B------:R-:W-:-:S04]  /*3c90*/  @!P6 IMAD.WIDE.U32 R18, R19, 0x8, R28 ;  /* 0x000000081312e825 */ /* 0x000fc800078e001c */
[----:B------:R-:W-:Y:S02]  /*3ca0*/  @!P4 IMAD.WIDE.U32 R20, R21, 0x8, R28 ;  /* 0x000000081514c825 */ /* 0x000fe400078e001c */
[----:B------:R-:W3:Y:S04]  /*3cb0*/  @!P6 LDG.E.64 R18, desc[UR14][R18.64] ;  /* 0x0000000e1212e981 */ /* 0x000ee8000c1e1b00 */
[----:B------:R-:W4:Y:S01]  /*3cc0*/  @!P4 LDG.E.64 R20, desc[UR14][R20.64] ;  /* 0x0000000e1414c981 */ /* 0x000f22000c1e1b00 */
[----:B------:R-:W-:Y:S01]  /*3cd0*/  IADD3 R27, R27, 0x4, RZ ;  /* 0x000000041b1b7810 */ /* 0x000fe20007ffe0ff */
[----:B0-----:R-:W-:Y:S01]  /*3ce0*/  @!P0 FADD.FTZ R10, R10, R14 ;  /* 0x0000000e0a0a8221 */ /* 0x001fe20000010000 */
[----:B------:R-:W-:Y:S02]  /*3cf0*/  @!P0 FADD.FTZ R11, R11, R15 ;  /* 0x0000000f0b0b8221 */ /* 0x000fe40000010000 */
[----:B------:R-:W-:-:S02]  /*3d00*/  IADD3 R14, R27, 0x1, RZ ;  /* 0x000000011b0e7810 */ /* 0x000fc40007ffe0ff */
[----:B------:R-:W-:Y:S01]  /*3d10*/  ISETP.EQ.OR P0, PT, R27, UR16, P2 ;  /* 0x000000101b007c0c */ /* 0x000fe20009702670 */
[----:B--2---:R-:W-:Y:S01]  /*3d20*/  @!P5 FADD.FTZ R10, R10, R16 ;  /* 0x000000100a0ad221 */ /* 0x004fe20000010000 */
[----:B------:R-:W-:Y:S01]  /*3d30*/  @!P5 FADD.FTZ R11, R11, R17 ;  /* 0x000000110b0bd221 */ /* 0x000fe20000010000 */
[----:B------:R-:W-:Y:S02]  /*3d40*/  IADD3 R16, R27, 0x2, RZ ;  /* 0x000000021b107810 */ /* 0x000fe40007ffe0ff */
[----:B------:R-:W-:Y:S01]  /*3d50*/  ISETP.EQ.OR P5, PT, R14, UR16, P2 ;  /* 0x000000100e007c0c */ /* 0x000fe200097a2670 */
[----:B---3--:R-:W-:Y:S01]  /*3d60*/  @!P6 FADD.FTZ R10, R10, R18 ;  /* 0x000000120a0ae221 */ /* 0x008fe20000010000 */
[----:B------:R-:W-:Y:S01]  /*3d70*/  @!P6 FADD.FTZ R11, R11, R19 ;  /* 0x000000130b0be221 */ /* 0x000fe20000010000 */
[----:B------:R-:W-:Y:S02]  /*3d80*/  IADD3 R18, R27, 0x3, RZ ;  /* 0x000000031b127810 */ /* 0x000fe40007ffe0ff */
[----:B------:R-:W-:Y:S01]  /*3d90*/  ISETP.EQ.OR P6, PT, R16, UR16, P2 ;  /* 0x0000001010007c0c */ /* 0x000fe200097c2670 */
[----:B----4-:R-:W-:Y:S01]  /*3da0*/  @!P4 FADD.FTZ R10, R10, R20 ;  /* 0x000000140a0ac221 */ /* 0x010fe20000010000 */
        /* <DEDUP_REMOVED lines=26> */
.L_x_85:
[----:B------:R-:W-:-:S13]  /*3f50*/  ISETP.NE.OR P0, PT, R26, RZ, P0 ;  /* 0x000000ff1a00720c */ /* 0x000fda0000705670 */
[----:B------:R-:W-:Y:S05]  /*3f60*/  @!P0 BRA `(.L_x_81) ;  /* 0x00000000007c8947 */ /* 0x000fea0003800000 */
.L_x_82:
        /* <DEDUP_REMOVED lines=10> */
[----:B------:R-:W0:Y:S01]  /*4010*/  @!P5 LDG.E.64 R14, desc[UR14][R14.64] ;  /* 0x0000000e0e0ed981 */ /* 0x000e22000c1e1b00 */
        /* <DEDUP_REMOVED lines=8> */
[----:B------:R-:W-:-:S02]  /*40a0*/  IADD3 R26, R26, -0x4, RZ ;  /* 0xfffffffc1a1a7810 */ /* 0x000fc40007ffe0ff */
[----:B------:R-:W-:Y:S01]  /*40b0*/  IADD3 R27, R27, 0x4, RZ ;  /* 0x000000041b1b7810 */ /* 0x000fe20007ffe0ff */
[----:B0-----:R-:W-:Y:S01]  /*40c0*/  @!P5 FADD.FTZ R10, R10, R14 ;  /* 0x0000000e0a0ad221 */ /* 0x001fe20000010000 */
[----:B------:R-:W-:Y:S01]  /*40d0*/  @!P5 FADD.FTZ R11, R11, R15 ;  /* 0x0000000f0b0bd221 */ /* 0x000fe20000010000 */
[----:B------:R-:W-:Y:S02]  /*40e0*/  ISETP.NE.AND P5, PT, R26, RZ, PT ;  /* 0x000000ff1a00720c */ /* 0x000fe40003fa5270 */
[----:B--2---:R-:W-:Y:S01]  /*40f0*/  @!P6 FADD.FTZ R10, R10, R16 ;  /* 0x000000100a0ae221 */ /* 0x004fe20000010000 */
[----:B------:R-:W-:-:S03]  /*4100*/  @!P6 FADD.FTZ R11, R11, R17 ;  /* 0x000000110b0be221 */ /* 0x000fc60000010000 */
[----:B---3--:R-:W-:Y:S01]  /*4110*/  @!P4 FADD.FTZ R10, R10, R18 ;  /* 0x000000120a0ac221 */ /* 0x008fe20000010000 */
[----:B------:R-:W-:-:S03]  /*4120*/  @!P4 FADD.FTZ R11, R11, R19 ;  /* 0x000000130b0bc221 */ /* 0x000fc60000010000 */
[----:B----4-:R-:W-:Y:S01]  /*4130*/  @!P0 FADD.FTZ R10, R10, R20 ;  /* 0x000000140a0a8221 */ /* 0x010fe20000010000 */
[----:B------:R-:W-:Y:S02]  /*4140*/  @!P0 FADD.FTZ R11, R11, R21 ;  /* 0x000000150b0b8221 */ /* 0x000fe40000010000 */
[----:B------:R-:W-:Y:S05]  /*4150*/  @P5 BRA `(.L_x_82) ;  /* 0xfffffffc00845947 */ /* 0x000fea000383ffff */
.L_x_81:
        /* <DEDUP_REMOVED lines=8> */
[----:B------:R-:W0:Y:S02]  /*41e0*/  LDG.E.64 R14, desc[UR14][R14.64] ;  /* 0x0000000e0e0e7981 */ /* 0x000e24000c1e1b00 */
[----:B0-----:R-:W-:Y:S01]  /*41f0*/  FADD.FTZ R10, R10, R14 ;  /* 0x0000000e0a0a7221 */ /* 0x001fe20000010000 */
[----:B------:R-:W-:-:S07]  /*4200*/  FADD.FTZ R11, R11, R15 ;  /* 0x0000000f0b0b7221 */ /* 0x000fce0000010000 */
.L_x_87:
[----:B------:R-:W-:Y:S05]  /*4210*/  BSYNC B0 ;  /* 0x0000000000007941 */ /* 0x000fea0003800000 */
.L_x_86:
        /* <DEDUP_REMOVED lines=10> */
[----:B------:R-:W0:Y:S04]  /*42c0*/  @!P4 LDG.E.64 R12, desc[UR14][R12.64] ;  /* 0x0000000e0c0cc981 */ /* 0x000e28000c1e1b00 */
[----:B------:R-:W2:Y:S01]  /*42d0*/  @!P0 LDG.E.64 R28, desc[UR14][R28.64] ;  /* 0x0000000e1c1c8981 */ /* 0x000ea2000c1e1b00 */
[----:B0-----:R-:W-:Y:S01]  /*42e0*/  @!P4 FADD.FTZ R10, R10, R12 ;  /* 0x0000000c0a0ac221 */ /* 0x001fe20000010000 */
[----:B------:R-:W-:-:S03]  /*42f0*/  @!P4 FADD.FTZ R11, R11, R13 ;  /* 0x0000000d0b0bc221 */ /* 0x000fc60000010000 */
[----:B--2---:R-:W-:Y:S01]  /*4300*/  @!P0 FADD.FTZ R10, R10, R28 ;  /* 0x0000001c0a0a8221 */ /* 0x004fe20000010000 */
[----:B------:R-:W-:-:S07]  /*4310*/  @!P0 FADD.FTZ R11, R11, R29 ;  /* 0x0000001d0b0b8221 */ /* 0x000fce0000010000 */
.L_x_78:
[----:B------:R-:W1:Y:S01]  /*4320*/  S2UR UR12, SR_CgaCtaId ;  /* 0x00000000000c79c3 */ /* 0x000e620000008800 */
[----:B------:R-:W-:Y:S01]  /*4330*/  UMOV UR11, 0x400 ;  /* 0x00000400000b7882 */ /* 0x000fe20000000000 */
[C---:B------:R-:W-:Y:S02]  /*4340*/  PRMT R12, R40.reuse, 0x7632, R12 ;  /* 0x00007632280c7816 */ /* 0x040fe4000000000c */
[----:B------:R-:W-:Y:S02]  /*4350*/  SHF.L.U32 R40, R40, 0x10, RZ ;  /* 0x0000001028287819 */ /* 0x000fe400000006ff */
[----:B------:R-:W-:Y:S02]  /*4360*/  SHF.L.U32 R12, R12, 0x10, RZ ;  /* 0x000000100c0c7819 */ /* 0x000fe400000006ff */
[C---:B------:R-:W-:Y:S01]  /*4370*/  PRMT R13, R39.reuse, 0x7632, R13 ;  /* 0x00007632270d7816 */ /* 0x040fe2000000000d */
[----:B------:R-:W-:Y:S01]  /*4380*/  FADD.FTZ R40, R40, -UR19 ;  /* 0x8000001328287e21 */ /* 0x000fe20008010000 */
[----:B------:R-:W-:Y:S01]  /*4390*/  SHF.L.U32 R39, R39, 0x10, RZ ;  /* 0x0000001027277819 */ /* 0x000fe200000006ff */
[----:B------:R-:W-:Y:S01]  /*43a0*/  FADD.FTZ R12, R12, -UR19 ;  /* 0x800000130c0c7e21 */ /* 0x000fe20008010000 */
[----:B------:R-:W-:Y:S01]  /*43b0*/  PRMT R17, R41, 0x7632, R17 ;  /* 0x0000763229117816 */ /* 0x000fe20000000011 */
[----:B------:R-:W-:Y:S01]  /*43c0*/  FMUL.FTZ R29, R40, UR13 ;  /* 0x0000000d281d7c20 */ /* 0x000fe20008410000 */
[----:B------:R-:W-:Y:S01]  /*43d0*/  IADD3 R16, R44, 0x40, RZ ;  /* 0x000000402c107810 */ /* 0x000fe20007ffe0ff */
[----:B------:R-:W-:Y:S01]  /*43e0*/  FMUL.FTZ R26, R12, UR13 ;  /* 0x0000000d0c1a7c20 */ /* 0x000fe20008410000 */
[----:B-1----:R-:W-:-:S09]  /*43f0*/  ULEA UR11, UR12, UR11, 0x18 ;  /* 0x0000000b0c0b7291 */ /* 0x002fd2000f8ec03f */
[----:B------:R0:W-:Y:S01]  /*4400*/  @!P2 STS.64 [UR11+0x78], R10 ;  /* 0x0000780aff00a988 */ /* 0x0001e20008000a0b */
[----:B------:R-:W-:Y:S01]  /*4410*/  BAR.SYNC.DEFER_BLOCKING 0x0 ;  /* 0x0000000000007b1d */ /* 0x000fe20000010000 */
[----:B0-----:R-:W-:-:S05]  /*4420*/  SHF.L.U32 R10, R13, 0x10, RZ ;  /* 0x000000100d0a7819 */ /* 0x001fca00000006ff */
[----:B------:R-:W0:Y:S01]  /*4430*/  LDS.64 R14, [UR11+0x78] ;  /* 0x0000780bff0e7984 */ /* 0x000e220008000a00 */
[----:B------:R-:W-:Y:S02]  /*4440*/  ULDC UR11, c[0x0][0x2bc] ;  /* 0x0000af00000b7ab9 */ /* 0x000fe40000000800 */
[----:B0-----:R-:W-:Y:S01]  /*4450*/  FMUL.FTZ R14, R14, UR11 ;  /* 0x0000000b0e0e7c20 */ /* 0x001fe20008410000 */
        /* <DEDUP_REMOVED lines=20> */
.L_x_88:
[----:B------:R-:W-:Y:S04]  /*45a0*/  BSSY B0, `(.L_x_89) ;  /* 0x0000015000007945 */ /* 0x000fe80003800000 */
[----:B------:R-:W-:Y:S05]  /*45b0*/  @!P1 BRA `(.L_x_90) ;  /* 0x00000000004c9947 */ /* 0x000fea0003800000 */
[C-C-:B------:R-:W-:Y:S01]  /*45c0*/  FFMA.FTZ R11, R14.reuse, R26, R15.reuse ;  /* 0x0000001a0e0b7223 */ /* 0x140fe2000001000f */
[----:B------:R-:W-:Y:S01]  /*45d0*/  SHF.R.S32.HI R13, RZ, 0x1f, R44 ;  /* 0x0000001fff0d7819 */ /* 0x000fe2000001142c */
[----:B------:R-:W-:Y:S01]  /*45e0*/  ULDC.64 UR20, c[0x0][0x288] ;  /* 0x0000a20000147ab9 */ /* 0x000fe20000000a00 */
[----:B------:R-:W-:Y:S01]  /*45f0*/  FFMA.FTZ R12, R14, R29, R15 ;  /* 0x0000001d0e0c7223 */ /* 0x000fe2000001000f */
[----:B------:R-:W-:Y:S01]  /*4600*/  FFMA.FTZ R18, R10, R7, -R11 ;  /* 0x000000070a127223 */ /* 0x000fe2000001080b */
[----:B------:R-:W-:Y:S01]  /*4610*/  MOV R10, R48 ;  /* 0x00000030000a7202 */ /* 0x000fe20000000f00 */
[----:B------:R-:W-:Y:S01]  /*4620*/  IMAD R13, R13, UR20, RZ ;  /* 0x000000140d0d7c24 */ /* 0x000fe2000f8e02ff */
[----:B------:R-:W-:Y:S01]  /*4630*/  MOV R11, R51 ;  /* 0x00000033000b7202 */ /* 0x000fe20000000f00 */
[----:B------:R-:W-:Y:S01]  /*4640*/  FFMA.FTZ R12, R39, R6, -R12 ;  /* 0x00000006270c7223 */ /* 0x000fe2000001080c */
[----:B------:R-:W-:Y:S01]  /*4650*/  FMUL.FTZ R18, R18, UR13 ;  /* 0x0000000d12127c20 */ /* 0x000fe20008410000 */
[----:B------:R-:W-:-:S02]  /*4660*/  IMAD R13, R44, UR21, R13 ;  /* 0x000000152c0d7c24 */ /* 0x000fc4000f8e020d */
[----:B------:R-:W-:Y:S01]  /*4670*/  IMAD.WIDE.U32 R10, R44, UR20, R10 ;  /* 0x000000142c0a7c25 */ /* 0x000fe2000f8e000a */
[----:B------:R-:W-:-:S03]  /*4680*/  ULDC.64 UR20, c[0x0][0x210] ;  /* 0x0000840000147ab9 */ /* 0x000fc60000000a00 */
[----:B------:R-:W-:Y:S01]  /*4690*/  FMUL.FTZ R19, R12, UR13 ;  /* 0x0000000d0c137c20 */ /* 0x000fe20008410000 */
[----:B------:R-:W-:Y:S02]  /*46a0*/  LEA R12, P0, R10, UR20, 0x1 ;  /* 0x000000140a0c7c11 */ /* 0x000fe4000f8008ff */
[----:B------:R-:W-:Y:S02]  /*46b0*/  IADD3 R13, R11, R13, RZ ;  /* 0x0000000d0b0d7210 */ /* 0x000fe40007ffe0ff */
[----:B------:R-:W-:Y:S02]  /*46c0*/  F2FP.BF16.F32.PACK_AB R11, R18, R19 ;  /* 0x00000013120b723e */ /* 0x000fe400000010ff */
[----:B------:R-:W-:-:S05]  /*46d0*/  LEA.HI.X R13, R10, UR21, R13, 0x1, P0 ;  /* 0x000000150a0d7c11 */ /* 0x000fca00080f0c0d */
[----:B------:R0:W-:Y:S02]  /*46e0*/  STG.E desc[UR14][R12.64], R11 ;  /* 0x0000000b0c007986 */ /* 0x0001e4000c10190e */
.L_x_90:
[----:B------:R-:W-:Y:S05]  /*46f0*/  BSYNC B0 ;  /* 0x0000000000007941 */ /* 0x000fea0003800000 */
.L_x_89:
[----:B------:R-:W-:Y:S01]  /*4700*/  ULDC.64 UR20, c[0x0][0x290] ;  /* 0x0000a40000147ab9 */ /* 0x000fe20000000a00 */
[----:B------:R-:W-:Y:S02]  /*4710*/  SHF.L.U32 R41, R41, 0x10, RZ ;  /* 0x0000001029297819 */ /* 0x000fe400000006ff */
[----:B------:R-:W-:Y:S02]  /*4720*/  SHF.L.U32 R17, R17, 0x10, RZ ;  /* 0x0000001011117819 */ /* 0x000fe400000006ff */
[----:B------:R-:W-:Y:S01]  /*4730*/  ISETP.GE.U32.AND P0, PT, R16, UR20, PT ;  /* 0x0000001410007c0c */ /* 0x000fe2000bf06070 */
[----:B------:R-:W-:Y:S01]  /*4740*/  FADD.FTZ R41, R41, -UR19 ;  /* 0x8000001329297e21 */ /* 0x000fe20008010000 */
[----:B0-----:R-:W-:Y:S01]  /*4750*/  SHF.R.S32.HI R12, RZ, 0x1f, R16 ;  /* 0x0000001fff0c7819 */ /* 0x001fe20000011410 */
[----:B------:R-:W-:Y:S01]  /*4760*/  FADD.FTZ R17, R17, -UR19 ;  /* 0x8000001311117e21 */ /* 0x000fe20008010000 */
[----:B------:R-:W-:Y:S01]  /*4770*/  SHF.R.S32.HI R11, RZ, 0x1f, R43 ;  /* 0x0000001fff0b7819 */ /* 0x000fe2000001142b */
[----:B------:R-:W-:Y:S01]  /*4780*/  FMUL.FTZ R41, R41, UR13 ;  /* 0x0000000d29297c20 */ /* 0x000fe20008410000 */
[----:B------:R-:W-:Y:S01]  /*4790*/  ISETP.GE.U32.AND P2, PT, R43, UR20, PT ;  /* 0x000000142b007c0c */ /* 0x000fe2000bf46070 */
[----:B------:R-:W-:Y:S01]  /*47a0*/  FMUL.FTZ R32, R17, UR13 ;  /* 0x0000000d11207c20 */ /* 0x000fe20008410000 */
[----:B------:R-:W-:-:S02]  /*47b0*/  SHF.R.S32.HI R10, RZ, 0x1f, R42 ;  /* 0x0000001fff0a7819 */ /* 0x000fc4000001142a */
[----:B------:R-:W-:Y:S02]  /*47c0*/  ISETP.GE.U32.AND P5, PT, R42, UR20, PT ;  /* 0x000000142a007c0c */ /* 0x000fe4000bfa6070 */
[----:B------:R-:W-:Y:S02]  /*47d0*/  ISETP.GE.AND.EX P4, PT, R12, UR21, PT, P0 ;  /* 0x000000150c007c0c */ /* 0x000fe4000bf86300 */
[----:B------:R-:W-:Y:S02]  /*47e0*/  PRMT R18, R38, 0x7632, R18 ;  /* 0x0000763226127816 */ /* 0x000fe40000000012 */
[----:B------:R-:W-:Y:S02]  /*47f0*/  ISETP.GE.AND.EX P0, PT, R11, UR21, PT, P2 ;  /* 0x000000150b007c0c */ /* 0x000fe4000bf06320 */
[----:B------:R-:W-:Y:S02]  /*4800*/  ISETP.GE.AND.EX P2, PT, R10, UR21, PT, P5 ;  /* 0x000000150a007c0c */ /* 0x000fe4000bf46350 */
[----:B------:R-:W-:-:S02]  /*4810*/  ISETP.GT.U32.OR P4, PT, R46, 0x17f, P4 ;  /* 0x0000017f2e00780c */ /* 0x000fc40002784470 */
[----:B------:R-:W-:Y:S02]  /*4820*/  SHF.L.U32 R13, R38, 0x10, RZ ;  /* 0x00000010260d7819 */ /* 0x000fe400000006ff */
[----:B------:R-:W-:Y:S01]  /*4830*/  SHF.L.U32 R18, R18, 0x10, RZ ;  /* 0x0000001012127819 */ /* 0x000fe200000006ff */
[----:B------:R-:W-:Y:S08]  /*4840*/  @!P3 BRA `(.L_x_91) ;  /* 0x000000000048b947 */ /* 0x000ff00003800000 */
        /* <DEDUP_REMOVED lines=18> */
.L_x_91:
[----:B------:R-:W-:Y:S04]  /*4970*/  BSSY B0, `(.L_x_92) ;  /* 0x0000014000007945 */ /* 0x000fe80003800000 */
[----:B------:R-:W-:Y:S05]  /*4980*/  @P4 BRA `(.L_x_93) ;  /* 0x0000000000484947 */ /* 0x000fea0003800000 */
[C-C-:B------:R-:W-:Y:S01]  /*4990*/  FFMA.FTZ R20, R14.reuse, R41, R15.reuse ;  /* 0x000000290e147223 */ /* 0x140fe2000001000f */
[----:B------:R-:W-:Y:S01]  /*49a0*/  ULDC.64 UR20, c[0x0][0x288] ;  /* 0x0000a20000147ab9 */ /* 0x000fe20000000a00 */
[----:B------:R-:W-:Y:S01]  /*49b0*/  FFMA.FTZ R17, R14, R32, R15 ;  /* 0x000000200e117223 */ /* 0x000fe2000001000f */
[----:B------:R-:W-:Y:S02]  /*49c0*/  IMAD R19, R12, UR20, RZ ;  /* 0x000000140c137c24 */ /* 0x000fe4000f8e02ff */
[----:B------:R-:W-:Y:S01]  /*49d0*/  FFMA.FTZ R20, R13, R6, -R20 ;  /* 0x000000060d147223 */ /* 0x000fe20000010814 */
[----:B------:R-:W-:Y:S01]  /*49e0*/  MOV R12, R48 ;  /* 0x00000030000c7202 */ /* 0x000fe20000000f00 */
[----:B------:R-:W-:Y:S01]  /*49f0*/  FFMA.FTZ R18, R18, R7, -R17 ;  /* 0x0000000712127223 */ /* 0x000fe20000010811 */
[----:B------:R-:W-:Y:S01]  /*4a00*/  MOV R13, R51 ;  /* 0x00000033000d7202 */ /* 0x000fe20000000f00 */
[----:B------:R-:W-:Y:S02]  /*4a10*/  IMAD R17, R16, UR21, R19 ;  /* 0x0000001510117c24 */ /* 0x000fe4000f8e0213 */
[----:B------:R-:W-:Y:S01]  /*4a20*/  FMUL.FTZ R19, R20, UR13 ;  /* 0x0000000d14137c20 */ /* 0x000fe20008410000 */
[----:B------:R-:W-:Y:S01]  /*4a30*/  FMUL.FTZ R18, R18, UR13 ;  /* 0x0000000d12127c20 */ /* 0x000fe20008410000 */
[----:B------:R-:W-:Y:S01]  /*4a40*/  IMAD.WIDE.U32 R12, R16, UR20, R12 ;  /* 0x00000014100c7c25 */ /* 0x000fe2000f8e000c */
[----:B------:R-:W-:-:S02]  /*4a50*/  ULDC.64 UR20, c[0x0][0x210] ;  /* 0x0000840000147ab9 */ /* 0x000fc40000000a00 */
[----:B------:R-:W-:Y:S02]  /*4a60*/  LEA R16, P4, R12, UR20, 0x1 ;  /* 0x000000140c107c11 */ /* 0x000fe4000f8808ff */
[----:B------:R-:W-:Y:S02]  /*4a70*/  IADD3 R17, R13, R17, RZ ;  /* 0x000000110d117210 */ /* 0x000fe40007ffe0ff */
[----:B------:R-:W-:Y:S02]  /*4a80*/  F2FP.BF16.F32.PACK_AB R13, R18, R19 ;  /* 0x00000013120d723e */ /* 0x000fe400000010ff */
[----:B------:R-:W-:-:S05]  /*4a90*/  LEA.HI.X R17, R12, UR21, R17, 0x1, P4 ;  /* 0x000000150c117c11 */ /* 0x000fca000a0f0c11 */
[----:B------:R0:W-:Y:S02]  /*4aa0*/  STG.E desc[UR14][R16.64], R13 ;  /* 0x0000000d10007986 */ /* 0x0001e4000c10190e */
.L_x_93:
[----:B------:R-:W-:Y:S05]  /*4ab0*/  BSYNC B0 ;  /* 0x0000000000007941 */ /* 0x000fea0003800000 */
.L_x_92:
[----:B------:R-:W-:Y:S02]  /*4ac0*/  SHF.L.U32 R36, R36, 0x10, RZ ;  /* 0x0000001024247819 */ /* 0x000fe400000006ff */
[----:B------:R-:W-:Y:S02]  /*4ad0*/  SHF.L.U32 R3, R3, 0x10, RZ ;  /* 0x0000001003037819 */ /* 0x000fe400000006ff */
[----:B------:R-:W-:Y:S01]  /*4ae0*/  SHF.L.U32 R12, R25, 0x10, RZ ;  /* 0x00000010190c7819 */ /* 0x000fe200000006ff */
[----:B------:R-:W-:Y:S01]  /*4af0*/  FADD.FTZ R36, R36, -UR19 ;  /* 0x8000001324247e21 */ /* 0x000fe20008010000 */
[----:B------:R-:W-:Y:S01]  /*4b00*/  SHF.L.U32 R5, R5, 0x10, RZ ;  /* 0x0000001005057819 */ /* 0x000fe200000006ff */
[----:B------:R-:W-:Y:S01]  /*4b10*/  FADD.FTZ R3, R3, -UR19 ;  /* 0x8000001303037e21 */ /* 0x000fe20008010000 */
[----:B------:R-:W-:Y:S01]  /*4b20*/  ISETP.GT.U32.OR P0, PT, R46, 0x17f, P0 ;  /* 0x0000017f2e00780c */ /* 0x000fe20000704470 */
[----:B------:R-:W-:Y:S01]  /*4b30*/  FMUL.FTZ R25, R36, UR13 ;  /* 0x0000000d24197c20 */ /* 0x000fe20008410000 */
[----:B------:R-:W-:Y:S01]  /*4b40*/  ISETP.GT.U32.OR P2, PT, R46, 0x17f, P2 ;  /* 0x0000017f2e00780c */ /* 0x000fe20001744470 */
[----:B------:R-:W-:Y:S01]  /*4b50*/  FMUL.FTZ R28, R3, UR13 ;  /* 0x0000000d031c7c20 */ /* 0x000fe20008410000 */
[----:B------:R-:W-:-:S02]  /*4b60*/  SHF.L.U32 R37, R37, 0x10, RZ ;  /* 0x0000001025257819 */ /* 0x000fc400000006ff */
[----:B------:R-:W-:Y:S01]  /*4b70*/  SHF.L.U32 R24, R24, 0x10, RZ ;  /* 0x0000001018187819 */ /* 0x000fe200000006ff */
[----:B------:R-:W-:Y:S08]  /*4b80*/  @!P3 BRA `(.L_x_94) ;  /* 0x000000000048b947 */ /* 0x000ff00003800000 */
[----:B------:R-:W-:Y:S01]  /*4b90*/  FFMA.FTZ R3, R25, R6, R8 ;  /* 0x0000000619037223 */ /* 0x000fe20000010008 */
[----:B0-----:R-:W-:-:S03]  /*4ba0*/  FFMA.FTZ R13, R28, R7, R9 ;  /* 0x000000071c0d7223 */ /* 0x001fc60000010009 */
        /* <DEDUP_REMOVED lines=16> */
.L_x_94:
[----:B------:R-:W-:Y:S04]  /*4cb0*/  BSSY B0, `(.L_x_95) ;  /* 0x0000014000007945 */ /* 0x000fe80003800000 */
[----:B------:R-:W-:Y:S05]  /*4cc0*/  @P0 BRA `(.L_x_96) ;  /* 0x0000000000480947 */ /* 0x000fea0003800000 */
[C-C-:B------:R-:W-:Y:S01]  /*4cd0*/  FFMA.FTZ R3, R14.reuse, R28, R15.reuse ;  /* 0x0000001c0e037223 */ /* 0x140fe2000001000f */
[----:B------:R-:W-:Y:S01]  /*4ce0*/  ULDC.64 UR20, c[0x0][0x288] ;  /* 0x0000a20000147ab9 */ /* 0x000fe20000000a00 */
[----:B0-----:R-:W-:Y:S01]  /*4cf0*/  FFMA.FTZ R16, R14, R25, R15 ;  /* 0x000000190e107223 */ /* 0x001fe2000001000f */
[----:B------:R-:W-:Y:S01]  /*4d00*/  MOV R13, R51 ;  /* 0x00000033000d7202 */ /* 0x000fe20000000f00 */
[----:B------:R-:W-:Y:S01]  /*4d10*/  FFMA.FTZ R3, R12, R7, -R3 ;  /* 0x000000070c037223 */ /* 0x000fe20000010803 */
[----:B------:R-:W-:Y:S01]  /*4d20*/  MOV R12, R48 ;  /* 0x00000030000c7202 */ /* 0x000fe20000000f00 */
[----:B------:R-:W-:Y:S02]  /*4d30*/  IMAD R18, R11, UR20, RZ ;  /* 0x000000140b127c24 */ /* 0x000fe4000f8e02ff */
[----:B------:R-:W-:Y:S01]  /*4d40*/  FFMA.FTZ R16, R5, R6, -R16 ;  /* 0x0000000605107223 */ /* 0x000fe20000010810 */
[----:B------:R-:W-:Y:S01]  /*4d50*/  FMUL.FTZ R3, R3, UR13 ;  /* 0x0000000d03037c20 */ /* 0x000fe20008410000 */
[----:B------:R-:W-:-:S04]  /*4d60*/  IMAD.WIDE.U32 R12, R43, UR20, R12 ;  /* 0x000000142b0c7c25 */ /* 0x000fc8000f8e000c */
[----:B------:R-:W-:Y:S01]  /*4d70*/  IMAD R5, R43, UR21, R18 ;  /* 0x000000152b057c24 */ /* 0x000fe2000f8e0212 */
[----:B------:R-:W-:Y:S01]  /*4d80*/  ULDC.64 UR20, c[0x0][0x210] ;  /* 0x0000840000147ab9 */ /* 0x000fe20000000a00 */
[----:B------:R-:W-:Y:S01]  /*4d90*/  FMUL.FTZ R18, R16, UR13 ;  /* 0x0000000d10127c20 */ /* 0x000fe20008410000 */
[C---:B------:R-:W-:Y:S02]  /*4da0*/  LEA R16, P0, R12.reuse, UR20, 0x1 ;  /* 0x000000140c107c11 */ /* 0x040fe4000f8008ff */
[----:B------:R-:W-:Y:S02]  /*4db0*/  IADD3 R5, R13, R5, RZ ;  /* 0x000000050d057210 */ /* 0x000fe40007ffe0ff */
[----:B------:R-:W-:Y:S02]  /*4dc0*/  F2FP.BF16.F32.PACK_AB R3, R3, R18 ;  /* 0x000000120303723e */ /* 0x000fe400000010ff */
[----:B------:R-:W-:-:S05]  /*4dd0*/  LEA.HI.X R17, R12, UR21, R5, 0x1, P0 ;  /* 0x000000150c117c11 */ /* 0x000fca00080f0c05 */
[----:B------:R1:W-:Y:S02]  /*4de0*/  STG.E desc[UR14][R16.64], R3 ;  /* 0x0000000310007986 */ /* 0x0003e4000c10190e */
.L_x_96:
[----:B------:R-:W-:Y:S05]  /*4df0*/  BSYNC B0 ;  /* 0x0000000000007941 */ /* 0x000fea0003800000 */
.L_x_95:
[----:B------:R-:W-:Y:S01]  /*4e00*/  FADD.FTZ R37, R37, -UR19 ;  /* 0x8000001325257e21 */ /* 0x000fe20008010000 */
[----:B------:R-:W-:Y:S01]  /*4e10*/  FADD.FTZ R24, R24, -UR19 ;  /* 0x8000001318187e21 */ /* 0x000fe20008010000 */
[----:B-1----:R-:W-:Y:S02]  /*4e20*/  SHF.L.U32 R3, R4, 0x10, RZ ;  /* 0x0000001004037819 */ /* 0x002fe400000006ff */
[----:B------:R-:W-:Y:S01]  /*4e30*/  SHF.L.U32 R4, R23, 0x10, RZ ;  /* 0x0000001017047819 */ /* 0x000fe200000006ff */
[----:B------:R-:W-:Y:S01]  /*4e40*/  FMUL.FTZ R37, R37, UR13 ;  /* 0x0000000d25257c20 */ /* 0x000fe20008410000 */
[----:B------:R-:W-:Y:S01]  /*4e50*/  FMUL.FTZ R24, R24, UR13 ;  /* 0x0000000d18187c20 */ /* 0x000fe20008410000 */
[----:B------:R-:W-:Y:S06]  /*4e60*/  @!P3 BRA `(.L_x_97) ;  /* 0x000000000048b947 */ /* 0x000fec0003800000 */
[----:B------:R-:W-:Y:S01]  /*4e70*/  FFMA.FTZ R8, R37, R6, R8 ;  /* 0x0000000625087223 */ /* 0x000fe20000010008 */
[----:B------:R-:W-:-:S03]  /*4e80*/  FFMA.FTZ R9, R24, R7, R9 ;  /* 0x0000000718097223 */ /* 0x000fc60000010009 */
[----:B------:R-:W-:Y:S01]  /*4e90*/  FMUL.FTZ R5, R8, -1.4426950216293334961 ;  /* 0xbfb8aa3b08057820 */ /* 0x000fe20000410000 */
[----:B0-----:R-:W-:-:S05]  /*4ea0*/  FMUL.FTZ R13, R9, -1.4426950216293334961 ;  /* 0xbfb8aa3b090d7820 */ /* 0x001fca0000410000 */
        /* <DEDUP_REMOVED lines=14> */
.L_x_97:
[----:B------:R-:W-:Y:S04]  /*4f90*/  BSSY B0, `(.L_x_98) ;  /* 0x0000013000007945 */ /* 0x000fe80003800000 */
        /* <DEDUP_REMOVED lines=18> */
.L_x_99:
[----:B------:R-:W-:Y:S05]  /*50c0*/  BSYNC B0 ;  /* 0x0000000000007941 */ /* 0x000fea0003800000 */
.L_x_98:
[----:B------:R-:W-:Y:S01]  /*50d0*/  ULDC UR11, c[0x0][0x10] ;  /* 0x00000400000b7ab9 */ /* 0x000fe20000000800 */
[----:B------:R-:W-:Y:S02]  /*50e0*/  UIADD3 UR4, UR4, 0x1, URZ ;  /* 0x0000000104047890 */ /* 0x000fe4000fffe03f */
[----:B------:R-:W-:-:S04]  /*50f0*/  UIADD3 UR10, UR11, UR10, URZ ;  /* 0x0000000a0b0a7290 */ /* 0x000fc8000fffe03f */
[----:B------:R-:W-:-:S06]  /*5100*/  UISETP.GE.AND UP0, UPT, UR10, UR5, UPT ;  /* 0x000000050a00728c */ /* 0x000fcc000bf06270 */
[----:B------:R-:W-:-:S13]  /*5110*/  PLOP3.LUT P0, PT, PT, PT, UP0, 0x80, 0x0 ;  /* 0x000000000000781c */ /* 0x000fda0003f0f008 */
[----:B------:R-:W-:Y:S05]  /*5120*/  @!P0 BRA `(.L_x_100) ;  /* 0xffffffb000748947 */ /* 0x000fea000383ffff */
.L_x_65:
[----:B-1----:R-:W1:Y:S01]  /*5130*/  LDC R4, c[0x0][0xc] ;  /* 0x00000300ff047b82 */ /* 0x002e620000000800 */
[----:B------:R-:W-:Y:S01]  /*5140*/  ISETP.NE.AND P1, PT, R46, RZ, PT ;  /* 0x000000ff2e00720c */ /* 0x000fe20003f25270 */
[----:B------:R-:W-:Y:S06]  /*5150*/  BSSY B0, `(.L_x_101) ;  /* 0x0000011000007945 */ /* 0x000fec0003800000 */
[----:B------:R-:W2:Y:S08]  /*5160*/  LDC R7, c[0x0][0x10] ;  /* 0x00000400ff077b82 */ /* 0x000eb00000000800 */
[----:B------:R-:W3:Y:S01]  /*5170*/  LDC.64 R2, c[0x0][0x258] ;  /* 0x00009600ff027b82 */ /* 0x000ee20000000a00 */
[----:B-1----:R-:W-:-:S02]  /*5180*/  ISETP.NE.AND P0, PT, R4, 0x1, PT ;  /* 0x000000010400780c */ /* 0x002fc40003f05270 */
[----:B--2---:R-:W-:-:S04]  /*5190*/  SHF.L.U32 R0, R7, 0x1, RZ ;  /* 0x0000000107007819 */ /* 0x004fc800000006ff */
[----:B------:R-:W-:-:S05]  /*51a0*/  SEL R5, R0, RZ, P0 ;  /* 0x000000ff00057207 */ /* 0x000fca0000000000 */
[----:B---3--:R-:W-:Y:S01]  /*51b0*/  IMAD.WIDE.U32 R2, R5, 0x4, R2 ;  /* 0x0000000405027825 */ /* 0x008fe200078e0002 */
[----:B------:R-:W-:Y:S06]  /*51c0*/  @P1 BRA `(.L_x_102) ;  /* 0x0000000000241947 */ /* 0x000fec0003800000 */
[----:B------:R-:W1:Y:S01]  /*51d0*/  S2R R0, SR_LANEID ;  /* 0x0000000000007919 */ /* 0x000e620000000000 */
[----:B------:R-:W-:Y:S02]  /*51e0*/  VOTEU.ANY UR4, UPT, PT ;  /* 0x0000000000047886 */ /* 0x000fe400038e0100 */
[----:B------:R-:W-:Y:S02]  /*51f0*/  UFLO.U32 UR5, UR4 ;  /* 0x00000004000572bd */ /* 0x000fe400080e0000 */
[----:B------:R-:W2:Y:S04]  /*5200*/  POPC R5, UR4 ;  /* 0x0000000400057d09 */ /* 0x000ea80008000000 */
[----:B-1----:R-:W-:-:S13]  /*5210*/  ISETP.EQ.U32.AND P0, PT, R0, UR5, PT ;  /* 0x0000000500007c0c */ /* 0x002fda000bf02070 */
[----:B------:R-:W-:Y:S06]  /*5220*/  @P0 MEMBAR.ALL.GPU ;  /* 0x0000000000000992 */ /* 0x000fec000000a000 */
[----:B------:R-:W-:-:S00]  /*5230*/  @P0 ERRBAR ;  /* 0x00000000000009ab */ /* 0x000fc00000000000 */
[----:B------:R-:W-:Y:S06]  /*5240*/  @P0 CGAERRBAR ;  /* 0x00000000000005ab */ /* 0x000fec0000000000 */
[----:B--2---:R1:W-:Y:S02]  /*5250*/  @P0 REDG.E.ADD.S32.STRONG.GPU desc[UR14][R2.64], R5 ;  /* 0x000000050200098e */ /* 0x0043e4000c10e38e */
.L_x_102:
[----:B------:R-:W-:Y:S05]  /*5260*/  BSYNC B0 ;  /* 0x0000000000007941 */ /* 0x000fea0003800000 */
.L_x_101:
[----:B------:R-:W2:Y:S01]  /*5270*/  S2UR UR4, SR_CTAID.X ;  /* 0x00000000000479c3 */ /* 0x000ea20000002500 */
[----:B------:R-:W-:Y:S02]  /*5280*/  IADD3 R0, R4, -0x1, RZ ;  /* 0xffffffff04007810 */ /* 0x000fe40007ffe0ff */
[----:B-1----:R-:W-:-:S05]  /*5290*/  IADD3 R5, R7, -0x1, RZ ;  /* 0xffffffff07057810 */ /* 0x002fca0007ffe0ff */
[----:B------:R-:W1:Y:S01]  /*52a0*/  S2UR UR5, SR_CTAID.Y ;  /* 0x00000000000579c3 */ /* 0x000e620000002600 */
[----:B--2---:R-:W-:-:S04]  /*52b0*/  ISETP.NE.AND P0, PT, R0, UR4, PT ;  /* 0x0000000400007c0c */ /* 0x004fc8000bf05270 */
[----:B-1----:R-:W-:-:S13]  /*52c0*/  ISETP.NE.OR P0, PT, R5, UR5, P0 ;  /* 0x0000000505007c0c */ /* 0x002fda0008705670 */
[----:B------:R-:W-:Y:S05]  /*52d0*/  @P0 EXIT ;  /* 0x000000000000094d */ /* 0x000fea0003800000 */
[----:B------:R-:W-:Y:S05]  /*52e0*/  @P1 BRA `(.L_x_103) ;  /* 0x0000000000201947 */ /* 0x000fea0003800000 */
[----:B------:R-:W-:-:S05]  /*52f0*/  IMAD R0, R4, R7, RZ ;  /* 0x0000000704007224 */ /* 0x000fca00078e02ff */
[----:B------:R-:W-:-:S13]  /*5300*/  ISETP.NE.AND P0, PT, R0, -0x1, PT ;  /* 0xffffffff0000780c */ /* 0x000fda0003f05270 */
[----:B------:R-:W-:Y:S05]  /*5310*/  @!P0 BRA `(.L_x_103) ;  /* 0x0000000000148947 */ /* 0x000fea0003800000 */
.L_x_104:
[----:B------:R-:W2:Y:S04]  /*5320*/  LDG.E.STRONG.GPU R5, desc[UR14][R2.64] ;  /* 0x0000000e02057981 */ /* 0x000ea8000c1ef900 */
[----:B--2---:R-:W-:Y:S01]  /*5330*/  CCTL.IVALL ;  /* 0x00000000ff00798f */ /* 0x004fe20002000000 */
[----:B------:R-:W-:Y:S05]  /*5340*/  YIELD ;  /* 0x0000000000007946 */ /* 0x000fea0003800000 */
[----:B------:R-:W-:-:S13]  /*5350*/  ISETP.NE.AND P0, PT, R5, R0, PT ;  /* 0x000000000500720c */ /* 0x000fda0003f05270 */
[----:B------:R-:W-:Y:S05]  /*5360*/  @P0 BRA `(.L_x_104) ;  /* 0xfffffffc00ec0947 */ /* 0x000fea000383ffff */
.L_x_103:
[----:B------:R-:W-:Y:S05]  /*5370*/  WARPSYNC.ALL ;  /* 0x0000000000007948 */ /* 0x000fea0003800000 */
[----:B------:R-:W1:Y:S08]  /*5380*/  LDC.64 R2, c[0x0][0x288] ;  /* 0x0000a200ff027b82 */ /* 0x000e700000000a00 */
[----:B------:R-:W-:Y:S01]  /*5390*/  BAR.SYNC.DEFER_BLOCKING 0x0 ;  /* 0x0000000000007b1d */ /* 0x000fe20000010000 */
[----:B-1----:R-:W-:-:S04]  /*53a0*/  LEA.HI R0, P0, R3, R2, RZ, 0x1 ;  /* 0x0000000203007211 */ /* 0x002fc800078108ff */
[----:B------:R-:W-:-:S04]  /*53b0*/  IADD3.X R5, RZ, R3, RZ, P0, !PT ;  /* 0x00000003ff057210 */ /* 0x000fc800007fe4ff */
[--C-:B------:R-:W-:Y:S02]  /*53c0*/  SHF.R.S64 R25, R0, 0x1, R5.reuse ;  /* 0x0000000100197819 */ /* 0x100fe40000001005 */
[----:B------:R-:W-:Y:S02]  /*53d0*/  SHF.R.S32.HI R0, RZ, 0x1f, R46 ;  /* 0x0000001fff007819 */ /* 0x000fe4000001142e */
[----:B------:R-:W-:Y:S02]  /*53e0*/  SHF.R.S32.HI R27, RZ, 0x1, R5 ;  /* 0x00000001ff1b7819 */ /* 0x000fe40000011405 */
[----:B------:R-:W-:-:S04]  /*53f0*/  ISETP.GT.U32.AND P0, PT, R25, R46, PT ;  /* 0x0000002e1900720c */ /* 0x000fc80003f04070 */
[----:B------:R-:W-:-:S13]  /*5400*/  ISETP.GT.AND.EX P0, PT, R27, R0, PT, P0 ;  /* 0x000000001b00720c */ /* 0x000fda0003f04300 */
[----:B------:R-:W-:Y:S05]  /*5410*/  @!P0 EXIT ;  /* 0x000000000000894d */ /* 0x000fea0003800000 */
[C---:B------:R-:W-:Y:S01]  /*5420*/  IMAD.WIDE.U32 R8, R2.reuse, 0x3, RZ ;  /* 0x0000000302087825 */ /* 0x040fe200078e00ff */
[----:B------:R-:W-:Y:S01]  /*5430*/  LEA R11, R3, R3, 0x1 ;  /* 0x00000003030b7211 */ /* 0x000fe200078e08ff */
[----:B------:R-:W1:Y:S01]  /*5440*/  LDC.64 R6, c[0x0][0x218] ;  /* 0x00008600ff067b82 */ /* 0x000e620000000a00 */
[----:B------:R-:W-:Y:S01]  /*5450*/  SHF.L.U64.HI R3, R2, 0x2, R3 ;  /* 0x0000000202037819 */ /* 0x000fe20000010203 */
[----:B------:R-:W-:Y:S01]  /*5460*/  ULDC.64 UR4, c[0x0][0x268] ;  /* 0x00009a0000047ab9 */ /* 0x000fe20000000a00 */
[----:B------:R-:W-:Y:S02]  /*5470*/  IADD3 R11, R9, R11, RZ ;  /* 0x0000000b090b7210 */ /* 0x000fe40007ffe0ff */
[----:B------:R-:W-:Y:S02]  /*5480*/  SHF.L.U64.HI R33, R25, 0x2, R27 ;  /* 0x0000000219217819 */ /* 0x000fe4000001021b */
[----:B------:R-:W-:Y:S01]  /*5490*/  LEA.HI R8, P0, R11, R8, RZ, 0x1 ;  /* 0x000000080b087211 */ /* 0x000fe200078108ff */
[----:B------:R-:W2:Y:S03]  /*54a0*/  LDC.64 R4, c[0x0][0x220] ;  /* 0x00008800ff047b82 */ /* 0x000ea60000000a00 */
[----:B------:R-:W-:-:S04]  /*54b0*/  IADD3.X R11, RZ, R11, RZ, P0, !PT ;  /* 0x0000000bff0b7210 */ /* 0x000fc800007fe4ff */
[--C-:B------:R-:W-:Y:S02]  /*54c0*/  SHF.R.S64 R29, R8, 0x1, R11.reuse ;  /* 0x00000001081d7819 */ /* 0x100fe4000000100b */
[----:B------:R-:W-:-:S04]  /*54d0*/  SHF.R.S32.HI R8, RZ, 0x1, R11 ;  /* 0x00000001ff087819 */ /* 0x000fc8000001140b */
[----:B------:R-:W-:-:S07]  /*54e0*/  SHF.L.U64.HI R31, R29, 0x2, R8 ;  /* 0x000000021d1f7819 */ /* 0x000fce0000010208 */
.L_x_105:
[----:B------:R-:W-:-:S04]  /*54f0*/  LEA R12, P0, R46, UR4, 0x2 ;  /* 0x000000042e0c7c11 */ /* 0x000fc8000f8010ff */
[----:B0-----:R-:W-:Y:S02]  /*5500*/  LEA.HI.X R13, R46, UR5, R0, 0x2, P0 ;  /* 0x000000052e0d7c11 */ /* 0x001fe400080f1400 */
[-C--:B------:R-:W-:Y:S02]  /*5510*/  LEA R14, P0, R25, R12.reuse, 0x2 ;  /* 0x0000000c190e7211 */ /* 0x080fe400078010ff */
[-C--:B------:R-:W-:Y:S01]  /*5520*/  LEA R18, P1, R2, R12.reuse, 0x2 ;  /* 0x0000000c02127211 */ /* 0x080fe200078210ff */
[----:B---3--:R-:W3:Y:S01]  /*5530*/  LDG.E R20, desc[UR14][R12.64] ;  /* 0x0000000e0c147981 */ /* 0x008ee2000c1e1900 */
[----:B------:R-:W-:Y:S02]  /*5540*/  LEA R16, P2, R29, R12, 0x2 ;  /* 0x0000000c1d107211 */ /* 0x000fe400078410ff */
[----:B------:R-:W-:Y:S02]  /*5550*/  IADD3.X R15, R13, R33, RZ, P0, !PT ;  /* 0x000000210d0f7210 */ /* 0x000fe400007fe4ff */
[----:B------:R-:W-:-:S02]  /*5560*/  IADD3.X R19, R3, R13, RZ, P1, !PT ;  /* 0x0000000d03137210 */ /* 0x000fc40000ffe4ff */
[----:B------:R-:W-:Y:S01]  /*5570*/  IADD3.X R17, R13, R31, RZ, P2, !PT ;  /* 0x0000001f0d117210 */ /* 0x000fe200017fe4ff */
[----:B------:R-:W3:Y:S04]  /*5580*/  LDG.E R21, desc[UR14][R14.64] ;  /* 0x0000000e0e157981 */ /* 0x000ee8000c1e1900 */
[----:B------:R-:W4:Y:S04]  /*5590*/  LDG.E R22, desc[UR14][R18.64] ;  /* 0x0000000e12167981 */ /* 0x000f28000c1e1900 */
[----:B------:R-:W4:Y:S01]  /*55a0*/  LDG.E R23, desc[UR14][R16.64] ;  /* 0x0000000e10177981 */ /* 0x000f22000c1e1900 */
[----:B------:R-:W-:-:S02]  /*55b0*/  SHF.L.U32 R11, R46, 0x1, RZ ;  /* 0x000000012e0b7819 */ /* 0x000fc400000006ff */
[----:B------:R-:W-:-:S03]  /*55c0*/  IADD3 R46, R46, 0x180, RZ ;  /* 0x000001802e2e7810 */ /* 0x000fc60007ffe0ff */
[----:B-1----:R-:W-:-:S04]  /*55d0*/  IMAD.WIDE R8, R11, 0x4, R6 ;  /* 0x000000040b087825 */ /* 0x002fc800078e0206 */
[----:B--2---:R-:W-:Y:S01]  /*55e0*/  IMAD.WIDE R10, R11, 0x4, R4 ;  /* 0x000000040b0a7825 */ /* 0x004fe200078e0204 */
[----:B------:R-:W-:Y:S02]  /*55f0*/  ISETP.GT.U32.AND P0, PT, R25, R46, PT ;  /* 0x0000002e1900720c */ /* 0x000fe40003f04070 */
[----:B------:R-:W-:-:S04]  /*5600*/  SHF.R.S32.HI R0, RZ, 0x1f, R46 ;  /* 0x0000001fff007819 */ /* 0x000fc8000001142e */
[----:B------:R-:W-:Y:S01]  /*5610*/  ISETP.GT.AND.EX P0, PT, R27, R0, PT, P0 ;  /* 0x000000001b00720c */ /* 0x000fe20003f04300 */
[----:B---3--:R3:W-:Y:S04]  /*5620*/  STG.E.64 desc[UR14][R8.64], R20 ;  /* 0x0000001408007986 */ /* 0x0087e8000c101b0e */
[----:B----4-:R3:W-:Y:S08]  /*5630*/  STG.E.64 desc[UR14][R10.64], R22 ;  /* 0x000000160a007986 */ /* 0x0107f0000c101b0e */
[----:B------:R-:W-:Y:S05]  /*5640*/  @P0 BRA `(.L_x_105) ;  /* 0xfffffffc00a80947 */ /* 0x000fea000383ffff */
[----:B------:R-:W-:Y:S05]  /*5650*/  EXIT ;  /* 0x000000000000794d */ /* 0x000fea0003800000 */
.L_x_106:
        /* <DEDUP_REMOVED lines=10> */
.L_x_2281:


//--------------------- .text._Z35group_norm_nhwc_bwd_one_pass_kernelI11Bf16IOFp32WLi512ELi12ELi384EEv26Group_norm_nhwc_bwd_params --------------------------
	.section	.text._Z35group_norm_nhwc_bwd_one_pass_kernelI11Bf16IOFp32WLi512ELi12ELi384EEv26Group_norm_nhwc_bwd_params,"ax",@progbits
	.align	128
        .global         _Z35group_norm_nhwc_bwd_one_pass_kernelI11Bf16IOFp32WLi512ELi12ELi384EEv26Group_norm_nhwc_bwd_params
        .type           _Z35group_norm_nhwc_bwd_one_pass_kernelI11Bf16IOFp32WLi512ELi12ELi384EEv26Group_norm_nhwc_bwd_params,@function
        .size           _Z35group_norm_nhwc_bwd_one_pass_kernelI11Bf16IOFp32WLi512ELi12ELi384EEv26Group_norm_nhwc_bwd_params,(.L_x_2282 - _Z35group_norm_nhwc_bwd_one_pass_kernelI11Bf16IOFp32WLi512ELi12ELi384EEv26Group_norm_nhwc_bwd_params)
        .other          _Z35group_norm_nhwc_bwd_one_pass_kernelI11Bf16IOFp32WLi512ELi12ELi384EEv26Group_norm_nhwc_bwd_params,@"STO_CUDA_ENTRY STV_DEFAULT"
_Z35group_norm_nhwc_bwd_one_pass_kernelI11Bf16IOFp32WLi512ELi12ELi384EEv26Group_norm_nhwc_bwd_params:
.text._Z35group_norm_nhwc_bwd_one_pass_kernelI11Bf16IOFp32WLi512ELi12ELi384EEv26Group_norm_nhwc_bwd_params:
[----:B------:R-:W-:Y:S01]  /*0000*/  LDC R1, c[0x0][0x28] ;  /* 0x00000a00ff017b82 */ /* 0x000fe20000000800 */
[----:B------:R-:W0:Y:S01]  /*0010*/  S2R R0, SR_CTAID.Y ;  /* 0x0000000000007919 */ /* 0x000e220000002600 */
[----:B------:R-:W-:Y:S01]  /*0020*/  ULDC UR4, c[0x0][0x2a0] ;  /* 0x0000a80000047ab9 */ /* 0x000fe20000000800 */
[----:B------:R-:W-:-:S05]  /*0030*/  ULDC UR5, c[0x0][0x270] ;  /* 0x00009c0000057ab9 */ /* 0x000fca0000000800 */
[----:B------:R-:W1:Y:S01]  /*0040*/  S2UR UR13, SR_CTAID.X ;  /* 0x00000000000d79c3 */ /* 0x000e620000002500 */
[----:B------:R-:W-:Y:S01]  /*0050*/  UIMAD UR4, UR4, UR5, URZ ;  /* 0x00000005040472a4 */ /* 0x000fe2000f8e023f */
[----:B------:R-:W2:Y:S01]  /*0060*/  S2R R65, SR_TID.X ;  /* 0x0000000000417919 */ /* 0x000ea20000002100 */
[----:B------:R-:W-:-:S04]  /*0070*/  ULDC.64 UR14, c[0x0][0x208] ;  /* 0x00008200000e7ab9 */ /* 0x000fc80000000a00 */
[----:B0-----:R-:W-:-:S13]  /*0080*/  ISETP.GE.AND P0, PT, R0, UR4, PT ;  /* 0x0000000400007c0c */ /* 0x001fda000bf06270 */
[----:B-12---:R-:W-:Y:S05]  /*0090*/  @P0 BRA `(.L_x_107) ;  /* 0x0000006c00c80947 */ /* 0x006fea0003800000 */
[----:B------:R-:W0:Y:S01]  /*00a0*/  LDC R5, c[0x0][0x2ac] ;  /* 0x0000ab00ff057b82 */ /* 0x000e220000000800 */
[C---:B------:R-:W-:Y:S01]  /*00b0*/  IMAD.WIDE.U32 R2, R65.reuse, -0x55555555, RZ ;  /* 0xaaaaaaab41027825 */ /* 0x040fe200078e00ff */
[----:B------:R-:W-:Y:S01]  /*00c0*/  ULDC.64 UR16, c[0x0][0x290] ;  /* 0x0000a40000107ab9 */ /* 0x000fe20000000a00 */
[----:B------:R-:W-:Y:S01]  /*00d0*/  ISETP.GE.U32.AND P1, PT, R65, 0x180, PT ;  /* 0x000001804100780c */ /* 0x000fe20003f26070 */
[----:B------:R-:W-:Y:S01]  /*00e0*/  ULDC.64 UR10, c[0x0][0x288] ;  /* 0x0000a200000a7ab9 */ /* 0x000fe20000000a00 */
[----:B------:R-:W-:Y:S01]  /*00f0*/  UMOV UR6, 0x400 ;  /* 0x0000040000067882 */ /* 0x000fe20000000000 */
[----:B------:R-:W-:Y:S01]  /*0100*/  SHF.R.U32.HI R2, RZ, 0x2, R3 ;  /* 0x00000002ff027819 */ /* 0x000fe20000011603 */
[----:B------:R-:W-:Y:S01]  /*0110*/  UIMAD.WIDE.U32 UR4, UR10, 0x3, URZ ;  /* 0x000000030a0478a5 */ /* 0x000fe2000f8e003f */
[----:B------:R-:W1:Y:S01]  /*0120*/  S2UR UR8, SR_CgaCtaId ;  /* 0x00000000000879c3 */ /* 0x000e620000008800 */
[----:B------:R-:W-:Y:S01]  /*0130*/  UIMAD UR12, UR11, 0x3, URZ ;  /* 0x000000030b0c78a4 */ /* 0x000fe2000f8e023f */
[----:B------:R-:W-:Y:S01]  /*0140*/  HFMA2.MMA R61, -RZ, RZ, 0, 0 ;  /* 0x00000000ff3d7435 */ /* 0x000fe200000001ff */
[----:B------:R-:W-:Y:S01]  /*0150*/  ULEA.HI UR10, UP0, UR11, UR10, URZ, 0x1 ;  /* 0x0000000a0b0a7291 */ /* 0x000fe2000f81083f */
[----:B------:R-:W-:Y:S01]  /*0160*/  MOV R60, R0 ;  /* 0x00000000003c7202 */ /* 0x000fe20000000f00 */
[----:B------:R-:W-:-:S02]  /*0170*/  UIADD3 UR7, UR6, 0x80, URZ ;  /* 0x0000008006077890 */ /* 0x000fc4000fffe03f */
[----:B------:R-:W-:Y:S01]  /*0180*/  UIADD3.X UR11, URZ, UR11, URZ, UP0, !UPT ;  /* 0x0000000b3f0b7290 */ /* 0x000fe200087fe43f */
[----:B0-----:R-:W-:-:S05]  /*0190*/  IMAD R64, R5, UR13, R2 ;  /* 0x0000000d05407c24 */ /* 0x001fca000f8e0202 */
[C---:B------:R-:W-:Y:S02]  /*01a0*/  IADD3 R3, R64.reuse, 0x80, RZ ;  /* 0x0000008040037810 */ /* 0x040fe40007ffe0ff */
[----:B------:R-:W-:Y:S01]  /*01b0*/  IADD3 R2, R64, 0x40, RZ ;  /* 0x0000004040027810 */ /* 0x000fe20007ffe0ff */
[----:B-1----:R-:W-:Y:S01]  /*01c0*/  ULEA UR9, UR8, UR6, 0x18 ;  /* 0x0000000608097291 */ /* 0x002fe2000f8ec03f */
[----:B------:R-:W-:Y:S01]  /*01d0*/  ISETP.LT.U32.AND P4, PT, R3, UR16, PT ;  /* 0x0000001003007c0c */ /* 0x000fe2000bf81070 */
[----:B------:R-:W-:Y:S01]  /*01e0*/  UIADD3 UR6, UR5, UR12, URZ ;  /* 0x0000000c05067290 */ /* 0x000fe2000fffe03f */
[----:B------:R-:W-:Y:S01]  /*01f0*/  SHF.R.S32.HI R3, RZ, 0x1f, R3 ;  /* 0x0000001fff037819 */ /* 0x000fe20000011403 */
[----:B------:R-:W-:Y:S01]  /*0200*/  ULEA UR8, UR8, UR7, 0x18 ;  /* 0x0000000708087291 */ /* 0x000fe2000f8ec03f */
[----:B------:R-:W-:Y:S01]  /*0210*/  ISETP.LT.U32.AND P5, PT, R2, UR16, PT ;  /* 0x0000001002007c0c */ /* 0x000fe2000bfa1070 */
[----:B------:R-:W-:Y:S01]  /*0220*/  ULEA.HI UR5, UP0, UR6, UR4, URZ, 0x1 ;  /* 0x0000000406057291 */ /* 0x000fe2000f81083f */
[----:B------:R-:W-:Y:S01]  /*0230*/  SHF.R.S32.HI R2, RZ, 0x1f, R2 ;  /* 0x0000001fff027819 */ /* 0x000fe20000011402 */
[----:B------:R-:W-:Y:S01]  /*0240*/  USHF.R.S64 UR4, UR10, 0x1, UR11 ;  /* 0x000000010a047899 */ /* 0x000fe2000800100b */
[----:B------:R-:W-:Y:S01]  /*0250*/  ISETP.LT.AND.EX P4, PT, R3, UR17, !P1, P4 ;  /* 0x0000001103007c0c */ /* 0x000fe2000cf81340 */
[----:B------:R-:W-:Y:S01]  /*0260*/  UIADD3.X UR7, URZ, UR6, URZ, UP0, !UPT ;  /* 0x000000063f077290 */ /* 0x000fe200087fe43f */
[----:B------:R-:W0:Y:S01]  /*0270*/  LDC R3, c[0x0][0x10] ;  /* 0x00000400ff037b82 */ /* 0x000e220000000800 */
[----:B------:R-:W-:Y:S01]  /*0280*/  IADD3 R6, R64, 0x100, RZ ;  /* 0x0000010040067810 */ /* 0x000fe20007ffe0ff */
[----:B------:R-:W-:Y:S01]  /*0290*/  USHF.R.S32.HI UR6, URZ, 0x1, UR11 ;  /* 0x000000013f067899 */ /* 0x000fe2000801140b */
[----:B------:R-:W-:Y:S01]  /*02a0*/  ISETP.LT.AND.EX P5, PT, R2, UR17, !P1, P5 ;  /* 0x0000001102007c0c */ /* 0x000fe2000cfa1350 */
[----:B------:R-:W-:Y:S01]  /*02b0*/  USHF.R.S64 UR5, UR5, 0x1, UR7 ;  /* 0x0000000105057899 */ /* 0x000fe20008001007 */
[----:B------:R-:W1:Y:S01]  /*02c0*/  S2R R2, SR_LANEID ;  /* 0x0000000000027919 */ /* 0x000e620000000000 */
[----:B------:R-:W-:Y:S01]  /*02d0*/  ISETP.LT.U32.AND P2, PT, R6, UR16, PT ;  /* 0x0000001006007c0c */ /* 0x000fe2000bf41070 */
[----:B------:R-:W-:Y:S01]  /*02e0*/  USHF.R.S32.HI UR7, URZ, 0x1, UR7 ;  /* 0x000000013f077899 */ /* 0x000fe20008011407 */
[----:B------:R-:W2:Y:S01]  /*02f0*/  LDC R4, c[0x0][0xc] ;  /* 0x00000300ff047b82 */ /* 0x000ea20000000800 */
[----:B------:R-:W-:Y:S01]  /*0300*/  SHF.R.S32.HI R6, RZ, 0x1f, R6 ;  /* 0x0000001fff067819 */ /* 0x000fe20000011406 */
[----:B------:R-:W-:Y:S01]  /*0310*/  USHF.L.U64.HI UR6, UR4, 0x2, UR6 ;  /* 0x0000000204067899 */ /* 0x000fe20008010206 */
[----:B------:R-:W-:Y:S01]  /*0320*/  IADD3 R5, R64, 0xc0, RZ ;  /* 0x000000c040057810 */ /* 0x000fe20007ffe0ff */
[----:B------:R-:W-:Y:S01]  /*0330*/  USHF.L.U64.HI UR7, UR5, 0x2, UR7 ;  /* 0x0000000205077899 */ /* 0x000fe20008010207 */
[----:B------:R-:W-:-:S02]  /*0340*/  ISETP.LT.AND.EX P2, PT, R6, UR17, !P1, P2 ;  /* 0x0000001106007c0c */ /* 0x000fc4000cf41320 */
[----:B------:R-:W-:Y:S02]  /*0350*/  SHF.R.S32.HI R6, RZ, 0x1f, R65 ;  /* 0x0000001fff067819 */ /* 0x000fe40000011441 */
[----:B------:R-:W-:Y:S02]  /*0360*/  ISETP.LT.U32.AND P3, PT, R5, UR16, PT ;  /* 0x0000001005007c0c */ /* 0x000fe4000bf61070 */
[----:B------:R-:W-:Y:S02]  /*0370*/  SHF.R.S32.HI R5, RZ, 0x1f, R5 ;  /* 0x0000001fff057819 */ /* 0x000fe40000011405 */
[----:B------:R-:W-:Y:S02]  /*0380*/  LEA.HI R6, R6, R65, RZ, 0x5 ;  /* 0x0000004106067211 */ /* 0x000fe400078f28ff */
[----:B------:R-:W-:Y:S01]  /*0390*/  ISETP.LT.AND.EX P3, PT, R5, UR17, !P1, P3 ;  /* 0x0000001105007c0c */ /* 0x000fe2000cf61330 */
[----:B0-----:R-:W-:Y:S01]  /*03a0*/  IMAD R62, R3, UR13, R0 ;  /* 0x0000000d033e7c24 */ /* 0x001fe2000f8e0200 */
[----:B------:R-:W-:-:S02]  /*03b0*/  ISETP.LT.U32.AND P0, PT, R64, UR16, PT ;  /* 0x0000001040007c0c */ /* 0x000fc4000bf01070 */
[----:B------:R-:W-:Y:S02]  /*03c0*/  SHF.R.S32.HI R5, RZ, 0x1f, R64 ;  /* 0x0000001fff057819 */ /* 0x000fe40000011440 */
[----:B------:R-:W-:Y:S02]  /*03d0*/  SHF.R.S32.HI R6, RZ, 0x5, R6 ;  /* 0x00000005ff067819 */ /* 0x000fe40000011406 */
[----:B------:R-:W-:Y:S02]  /*03e0*/  ISETP.LT.AND.EX P1, PT, R5, UR17, !P1, P0 ;  /* 0x0000001105007c0c */ /* 0x000fe4000cf21300 */
[----:B--2---:R-:W-:Y:S02]  /*03f0*/  LOP3.LUT R63, R4, 0x3, RZ, 0xc0, !PT ;  /* 0x00000003043f7812 */ /* 0x004fe400078ec0ff */
[----:B------:R-:W-:Y:S02]  /*0400*/  LEA R6, R6, UR9, 0x3 ;  /* 0x0000000906067c11 */ /* 0x000fe4000f8e18ff */
[----:B-1----:R-:W-:-:S07]  /*0410*/  LEA R7, R65, UR8, 0x4 ;  /* 0x0000000841077c11 */ /* 0x002fce000f8e20ff */
.L_x_158:
[----:B0-----:R-:W0:Y:S01]  /*0420*/  LDC R15, c[0x0][0x2a0] ;  /* 0x0000a800ff0f7b82 */ /* 0x001e220000000800 */
[----:B------:R-:W-:Y:S01]  /*0430*/  IABS R13, R60 ;  /* 0x0000003c000d7213 */ /* 0x000fe20000000000 */
[----:B------:R-:W-:Y:S01]  /*0440*/  ULDC.64 UR8, c[0x0][0x298] ;  /* 0x0000a60000087ab9 */ /* 0x000fe20000000a00 */
[C---:B------:R-:W-:Y:S02]  /*0450*/  IADD3 R25, R64.reuse, 0x40, RZ ;  /* 0x0000004040197810 */ /* 0x040fe40007ffe0ff */
[----:B------:R-:W-:Y:S02]  /*0460*/  CS2R R50, SRZ ;  /* 0x0000000000327805 */ /* 0x000fe4000001ff00 */
[C---:B------:R-:W-:Y:S02]  /*0470*/  IADD3 R45, R64.reuse, 0x100, RZ ;  /* 0x00000100402d7810 */ /* 0x040fe40007ffe0ff */
[----:B------:R-:W-:Y:S02]  /*0480*/  CS2R R48, SRZ ;  /* 0x0000000000307805 */ /* 0x000fe4000001ff00 */
[----:B------:R-:W-:Y:S01]  /*0490*/  SHF.R.S32.HI R19, RZ, 0x1f, R25 ;  /* 0x0000001fff137819 */ /* 0x000fe20000011419 */
[----:B------:R-:W1:Y:S01]  /*04a0*/  @P1 LDC.64 R16, c[0x0][0x288] ;  /* 0x0000a200ff101b82 */ /* 0x000e620000000a00 */
[----:B------:R-:W-:-:S02]  /*04b0*/  IADD3 R43, R64, 0x140, RZ ;  /* 0x00000140402b7810 */ /* 0x000fc40007ffe0ff */
[----:B------:R-:W-:-:S05]  /*04c0*/  IADD3 R47, R64, 0x180, RZ ;  /* 0x00000180402f7810 */ /* 0x000fca0007ffe0ff */
[----:B------:R-:W2:Y:S01]  /*04d0*/  @P1 LDC.64 R40, c[0x0][0x228] ;  /* 0x00008a00ff281b82 */ /* 0x000ea20000000a00 */
[----:B0-----:R-:W-:-:S07]  /*04e0*/  IABS R12, R15 ;  /* 0x0000000f000c7213 */ /* 0x001fce0000000000 */
[----:B------:R-:W0:Y:S01]  /*04f0*/  LDC R23, c[0x0][0x2ac] ;  /* 0x0000ab00ff177b82 */ /* 0x000e220000000800 */
[----:B------:R-:W3:Y:S07]  /*0500*/  I2F.RP R10, R12 ;  /* 0x0000000c000a7306 */ /* 0x000eee0000209400 */
[----:B------:R-:W4:Y:S08]  /*0510*/  @P5 LDC.64 R38, c[0x0][0x230] ;  /* 0x00008c00ff265b82 */ /* 0x000f300000000a00 */
[----:B------:R-:W4:Y:S01]  /*0520*/  @P5 LDC.64 R36, c[0x0][0x228] ;  /* 0x00008a00ff245b82 */ /* 0x000f220000000a00 */
[----:B---3--:R-:W3:Y:S07]  /*0530*/  MUFU.RCP R10, R10 ;  /* 0x0000000a000a7308 */ /* 0x008eee0000001000 */
[----:B------:R-:W4:Y:S08]  /*0540*/  @P4 LDC.64 R32, c[0x0][0x230] ;  /* 0x00008c00ff204b82 */ /* 0x000f300000000a00 */
[----:B------:R-:W4:Y:S01]  /*0550*/  @P4 LDC.64 R30, c[0x0][0x228] ;  /* 0x00008a00ff1e4b82 */ /* 0x000f220000000a00 */
[----:B---3--:R-:W-:-:S02]  /*0560*/  IADD3 R8, R10, 0xffffffe, RZ ;  /* 0x0ffffffe0a087810 */ /* 0x008fc40007ffe0ff */
[----:B------:R-:W3:Y:S02]  /*0570*/  S2R R10, SR_TID.X ;  /* 0x00000000000a7919 */ /* 0x000ee40000002100 */
[----:B------:R1:W2:Y:S03]  /*0580*/  F2I.FTZ.U32.TRUNC.NTZ R9, R8 ;  /* 0x0000000800097305 */ /* 0x0002a6000021f000 */
[----:B------:R-:W4:Y:S01]  /*0590*/  @P3 LDC.64 R26, c[0x0][0x230] ;  /* 0x00008c00ff1a3b82 */ /* 0x000f220000000a00 */
[----:B-1----:R-:W-:Y:S02]  /*05a0*/  MOV R8, RZ ;  /* 0x000000ff00087202 */ /* 0x002fe40000000f00 */
[----:B--2---:R-:W-:-:S05]  /*05b0*/  IADD3 R11, RZ, -R9, RZ ;  /* 0x80000009ff0b7210 */ /* 0x004fca0007ffe0ff */
[----:B------:R-:W-:-:S04]  /*05c0*/  IMAD R11, R11, R12, RZ ;  /* 0x0000000c0b0b7224 */ /* 0x000fc800078e02ff */
[----:B------:R-:W-:-:S06]  /*05d0*/  IMAD.HI.U32 R9, R9, R11, R8 ;  /* 0x0000000b09097227 */ /* 0x000fcc00078e0008 */
[----:B------:R-:W-:-:S05]  /*05e0*/  IMAD.HI.U32 R11, R9, R13, RZ ;  /* 0x0000000d090b7227 */ /* 0x000fca00078e00ff */
[----:B------:R-:W-:-:S05]  /*05f0*/  IADD3 R9, -R11, RZ, RZ ;  /* 0x000000ff0b097210 */ /* 0x000fca0007ffe1ff */
[----:B------:R-:W-:-:S05]  /*0600*/  IMAD R9, R12, R9, R13 ;  /* 0x000000090c097224 */ /* 0x000fca00078e020d */
[----:B------:R-:W-:-:S13]  /*0610*/  ISETP.GT.U32.AND P0, PT, R12, R9, PT ;  /* 0x000000090c00720c */ /* 0x000fda0003f04070 */
[-C--:B------:R-:W-:Y:S02]  /*0620*/  @!P0 IADD3 R9, R9, -R12.reuse, RZ ;  /* 0x8000000c09098210 */ /* 0x080fe40007ffe0ff */
[----:B------:R-:W-:Y:S02]  /*0630*/  @!P0 IADD3 R11, R11, 0x1, RZ ;  /* 0x000000010b0b8810 */ /* 0x000fe40007ffe0ff */
[----:B------:R-:W-:Y:S02]  /*0640*/  ISETP.GT.U32.AND P0, PT, R12, R9, PT ;  /* 0x000000090c00720c */ /* 0x000fe40003f04070 */
[CC--:B------:R-:W-:Y:S02]  /*0650*/  ISETP.GE.U32.AND P6, PT, R9.reuse, R12.reuse, PT ;  /* 0x0000000c0900720c */ /* 0x0c0fe40003fc6070 */
[----:B------:R-:W-:Y:S02]  /*0660*/  IADD3 R8, R9, -R12, RZ ;  /* 0x8000000c09087210 */ /* 0x000fe40007ffe0ff */
[----:B------:R-:W-:-:S02]  /*0670*/  LOP3.LUT R12, R60, R15, RZ, 0x3c, !PT ;  /* 0x0000000f3c0c7212 */ /* 0x000fc400078e3cff */
[----:B------:R-:W-:Y:S01]  /*0680*/  SEL R28, R8, R9, !P0 ;  /* 0x00000009081c7207 */ /* 0x000fe20004000000 */
[----:B---3--:R-:W-:Y:S01]  /*0690*/  IMAD.WIDE.U32 R8, R10, -0x55555555, RZ ;  /* 0xaaaaaaab0a087825 */ /* 0x008fe200078e00ff */
[----:B------:R-:W-:-:S04]  /*06a0*/  ISETP.GE.AND P0, PT, R60, RZ, PT ;  /* 0x000000ff3c00720c */ /* 0x000fc80003f06270 */
[----:B------:R-:W-:Y:S02]  /*06b0*/  SHF.R.U32.HI R13, RZ, 0x2, R9 ;  /* 0x00000002ff0d7819 */ /* 0x000fe40000011609 */
[----:B------:R-:W-:Y:S02]  /*06c0*/  @P6 IADD3 R11, R11, 0x1, RZ ;  /* 0x000000010b0b6810 */ /* 0x000fe40007ffe0ff */
[----:B------:R-:W-:Y:S01]  /*06d0*/  ISETP.GE.AND P6, PT, R12, RZ, PT ;  /* 0x000000ff0c00720c */ /* 0x000fe20003fc6270 */
[----:B------:R-:W-:Y:S01]  /*06e0*/  IMAD R13, R13, -0x6, R10 ;  /* 0xfffffffa0d0d7824 */ /* 0x000fe200078e020a */
[----:B------:R-:W-:-:S03]  /*06f0*/  LOP3.LUT R9, RZ, R15, RZ, 0x33, !PT ;  /* 0x0000000fff097212 */ /* 0x000fc600078e33ff */
[----:B------:R-:W-:Y:S02]  /*0700*/  @!P0 IADD3 R28, -R28, RZ, RZ ;  /* 0x000000ff1c1c8210 */ /* 0x000fe40007ffe1ff */
[----:B------:R-:W-:Y:S02]  /*0710*/  ISETP.NE.AND P0, PT, R15, RZ, PT ;  /* 0x000000ff0f00720c */ /* 0x000fe40003f05270 */
[----:B------:R-:W-:Y:S01]  /*0720*/  SHF.L.U32 R29, R13, 0x1, RZ ;  /* 0x000000010d1d7819 */ /* 0x000fe200000006ff */
[----:B------:R-:W1:Y:S01]  /*0730*/  @P1 LDC.64 R14, c[0x0][0x230] ;  /* 0x00008c00ff0e1b82 */ /* 0x000e620000000a00 */
[----:B------:R-:W-:Y:S02]  /*0740*/  SEL R28, R9, R28, !P0 ;  /* 0x0000001c091c7207 */ /* 0x000fe40004000000 */
[----:B------:R-:W-:-:S03]  /*0750*/  @!P6 IADD3 R11, -R11, RZ, RZ ;  /* 0x000000ff0b0be210 */ /* 0x000fc60007ffe1ff */
[----:B------:R-:W-:Y:S01]  /*0760*/  IMAD R34, R28, 0xc, RZ ;  /* 0x0000000c1c227824 */ /* 0x000fe200078e02ff */
[----:B------:R-:W-:Y:S02]  /*0770*/  SEL R11, R9, R11, !P0 ;  /* 0x0000000b090b7207 */ /* 0x000fe40004000000 */
[----:B------:R-:W-:Y:S02]  /*0780*/  SHF.R.S32.HI R9, RZ, 0x1f, R29 ;  /* 0x0000001fff097819 */ /* 0x000fe4000001141d */
[----:B------:R-:W-:Y:S02]  /*0790*/  IADD3 R70, P0, R29, R34, RZ ;  /* 0x000000221d467210 */ /* 0x000fe40007f1e0ff */
[----:B------:R-:W-:Y:S02]  /*07a0*/  SHF.R.S32.HI R10, RZ, 0x1f, R11 ;  /* 0x0000001fff0a7819 */ /* 0x000fe4000001140b */
[----:B------:R-:W-:Y:S02]  /*07b0*/  LEA.HI.X.SX32 R71, R34, R9, 0x1, P0 ;  /* 0x0000000922477211 */ /* 0x000fe400000f0eff */
[----:B------:R-:W2:Y:S01]  /*07c0*/  @P5 LDC.64 R8, c[0x0][0x288] ;  /* 0x0000a200ff085b82 */ /* 0x000ea20000000a00 */
[----:B------:R-:W-:-:S02]  /*07d0*/  IMAD R10, R10, UR8, RZ ;  /* 0x000000080a0a7c24 */ /* 0x000fc4000f8e02ff */
[----:B------:R-:W-:-:S04]  /*07e0*/  IMAD.WIDE.U32 R70, R11, UR8, R70 ;  /* 0x000000080b467c25 */ /* 0x000fc8000f8e0046 */
[----:B------:R-:W-:Y:S01]  /*07f0*/  IMAD R73, R11, UR9, R10 ;  /* 0x000000090b497c24 */ /* 0x000fe2000f8e020a */
[----:B------:R-:W-:Y:S01]  /*0800*/  @P1 MOV R72, R70 ;  /* 0x0000004600481202 */ /* 0x000fe20000000f00 */
[-C--:B------:R-:W-:Y:S01]  /*0810*/  @P1 IMAD R10, R5, R16.reuse, RZ ;  /* 0x00000010050a1224 */ /* 0x080fe200078e02ff */
[----:B------:R-:W-:Y:S02]  /*0820*/  ULDC.64 UR8, c[0x0][0x290] ;  /* 0x0000a40000087ab9 */ /* 0x000fe40000000a00 */
[----:B------:R-:W-:Y:S01]  /*0830*/  IADD3 R73, R71, R73, RZ ;  /* 0x0000004947497210 */ /* 0x000fe20007ffe0ff */
[C---:B------:R-:W-:Y:S02]  /*0840*/  @P1 IMAD R17, R64.reuse, R17, R10 ;  /* 0x0000001140111224 */ /* 0x040fe400078e020a */
[----:B------:R-:W3:Y:S01]  /*0850*/  @P4 LDC.64 R10, c[0x0][0x288] ;  /* 0x0000a200ff0a4b82 */ /* 0x000ee20000000a00 */
[----:B------:R-:W-:-:S05]  /*0860*/  @P1 IMAD.WIDE.U32 R12, R64, R16, R72 ;  /* 0x00000010400c1225 */ /* 0x000fca00078e0048 */
[----:B------:R-:W-:Y:S01]  /*0870*/  @P1 IADD3 R13, R13, R17, RZ ;  /* 0x000000110d0d1210 */ /* 0x000fe20007ffe0ff */
[----:B--2---:R-:W-:Y:S01]  /*0880*/  @P5 IMAD R16, R19, R8, RZ ;  /* 0x0000000813105224 */ /* 0x004fe200078e02ff */
[----:B------:R-:W-:Y:S02]  /*0890*/  @P5 MOV R17, R73 ;  /* 0x0000004900115202 */ /* 0x000fe40000000f00 */
[C---:B------:R-:W-:Y:S01]  /*08a0*/  @P1 SHF.L.U32 R19, R12.reuse, 0x1, RZ ;  /* 0x000000010c131819 */ /* 0x040fe200000006ff */
[----:B------:R-:W-:Y:S01]  /*08b0*/  @P5 IMAD R21, R25, R9, R16 ;  /* 0x0000000919155224 */ /* 0x000fe200078e0210 */
[----:B------:R-:W-:Y:S02]  /*08c0*/  @P5 MOV R16, R70 ;  /* 0x0000004600105202 */ /* 0x000fe40000000f00 */
[----:B------:R-:W-:Y:S01]  /*08d0*/  @P1 SHF.L.U64.HI R18, R12, 0x1, R13 ;  /* 0x000000010c121819 */ /* 0x000fe2000001020d */
[----:B------:R-:W-:Y:S01]  /*08e0*/  IMAD.WIDE.U32 R12, R65, -0x55555555, RZ ;  /* 0xaaaaaaab410c7825 */ /* 0x000fe200078e00ff */
[----:B-1----:R-:W-:-:S02]  /*08f0*/  @P1 IADD3 R14, P0, R19, R14, RZ ;  /* 0x0000000e130e1210 */ /* 0x002fc40007f1e0ff */
[----:B------:R-:W-:Y:S01]  /*0900*/  @P1 IADD3 R40, P6, R19, R40, RZ ;  /* 0x0000002813281210 */ /* 0x000fe20007fde0ff */
[----:B------:R-:W-:Y:S01]  /*0910*/  @P5 IMAD.WIDE.U32 R8, R25, R8, R16 ;  /* 0x0000000819085225 */ /* 0x000fe200078e0010 */
[----:B------:R-:W-:Y:S02]  /*0920*/  IADD3 R25, R64, 0x80, RZ ;  /* 0x0000008040197810 */ /* 0x000fe40007ffe0ff */
[----:B------:R-:W-:Y:S02]  /*0930*/  SHF.R.U32.HI R12, RZ, 0x2, R13 ;  /* 0x00000002ff0c7819 */ /* 0x000fe4000001160d */
[----:B------:R-:W-:Y:S02]  /*0940*/  @P5 IADD3 R13, R9, R21, RZ ;  /* 0x00000015090d5210 */ /* 0x000fe40007ffe0ff */
[----:B------:R-:W-:Y:S01]  /*0950*/  SHF.R.S32.HI R17, RZ, 0x1f, R25 ;  /* 0x0000001fff117819 */ /* 0x000fe20000011419 */
[----:B0-----:R-:W-:Y:S01]  /*0960*/  IMAD R22, R23, UR13, R12 ;  /* 0x0000000d17167c24 */ /* 0x001fe2000f8e020c */
[C---:B------:R-:W-:Y:S01]  /*0970*/  @P1 IADD3.X R15, R18.reuse, R15, RZ, P0, !PT ;  /* 0x0000000f120f1210 */ /* 0x040fe200007fe4ff */
[----:B------:R-:W0:Y:S01]  /*0980*/  @P2 LDC.64 R20, c[0x0][0x288] ;  /* 0x0000a200ff142b82 */ /* 0x000e220000000a00 */
[----:B------:R-:W-:-:S02]  /*0990*/  @P1 IADD3.X R41, R18, R41, RZ, P6, !PT ;  /* 0x0000002912291210 */ /* 0x000fc400037fe4ff */
[C---:B------:R-:W-:Y:S02]  /*09a0*/  @P5 SHF.L.U32 R9, R8.reuse, 0x1, RZ ;  /* 0x0000000108095819 */ /* 0x040fe400000006ff */
[----:B------:R-:W-:Y:S01]  /*09b0*/  @P5 SHF.L.U64.HI R18, R8, 0x1, R13 ;  /* 0x0000000108125819 */ /* 0x000fe2000001020d */
[----:B---3--:R-:W-:Y:S01]  /*09c0*/  @P4 IMAD R8, R17, R10, RZ ;  /* 0x0000000a11084224 */ /* 0x008fe200078e02ff */
[C---:B----4-:R-:W-:Y:S02]  /*09d0*/  @P5 IADD3 R38, P6, R9.reuse, R38, RZ ;  /* 0x0000002609265210 */ /* 0x050fe40007fde0ff */
[----:B------:R-:W-:Y:S01]  /*09e0*/  @P5 IADD3 R36, P0, R9, R36, RZ ;  /* 0x0000002409245210 */ /* 0x000fe20007f1e0ff */
[----:B------:R-:W-:Y:S01]  /*09f0*/  @P4 IMAD R17, R25, R11, R8 ;  /* 0x0000000b19114224 */ /* 0x000fe200078e0208 */
[----:B------:R-:W-:Y:S01]  /*0a00*/  IADD3 R11, R22, 0x140, RZ ;  /* 0x00000140160b7810 */ /* 0x000fe20007ffe0ff */
[----:B------:R-:W1:Y:S01]  /*0a10*/  @P3 LDC.64 R8, c[0x0][0x288] ;  /* 0x0000a200ff083b82 */ /* 0x000e620000000a00 */
[----:B------:R-:W-:-:S02]  /*0a20*/  @P4 MOV R12, R70 ;  /* 0x00000046000c4202 */ /* 0x000fc40000000f00 */
[----:B------:R-:W-:Y:S02]  /*0a30*/  @P4 MOV R13, R73 ;  /* 0x00000049000d4202 */ /* 0x000fe40000000f00 */
[C---:B------:R-:W-:Y:S02]  /*0a40*/  @P5 IADD3.X R39, R18.reuse, R39, RZ, P6, !PT ;  /* 0x0000002712275210 */ /* 0x040fe400037fe4ff */
[----:B------:R-:W-:Y:S02]  /*0a50*/  ISETP.GE.U32.AND P6, PT, R11, UR8, PT ;  /* 0x000000080b007c0c */ /* 0x000fe4000bfc6070 */
[----:B------:R-:W-:Y:S01]  /*0a60*/  SHF.R.S32.HI R16, RZ, 0x1f, R11 ;  /* 0x0000001fff107819 */ /* 0x000fe2000001140b */
[----:B------:R-:W-:Y:S01]  /*0a70*/  @P4 IMAD.WIDE.U32 R10, R25, R10, R12 ;  /* 0x0000000a190a4225 */ /* 0x000fe200078e000c */
[----:B------:R-:W-:Y:S02]  /*0a80*/  @P5 IADD3.X R37, R18, R37, RZ, P0, !PT ;  /* 0x0000002512255210 */ /* 0x000fe400007fe4ff */
[----:B------:R-:W-:Y:S01]  /*0a90*/  ISETP.GE.AND.EX P6, PT, R16, UR9, PT, P6 ;  /* 0x0000000910007c0c */ /* 0x000fe2000bfc6360 */
[----:B------:R-:W2:Y:S01]  /*0aa0*/  @P3 LDC.64 R18, c[0x0][0x228] ;  /* 0x00008a00ff123b82 */ /* 0x000ea20000000a00 */
[----:B------:R-:W-:-:S02]  /*0ab0*/  @P4 IADD3 R13, R11, R17, RZ ;  /* 0x000000110b0d4210 */ /* 0x000fc40007ffe0ff */
[----:B------:R-:W-:Y:S02]  /*0ac0*/  IADD3 R17, R64, 0xc0, RZ ;  /* 0x000000c040117810 */ /* 0x000fe40007ffe0ff */
[C---:B------:R-:W-:Y:S02]  /*0ad0*/  @P4 SHF.L.U64.HI R24, R10.reuse, 0x1, R13 ;  /* 0x000000010a184819 */ /* 0x040fe4000001020d */
[----:B------:R-:W-:Y:S02]  /*0ae0*/  SHF.R.S32.HI R13, RZ, 0x1f, R17 ;  /* 0x0000001fff0d7819 */ /* 0x000fe40000011411 */
[----:B------:R-:W-:Y:S02]  /*0af0*/  ISETP.LT.U32.AND P6, PT, R65, 0x180, !P6 ;  /* 0x000001804100780c */ /* 0x000fe400077c1070 */
[----:B------:R-:W-:Y:S01]  /*0b00*/  @P4 SHF.L.U32 R11, R10, 0x1, RZ ;  /* 0x000000010a0b4819 */ /* 0x000fe200000006ff */
[----:B-1----:R-:W-:Y:S01]  /*0b10*/  @P3 IMAD R12, R13, R8, RZ ;  /* 0x000000080d0c3224 */ /* 0x002fe200078e02ff */
[----:B------:R-:W-:-:S02]  /*0b20*/  @P3 MOV R13, R73 ;  /* 0x00000049000d3202 */ /* 0x000fc40000000f00 */
[----:B------:R-:W-:Y:S01]  /*0b30*/  @P4 IADD3 R32, P0, R11, R32, RZ ;  /* 0x000000200b204210 */ /* 0x000fe20007f1e0ff */
[----:B------:R-:W-:Y:S01]  /*0b40*/  @P3 IMAD R23, R17, R9, R12 ;  /* 0x0000000911173224 */ /* 0x000fe200078e020c */
[----:B------:R-:W-:Y:S02]  /*0b50*/  @P3 MOV R12, R70 ;  /* 0x00000046000c3202 */ /* 0x000fe40000000f00 */
[C---:B------:R-:W-:Y:S02]  /*0b60*/  @P4 IADD3.X R33, R24.reuse, R33, RZ, P0, !PT ;  /* 0x0000002118214210 */ /* 0x040fe400007fe4ff */
[----:B------:R-:W-:Y:S01]  /*0b70*/  @P4 IADD3 R30, P0, R11, R30, RZ ;  /* 0x0000001e0b1e4210 */ /* 0x000fe20007f1e0ff */
[----:B------:R-:W-:Y:S01]  /*0b80*/  @P3 IMAD.WIDE.U32 R8, R17, R8, R12 ;  /* 0x0000000811083225 */ /* 0x000fe200078e000c */
[----:B------:R-:W-:Y:S01]  /*0b90*/  SHF.R.S32.HI R13, RZ, 0x1f, R45 ;  /* 0x0000001fff0d7819 */ /* 0x000fe2000001142d */
[----:B------:R-:W1:Y:S01]  /*0ba0*/  @P6 LDC.64 R10, c[0x0][0x288] ;  /* 0x0000a200ff0a6b82 */ /* 0x000e620000000a00 */
[----:B------:R-:W-:-:S02]  /*0bb0*/  @P4 IADD3.X R31, R24, R31, RZ, P0, !PT ;  /* 0x0000001f181f4210 */ /* 0x000fc400007fe4ff */
[----:B------:R-:W-:Y:S01]  /*0bc0*/  @P3 IADD3 R9, R9, R23, RZ ;  /* 0x0000001709093210 */ /* 0x000fe20007ffe0ff */
[----:B0-----:R-:W-:Y:S01]  /*0bd0*/  @P2 IMAD R24, R13, R20, RZ ;  /* 0x000000140d182224 */ /* 0x001fe200078e02ff */
[C---:B------:R-:W-:Y:S02]  /*0be0*/  @P3 SHF.L.U32 R23, R8.reuse, 0x1, RZ ;  /* 0x0000000108173819 */ /* 0x040fe400000006ff */
[----:B------:R-:W-:Y:S01]  /*0bf0*/  @P2 MOV R25, R73 ;  /* 0x0000004900192202 */ /* 0x000fe20000000f00 */
[----:B------:R-:W0:Y:S01]  /*0c00*/  @P2 LDC.64 R16, c[0x0][0x230] ;  /* 0x00008c00ff102b82 */ /* 0x000e220000000a00 */
[----:B------:R-:W-:Y:S01]  /*0c10*/  @P2 IMAD R35, R45, R21, R24 ;  /* 0x000000152d232224 */ /* 0x000fe200078e0218 */
[----:B------:R-:W-:Y:S02]  /*0c20*/  @P2 MOV R24, R70 ;  /* 0x0000004600182202 */ /* 0x000fe40000000f00 */
[----:B------:R-:W-:Y:S02]  /*0c30*/  @P3 SHF.L.U64.HI R42, R8, 0x1, R9 ;  /* 0x00000001082a3819 */ /* 0x000fe40000010209 */
[----:B------:R-:W-:Y:S01]  /*0c40*/  @P3 IADD3 R26, P0, R23, R26, RZ ;  /* 0x0000001a171a3210 */ /* 0x000fe20007f1e0ff */
[----:B------:R-:W-:Y:S01]  /*0c50*/  @P2 IMAD.WIDE.U32 R24, R45, R20, R24 ;  /* 0x000000142d182225 */ /* 0x000fe200078e0018 */
[----:B------:R-:W3:Y:S01]  /*0c60*/  @P2 LDC.64 R12, c[0x0][0x228] ;  /* 0x00008a00ff0c2b82 */ /* 0x000ee20000000a00 */
[----:B------:R-:W-:-:S02]  /*0c70*/  SHF.R.S32.HI R45, RZ, 0x1f, R43 ;  /* 0x0000001fff2d7819 */ /* 0x000fc4000001142b */
[C---:B------:R-:W-:Y:S02]  /*0c80*/  @P3 IADD3.X R27, R42.reuse, R27, RZ, P0, !PT ;  /* 0x0000001b2a1b3210 */ /* 0x040fe400007fe4ff */
[----:B--2---:R-:W-:Y:S02]  /*0c90*/  @P3 IADD3 R18, P0, R23, R18, RZ ;  /* 0x0000001217123210 */ /* 0x004fe40007f1e0ff */
[----:B------:R-:W-:Y:S01]  /*0ca0*/  @P2 IADD3 R25, R25, R35, RZ ;  /* 0x0000002319192210 */ /* 0x000fe20007ffe0ff */
[----:B-1----:R-:W-:Y:S01]  /*0cb0*/  @P6 IMAD R44, R45, R10, RZ ;  /* 0x0000000a2d2c6224 */ /* 0x002fe200078e02ff */
[----:B------:R-:W-:Y:S02]  /*0cc0*/  @P3 IADD3.X R19, R42, R19, RZ, P0, !PT ;  /* 0x000000132a133210 */ /* 0x000fe400007fe4ff */
[----:B------:R-:W-:Y:S02]  /*0cd0*/  CS2R R58, SRZ ;  /* 0x00000000003a7805 */ /* 0x000fe4000001ff00 */
[C---:B------:R-:W-:Y:S01]  /*0ce0*/  @P2 SHF.L.U32 R23, R24.reuse, 0x1, RZ ;  /* 0x0000000118172819 */ /* 0x040fe200000006ff */
[----:B------:R-:W-:Y:S01]  /*0cf0*/  @P6 IMAD R11, R43, R11, R44 ;  /* 0x0000000b2b0b6224 */ /* 0x000fe200078e022c */
[----:B------:R-:W-:-:S02]  /*0d00*/  @P2 SHF.L.U64.HI R42, R24, 0x1, R25 ;  /* 0x00000001182a2819 */ /* 0x000fc40000010219 */
[----:B------:R-:W-:Y:S02]  /*0d10*/  CS2R R56, SRZ ;  /* 0x0000000000387805 */ /* 0x000fe4000001ff00 */
[----:B------:R-:W-:Y:S02]  /*0d20*/  @P6 MOV R24, R70 ;  /* 0x0000004600186202 */ /* 0x000fe40000000f00 */
[----:B------:R-:W-:Y:S02]  /*0d30*/  CS2R R54, SRZ ;  /* 0x0000000000367805 */ /* 0x000fe4000001ff00 */
[----:B------:R-:W-:Y:S02]  /*0d40*/  @P6 MOV R25, R73 ;  /* 0x0000004900196202 */ /* 0x000fe40000000f00 */
[----:B------:R-:W-:Y:S02]  /*0d50*/  CS2R R52, SRZ ;  /* 0x0000000000347805 */ /* 0x000fe4000001ff00 */
[----:B0-----:R-:W-:Y:S01]  /*0d60*/  @P2 IADD3 R16, P0, R23, R16, RZ ;  /* 0x0000001017102210 */ /* 0x001fe20007f1e0ff */
[----:B------:R-:W5:Y:S01]  /*0d70*/  @P1 LDG.E R57, desc[UR14][R40.64] ;  /* 0x0000000e28391981 */ /* 0x000f62000c1e1900 */
[----:B------:R-:W0:Y:S01]  /*0d80*/  @P6 LDC.64 R8, c[0x0][0x230] ;  /* 0x00008c00ff086b82 */ /* 0x000e220000000a00 */
[----:B------:R-:W-:Y:S01]  /*0d90*/  @P6 IMAD.WIDE.U32 R24, R43, R10, R24 ;  /* 0x0000000a2b186225 */ /* 0x000fe200078e0018 */
[----:B------:R-:W-:Y:S01]  /*0da0*/  @P2 IADD3.X R17, R42, R17, RZ, P0, !PT ;  /* 0x000000112a112210 */ /* 0x000fe200007fe4ff */
[----:B------:R-:W5:Y:S01]  /*0db0*/  @P5 LDG.E R59, desc[UR14][R38.64] ;  /* 0x0000000e263b5981 */ /* 0x000f62000c1e1900 */
[----:B---3--:R-:W-:-:S02]  /*0dc0*/  @P2 IADD3 R10, P0, R23, R12, RZ ;  /* 0x0000000c170a2210 */ /* 0x008fc40007f1e0ff */
[----:B------:R-:W-:Y:S01]  /*0dd0*/  @P6 IADD3 R25, R25, R11, RZ ;  /* 0x0000000b19196210 */ /* 0x000fe20007ffe0ff */
[----:B------:R-:W5:Y:S01]  /*0de0*/  @P5 LDG.E R56, desc[UR14][R36.64] ;  /* 0x0000000e24385981 */ /* 0x000f62000c1e1900 */
[----:B------:R-:W-:Y:S01]  /*0df0*/  @P2 IADD3.X R11, R42, R13, RZ, P0, !PT ;  /* 0x0000000d2a0b2210 */ /* 0x000fe200007fe4ff */
[----:B------:R-:W1:Y:S01]  /*0e00*/  @P6 LDC.64 R20, c[0x0][0x228] ;  /* 0x00008a00ff146b82 */ /* 0x000e620000000a00 */
[C---:B------:R-:W-:Y:S01]  /*0e10*/  @P6 SHF.L.U32 R23, R24.reuse, 0x1, RZ ;  /* 0x0000000118176819 */ /* 0x040fe200000006ff */
[----:B------:R-:W5:Y:S01]  /*0e20*/  @P3 LDG.E R55, desc[UR14][R26.64] ;  /* 0x0000000e1a373981 */ /* 0x000f62000c1e1900 */
[----:B------:R-:W-:Y:S02]  /*0e30*/  @P6 SHF.L.U64.HI R24, R24, 0x1, R25 ;  /* 0x0000000118186819 */ /* 0x000fe40000010219 */
[----:B------:R-:W-:Y:S01]  /*0e40*/  IADD3 R22, R22, 0x180, RZ ;  /* 0x0000018016167810 */ /* 0x000fe20007ffe0ff */
[----:B------:R-:W5:Y:S01]  /*0e50*/  @P3 LDG.E R52, desc[UR14][R18.64] ;  /* 0x0000000e12343981 */ /* 0x000f62000c1e1900 */
[----:B------:R-:W-:Y:S01]  /*0e60*/  SHF.R.S32.HI R35, RZ, 0x1f, R47 ;  /* 0x0000001fff237819 */ /* 0x000fe2000001142f */
[----:B------:R-:W2:Y:S02]  /*0e70*/  LDC.64 R12, c[0x0][0x248] ;  /* 0x00009200ff0c7b82 */ /* 0x000ea40000000a00 */
[----:B------:R-:W5:Y:S04]  /*0e80*/  @P1 LDG.E R58, desc[UR14][R14.64] ;  /* 0x0000000e0e3a1981 */ /* 0x000f68000c1e1900 */
[----:B------:R-:W5:Y:S01]  /*0e90*/  @P4 LDG.E R53, desc[UR14][R30.64] ;  /* 0x0000000e1e354981 */ /* 0x000f62000c1e1900 */
[----:B0-----:R-:W-:-:S03]  /*0ea0*/  @P6 IADD3 R8, P0, R23, R8, RZ ;  /* 0x0000000817086210 */ /* 0x001fc60007f1e0ff */
[----:B------:R-:W5:Y:S01]  /*0eb0*/  @P4 LDG.E R54, desc[UR14][R32.64] ;  /* 0x0000000e20364981 */ /* 0x000f62000c1e1900 */
[----:B------:R-:W-:-:S03]  /*0ec0*/  @P6 IADD3.X R9, R24, R9, RZ, P0, !PT ;  /* 0x0000000918096210 */ /* 0x000fc600007fe4ff */
[----:B------:R-:W5:Y:S01]  /*0ed0*/  @P2 LDG.E R50, desc[UR14][R16.64] ;  /* 0x0000000e10322981 */ /* 0x000f62000c1e1900 */
[----:B-1----:R-:W-:-:S03]  /*0ee0*/  @P6 IADD3 R20, P0, R23, R20, RZ ;  /* 0x0000001417146210 */ /* 0x002fc60007f1e0ff */
[----:B------:R-:W5:Y:S01]  /*0ef0*/  @P6 LDG.E R51, desc[UR14][R8.64] ;  /* 0x0000000e08336981 */ /* 0x000f62000c1e1900 */
[----:B------:R-:W-:Y:S02]  /*0f00*/  @P6 IADD3.X R21, R24, R21, RZ, P0, !PT ;  /* 0x0000001518156210 */ /* 0x000fe400007fe4ff */
[----:B------:R-:W-:Y:S01]  /*0f10*/  ISETP.GE.U32.AND P0, PT, R22, UR8, PT ;  /* 0x0000000816007c0c */ /* 0x000fe2000bf06070 */
[----:B------:R-:W-:Y:S01]  /*0f20*/  UMOV UR10, 0x3f800000 ;  /* 0x3f800000000a7882 */ /* 0x000fe20000000000 */
[----:B--2---:R-:W-:Y:S01]  /*0f30*/  IMAD.WIDE R12, R60, 0x8, R12 ;  /* 0x000000083c0c7825 */ /* 0x004fe200078e020c */
[----:B------:R-:W-:Y:S01]  /*0f40*/  SHF.R.S32.HI R22, RZ, 0x1f, R22 ;  /* 0x0000001fff167819 */ /* 0x000fe20000011416 */
[----:B------:R0:W5:Y:S03]  /*0f50*/  @P6 LDG.E R48, desc[UR14][R20.64] ;  /* 0x0000000e14306981 */ /* 0x000166000c1e1900 */
[----:B------:R-:W-:Y:S01]  /*0f60*/  ISETP.GE.AND.EX P0, PT, R22, UR9, PT, P0 ;  /* 0x0000000916007c0c */ /* 0x000fe2000bf06300 */
[----:B------:R-:W2:Y:S03]  /*0f70*/  LDG.E.64 R12, desc[UR14][R12.64] ;  /* 0x0000000e0c0c7981 */ /* 0x000ea6000c1e1b00 */
[----:B------:R-:W-:Y:S01]  /*0f80*/  ISETP.LT.U32.AND P0, PT, R65, 0x180, !P0 ;  /* 0x000001804100780c */ /* 0x000fe20004701070 */
[----:B------:R-:W-:Y:S01]  /*0f90*/  BSSY B0, `(.L_x_108) ;  /* 0x0000046000007945 */ /* 0x000fe20003800000 */
[----:B------:R1:W5:Y:S11]  /*0fa0*/  @P2 LDG.E R49, desc[UR14][R10.64] ;  /* 0x0000000e0a312981 */ /* 0x000376000c1e1900 */
[----:B------:R-:W3:Y:S01]  /*0fb0*/  @P0 LDC.64 R42, c[0x0][0x288] ;  /* 0x0000a200ff2a0b82 */ /* 0x000ee20000000a00 */
[----:B------:R-:W-:-:S07]  /*0fc0*/  @P0 MOV R45, R73 ;  /* 0x00000049002d0202 */ /* 0x000fce0000000f00 */
[----:B------:R-:W4:Y:S08]  /*0fd0*/  @P0 LDC.64 R24, c[0x0][0x230] ;  /* 0x00008c00ff180b82 */ /* 0x000f300000000a00 */
[----:B------:R-:W0:Y:S01]  /*0fe0*/  @P0 LDC.64 R22, c[0x0][0x228] ;  /* 0x00008a00ff160b82 */ /* 0x000e220000000a00 */
[----:B---3--:R-:W-:-:S04]  /*0ff0*/  @P0 IMAD R44, R35, R42, RZ ;  /* 0x0000002a232c0224 */ /* 0x008fc800078e02ff */
[----:B------:R-:W-:Y:S01]  /*1000*/  @P0 IMAD R35, R47, R43, R44 ;  /* 0x0000002b2f230224 */ /* 0x000fe200078e022c */
[----:B------:R-:W-:-:S05]  /*1010*/  @P0 MOV R44, R70 ;  /* 0x00000046002c0202 */ /* 0x000fca0000000f00 */
[----:B------:R-:W-:-:S05]  /*1020*/  @P0 IMAD.WIDE.U32 R42, R47, R42, R44 ;  /* 0x0000002a2f2a0225 */ /* 0x000fca00078e002c */
[----:B------:R-:W-:Y:S02]  /*1030*/  @P0 IADD3 R43, R43, R35, RZ ;  /* 0x000000232b2b0210 */ /* 0x000fe40007ffe0ff */
[C---:B------:R-:W-:Y:S02]  /*1040*/  @P0 SHF.L.U32 R35, R42.reuse, 0x1, RZ ;  /* 0x000000012a230819 */ /* 0x040fe400000006ff */
[----:B------:R-:W-:Y:S02]  /*1050*/  @P0 SHF.L.U64.HI R42, R42, 0x1, R43 ;  /* 0x000000012a2a0819 */ /* 0x000fe4000001022b */
[----:B----4-:R-:W-:Y:S02]  /*1060*/  @P0 IADD3 R24, P6, R35, R24, RZ ;  /* 0x0000001823180210 */ /* 0x010fe40007fde0ff */
[----:B------:R-:W-:Y:S02]  /*1070*/  IADD3 R43, R64, 0x1c0, RZ ;  /* 0x000001c0402b7810 */ /* 0x000fe40007ffe0ff */
[----:B------:R-:W-:-:S02]  /*1080*/  @P0 IADD3.X R25, R42, R25, RZ, P6, !PT ;  /* 0x000000192a190210 */ /* 0x000fc400037fe4ff */
[----:B0-----:R-:W-:Y:S02]  /*1090*/  @P0 IADD3 R22, P6, R35, R22, RZ ;  /* 0x0000001623160210 */ /* 0x001fe40007fde0ff */
[----:B------:R-:W-:Y:S02]  /*10a0*/  SHF.R.S32.HI R35, RZ, 0x1f, R43 ;  /* 0x0000001fff237819 */ /* 0x000fe4000001142b */
[----:B------:R-:W-:Y:S02]  /*10b0*/  @P0 IADD3.X R23, R42, R23, RZ, P6, !PT ;  /* 0x000000172a170210 */ /* 0x000fe400037fe4ff */
[----:B------:R-:W-:-:S04]  /*10c0*/  ISETP.GE.U32.AND P6, PT, R43, UR8, PT ;  /* 0x000000082b007c0c */ /* 0x000fc8000bfc6070 */
[----:B------:R-:W-:-:S04]  /*10d0*/  ISETP.GE.AND.EX P6, PT, R35, UR9, PT, P6 ;  /* 0x0000000923007c0c */ /* 0x000fc8000bfc6360 */
[----:B------:R-:W-:-:S13]  /*10e0*/  ISETP.LT.U32.AND P6, PT, R65, 0x180, !P6 ;  /* 0x000001804100780c */ /* 0x000fda00077c1070 */
[----:B------:R-:W0:Y:S08]  /*10f0*/  @P6 LDC.64 R20, c[0x0][0x288] ;  /* 0x0000a200ff146b82 */ /* 0x000e300000000a00 */
[----:B------:R-:W3:Y:S01]  /*1100*/  @P6 LDC.64 R8, c[0x0][0x230] ;  /* 0x00008c00ff086b82 */ /* 0x000ee20000000a00 */
[----:B------:R-:W-:Y:S02]  /*1110*/  @P6 MOV R30, R70 ;  /* 0x00000046001e6202 */ /* 0x000fe40000000f00 */
[----:B------:R-:W-:-:S05]  /*1120*/  @P6 MOV R31, R73 ;  /* 0x00000049001f6202 */ /* 0x000fca0000000f00 */
[----:B------:R-:W4:Y:S01]  /*1130*/  @P6 LDC.64 R14, c[0x0][0x228] ;  /* 0x00008a00ff0e6b82 */ /* 0x000f220000000a00 */
[----:B0-----:R-:W-:-:S04]  /*1140*/  @P6 IMAD R42, R35, R20, RZ ;  /* 0x00000014232a6224 */ /* 0x001fc800078e02ff */
[C---:B------:R-:W-:Y:S02]  /*1150*/  @P6 IMAD R35, R43.reuse, R21, R42 ;  /* 0x000000152b236224 */ /* 0x040fe400078e022a */
[----:B------:R-:W-:Y:S01]  /*1160*/  @P6 IMAD.WIDE.U32 R20, R43, R20, R30 ;  /* 0x000000142b146225 */ /* 0x000fe200078e001e */
[----:B------:R-:W-:Y:S02]  /*1170*/  CS2R R46, SRZ ;  /* 0x00000000002e7805 */ /* 0x000fe4000001ff00 */
[----:B------:R-:W-:Y:S02]  /*1180*/  CS2R R44, SRZ ;  /* 0x00000000002c7805 */ /* 0x000fe4000001ff00 */
[----:B------:R-:W-:Y:S02]  /*1190*/  @P6 IADD3 R33, R21, R35, RZ ;  /* 0x0000002315216210 */ /* 0x000fe40007ffe0ff */
[C---:B------:R-:W-:Y:S01]  /*11a0*/  @P6 SHF.L.U32 R21, R20.reuse, 0x1, RZ ;  /* 0x0000000114156819 */ /* 0x040fe200000006ff */
[----:B------:R0:W5:Y:S01]  /*11b0*/  @P0 LDG.E R46, desc[UR14][R24.64] ;  /* 0x0000000e182e0981 */ /* 0x000162000c1e1900 */
[----:B------:R-:W-:-:S03]  /*11c0*/  @P6 SHF.L.U64.HI R20, R20, 0x1, R33 ;  /* 0x0000000114146819 */ /* 0x000fc60000010221 */
[----:B------:R0:W5:Y:S01]  /*11d0*/  @P0 LDG.E R45, desc[UR14][R22.64] ;  /* 0x0000000e162d0981 */ /* 0x000162000c1e1900 */
[----:B---3--:R-:W-:-:S04]  /*11e0*/  @P6 IADD3 R8, P0, R21, R8, RZ ;  /* 0x0000000815086210 */ /* 0x008fc80007f1e0ff */
[----:B------:R-:W-:Y:S02]  /*11f0*/  @P6 IADD3.X R9, R20, R9, RZ, P0, !PT ;  /* 0x0000000914096210 */ /* 0x000fe400007fe4ff */
[----:B----4-:R-:W-:-:S03]  /*1200*/  @P6 IADD3 R14, P0, R21, R14, RZ ;  /* 0x0000000e150e6210 */ /* 0x010fc60007f1e0ff */
[----:B------:R0:W5:Y:S01]  /*1210*/  @P6 LDG.E R47, desc[UR14][R8.64] ;  /* 0x0000000e082f6981 */ /* 0x000162000c1e1900 */
[----:B------:R-:W-:-:S05]  /*1220*/  @P6 IADD3.X R15, R20, R15, RZ, P0, !PT ;  /* 0x0000000f140f6210 */ /* 0x000fca00007fe4ff */
[----:B------:R0:W5:Y:S01]  /*1230*/  @P6 LDG.E R44, desc[UR14][R14.64] ;  /* 0x0000000e0e2c6981 */ /* 0x000162000c1e1900 */
[----:B-1----:R-:W-:Y:S02]  /*1240*/  CS2R R10, SRZ ;  /* 0x00000000000a7805 */ /* 0x002fe4000001ff00 */
[----:B--2---:R-:W-:-:S13]  /*1250*/  R2UR UR11, R12 ;  /* 0x000000000c0b72ca */ /* 0x004fda00000e0000 */
[----:B------:R-:W-:-:S05]  /*1260*/  MOV R12, UR11 ;  /* 0x0000000b000c7c02 */ /* 0x000fca0008000f00 */
[----:B------:R-:W-:-:S05]  /*1270*/  FFMA.FTZ R13, -R12, UR11, R13 ;  /* 0x0000000b0c0d7c23 */ /* 0x000fca000801010d */
[----:B------:R-:W-:-:S13]  /*1280*/  FSETP.GTU.FTZ.AND P0, PT, R13, RZ, PT ;  /* 0x000000ff0d00720b */ /* 0x000fda0003f1c000 */
[----:B------:R-:W-:Y:S01]  /*1290*/  VOTEU.ANY UP0, P0 ;  /* 0x00000000003f7886 */ /* 0x000fe20000000100 */
[----:B------:R-:W-:Y:S02]  /*12a0*/  PLOP3.LUT P0, PT, PT, PT, UP0, 0x80, 0x0 ;  /* 0x000000000000781c */ /* 0x000fe40003f0f008 */
[----:B------:R-:W-:Y:S02]  /*12b0*/  PLOP3.LUT P6, PT, PT, PT, UP0, 0x80, 0x0 ;  /* 0x000000000000781c */ /* 0x000fe40003fcf008 */
[----:B------:R-:W-:-:S09]  /*12c0*/  @UP0 ULDC UR8, c[0x0][0x250] ;  /* 0x0000940000080ab9 */ /* 0x000fd20000000800 */
[----:B------:R-:W-:Y:S01]  /*12d0*/  @P0 FADD.FTZ R16, R13, UR8 ;  /* 0x000000080d100e21 */ /* 0x000fe20008010000 */
[----:B------:R-:W-:Y:S01]  /*12e0*/  PLOP3.LUT P0, PT, PT, PT, UP0, 0x80, 0x0 ;  /* 0x000000000000781c */ /* 0x000fe20003f0f008 */
[----:B------:R-:W-:-:S04]  /*12f0*/  ULDC.U8 UR8, c[0x0][0x2a4] ;  /* 0x0000a90000087ab9 */ /* 0x000fc80000000000 */
[----:B------:R-:W1:Y:S01]  /*1300*/  @P6 MUFU.RSQ R16, R16 ;  /* 0x0000001000106308 */ /* 0x000e620000001400 */
[----:B------:R-:W-:-:S07]  /*1310*/  CS2R R12, SRZ ;  /* 0x00000000000c7805 */ /* 0x000fce000001ff00 */
[----:B-1----:R-:W-:Y:S02]  /*1320*/  @P0 R2UR UR10, R16 ;  /* 0x00000000100a02ca */ /* 0x002fe400000e0000 */
[----:B------:R-:W-:-:S13]  /*1330*/  ISETP.GT.U32.AND P0, PT, R65, 0x17f, PT ;  /* 0x0000017f4100780c */ /* 0x000fda0003f04070 */
[----:B0-----:R-:W-:Y:S05]  /*1340*/  @P0 BRA `(.L_x_109) ;  /* 0x0000000000280947 */ /* 0x001fea0003800000 */
        /* <DEDUP_REMOVED lines=10> */
.L_x_109:
[----:B------:R-:W-:Y:S05]  /*13f0*/  BSYNC B0 ;  /* 0x0000000000007941 */ /* 0x000fea0003800000 */
.L_x_108:
        /* <DEDUP_REMOVED lines=8> */
[----:B------:R-:W-:Y:S01]  /*1480*/  LOP3.LUT R66, R66, 0xfffffffd, RZ, 0xc0, !PT ;  /* 0xfffffffd42427812 */ /* 0x000fe200078ec0ff */
[----:B------:R-:W-:Y:S01]  /*1490*/  FADD.FTZ R27, R15, -UR11 ;  /* 0x8000000b0f1b7e21 */ /* 0x000fe20008010000 */
[----:B------:R-:W-:Y:S01]  /*14a0*/  PRMT R14, R59, 0x7632, R14 ;  /* 0x000076323b0e7816 */ /* 0x000fe2000000000e */
[----:B------:R-:W-:Y:S01]  /*14b0*/  FMUL.FTZ R9, R9, UR10 ;  /* 0x0000000a09097c20 */ /* 0x000fe20008410000 */
[----:B------:R-:W-:Y:S01]  /*14c0*/  PRMT R23, R56, 0x7632, R23 ;  /* 0x0000763238177816 */ /* 0x000fe20000000017 */
[----:B------:R-:W-:Y:S01]  /*14d0*/  FMUL.FTZ R8, R8, UR10 ;  /* 0x0000000a08087c20 */ /* 0x000fe20008410000 */
[----:B------:R-:W-:-:S02]  /*14e0*/  @P0 LOP3.LUT R66, R66, 0x2, RZ, 0xfc, !PT ;  /* 0x0000000242420812 */ /* 0x000fc400078efcff */
[----:B------:R-:W-:Y:S02]  /*14f0*/  SHF.L.U32 R26, R57, 0x10, RZ ;  /* 0x00000010391a7819 */ /* 0x000fe400000006ff */
[----:B------:R-:W-:Y:S02]  /*1500*/  SHF.L.U32 R25, R56, 0x10, RZ ;  /* 0x0000001038197819 */ /* 0x000fe400000006ff */
        /* <DEDUP_REMOVED lines=22> */
.L_x_110:
        /* <DEDUP_REMOVED lines=26> */
.L_x_111:
[----:B------:R-:W-:Y:S01]  /*1810*/  FFMA.FTZ R18, R8, R16, R15 ;  /* 0x0000001008127223 */ /* 0x000fe2000001000f */
[----:B------:R-:W-:Y:S01]  /*1820*/  FMUL.FTZ R14, R25, R10 ;  /* 0x0000000a190e7220 */ /* 0x000fe20000410000 */
[----:B------:R-:W-:Y:S01]  /*1830*/  FADD.FTZ R19, R16, R17 ;  /* 0x0000001110137221 */ /* 0x000fe20000010000 */
[C---:B------:R-:W-:Y:S02]  /*1840*/  PRMT R16, R54.reuse, 0x7632, R16 ;  /* 0x0000763236107816 */ /* 0x040fe40000000010 */
[----:B------:R-:W-:Y:S01]  /*1850*/  SHF.L.U32 R17, R54, 0x10, RZ ;  /* 0x0000001036117819 */ /* 0x000fe200000006ff */
[----:B------:R-:W-:Y:S01]  /*1860*/  FFMA.FTZ R15, R27, R14, R18 ;  /* 0x0000000e1b0f7223 */ /* 0x000fe20000010012 */
[----:B------:R-:W-:Y:S01]  /*1870*/  SHF.L.U32 R18, R16, 0x10, RZ ;  /* 0x0000001010127819 */ /* 0x000fe200000006ff */
[----:B------:R-:W-:Y:S01]  /*1880*/  FADD.FTZ R14, R19, R14 ;  /* 0x0000000e130e7221 */ /* 0x000fe20000010000 */
[----:B------:R-:W-:Y:S01]  /*1890*/  PRMT R20, R53, 0x7632, R20 ;  /* 0x0000763235147816 */ /* 0x000fe20000000014 */
[----:B------:R-:W-:Y:S01]  /*18a0*/  FADD.FTZ R17, R17, -UR11 ;  /* 0x8000000b11117e21 */ /* 0x000fe20008010000 */
[----:B------:R-:W-:Y:S01]  /*18b0*/  SHF.L.U32 R21, R53, 0x10, RZ ;  /* 0x0000001035157819 */ /* 0x000fe200000006ff */
[----:B------:R-:W-:Y:S01]  /*18c0*/  FADD.FTZ R18, R18, -UR11 ;  /* 0x8000000b12127e21 */ /* 0x000fe20008010000 */
[----:B------:R-:W-:Y:S01]  /*18d0*/  PRMT R16, R55, 0x7632, R16 ;  /* 0x0000763237107816 */ /* 0x000fe20000000010 */
        /* <DEDUP_REMOVED lines=23> */
.L_x_112:
[----:B------:R-:W-:Y:S01]  /*1a50*/  FFMA.FTZ R32, R22, R17, R15 ;  /* 0x0000001116207223 */ /* 0x000fe2000001000f */
[----:B------:R-:W-:Y:S01]  /*1a60*/  FADD.FTZ R29, R17, R14 ;  /* 0x0000000e111d7221 */ /* 0x000fe20000010000 */
[----:B------:R-:W-:Y:S01]  /*1a70*/  SHF.L.U32 R17, R55, 0x10, RZ ;  /* 0x0000001037117819 */ /* 0x000fe200000006ff */
[----:B------:R-:W-:Y:S01]  /*1a80*/  FMUL.FTZ R30, R21, R10 ;  /* 0x0000000a151e7220 */ /* 0x000fe20000410000 */
[----:B------:R-:W-:Y:S02]  /*1a90*/  SHF.L.U32 R16, R16, 0x10, RZ ;  /* 0x0000001010107819 */ /* 0x000fe400000006ff */
[----:B------:R-:W-:Y:S01]  /*1aa0*/  PRMT R31, R52, 0x7632, R31 ;  /* 0x00007632341f7816 */ /* 0x000fe2000000001f */
[----:B------:R-:W-:Y:S01]  /*1ab0*/  FADD.FTZ R17, R17, -UR11 ;  /* 0x8000000b11117e21 */ /* 0x000fe20008010000 */
[----:B------:R-:W-:Y:S01]  /*1ac0*/  FADD.FTZ R14, R29, R30 ;  /* 0x0000001e1d0e7221 */ /* 0x000fe20000010000 */
[----:B------:R-:W-:Y:S01]  /*1ad0*/  FADD.FTZ R16, R16, -UR11 ;  /* 0x8000000b10107e21 */ /* 0x000fe20008010000 */
[----:B------:R-:W-:Y:S01]  /*1ae0*/  FFMA.FTZ R15, R19, R30, R32 ;  /* 0x0000001e130f7223 */ /* 0x000fe20000010020 */
[----:B------:R-:W-:Y:S01]  /*1af0*/  FMUL.FTZ R29, R17, UR10 ;  /* 0x0000000a111d7c20 */ /* 0x000fe20008410000 */
[----:B------:R-:W-:Y:S01]  /*1b00*/  SHF.L.U32 R32, R52, 0x10, RZ ;  /* 0x0000001034207819 */ /* 0x000fe200000006ff */
[----:B------:R-:W-:Y:S01]  /*1b10*/  FMUL.FTZ R17, R20, R11 ;  /* 0x0000000b14117220 */ /* 0x000fe20000410000 */
        /* <DEDUP_REMOVED lines=21> */
.L_x_113:
[----:B------:R-:W-:Y:S01]  /*1c70*/  FFMA.FTZ R34, R18, R17, R15 ;  /* 0x0000001112227223 */ /* 0x000fe2000001000f */
[----:B------:R-:W-:Y:S01]  /*1c80*/  FADD.FTZ R35, R17, R14 ;  /* 0x0000000e11237221 */ /* 0x000fe20000010000 */
[----:B------:R-:W-:Y:S01]  /*1c90*/  PRMT R17, R50, 0x7632, R17 ;  /* 0x0000763232117816 */ /* 0x000fe20000000011 */
[----:B------:R-:W-:Y:S01]  /*1ca0*/  FMUL.FTZ R16, R32, R10 ;  /* 0x0000000a20107220 */ /* 0x000fe20000410000 */
[----:B------:R-:W-:Y:S02]  /*1cb0*/  SHF.L.U32 R33, R50, 0x10, RZ ;  /* 0x0000001032217819 */ /* 0x000fe400000006ff */
[----:B------:R-:W-:Y:S01]  /*1cc0*/  SHF.L.U32 R17, R17, 0x10, RZ ;  /* 0x0000001011117819 */ /* 0x000fe200000006ff */
[--C-:B------:R-:W-:Y:S01]  /*1cd0*/  FFMA.FTZ R15, R29, R16, R34.reuse ;  /* 0x000000101d0f7223 */ /* 0x100fe20000010022 */
[----:B------:R-:W-:Y:S01]  /*1ce0*/  PRMT R34, R49, 0x7632, R34 ;  /* 0x0000763231227816 */ /* 0x000fe20000000022 */
[----:B------:R-:W-:Y:S01]  /*1cf0*/  FADD.FTZ R33, R33, -UR11 ;  /* 0x8000000b21217e21 */ /* 0x000fe20008010000 */
[--C-:B------:R-:W-:Y:S01]  /*1d00*/  FADD.FTZ R14, R35, R16.reuse ;  /* 0x00000010230e7221 */ /* 0x100fe20000010000 */
[----:B------:R-:W-:Y:S01]  /*1d10*/  FADD.FTZ R36, R17, -UR11 ;  /* 0x8000000b11247e21 */ /* 0x000fe20008010000 */
[----:B------:R-:W-:Y:S01]  /*1d20*/  SHF.L.U32 R35, R49, 0x10, RZ ;  /* 0x0000001031237819 */ /* 0x000fe200000006ff */
[----:B------:R-:W-:Y:S01]  /*1d30*/  FMUL.FTZ R33, R33, UR10 ;  /* 0x0000000a21217c20 */ /* 0x000fe20008410000 */
[----:B------:R-:W-:Y:S01]  /*1d40*/  PRMT R16, R51, 0x7632, R16 ;  /* 0x0000763233107816 */ /* 0x000fe20000000010 */
        /* <DEDUP_REMOVED lines=22> */
.L_x_114:
[----:B------:R-:W-:Y:S01]  /*1eb0*/  FFMA.FTZ R40, R30, R17, R15 ;  /* 0x000000111e287223 */ /* 0x000fe2000001000f */
[----:B------:R-:W-:Y:S01]  /*1ec0*/  FADD.FTZ R37, R17, R14 ;  /* 0x0000000e11257221 */ /* 0x000fe20000010000 */
[----:B------:R-:W-:Y:S01]  /*1ed0*/  SHF.L.U32 R17, R51, 0x10, RZ ;  /* 0x0000001033117819 */ /* 0x000fe200000006ff */
[----:B------:R-:W-:Y:S01]  /*1ee0*/  FMUL.FTZ R38, R35, R10 ;  /* 0x0000000a23267220 */ /* 0x000fe20000410000 */
[----:B------:R-:W-:-:S03]  /*1ef0*/  SHF.L.U32 R16, R16, 0x10, RZ ;  /* 0x0000001010107819 */ /* 0x000fc600000006ff */
[--C-:B------:R-:W-:Y:S01]  /*1f00*/  FFMA.FTZ R15, R33, R38, R40.reuse ;  /* 0x00000026210f7223 */ /* 0x100fe20000010028 */
[----:B------:R-:W-:Y:S01]  /*1f10*/  FADD.FTZ R17, R17, -UR11 ;  /* 0x8000000b11117e21 */ /* 0x000fe20008010000 */
[----:B------:R-:W-:Y:S01]  /*1f20*/  PRMT R40, R48, 0x7632, R40 ;  /* 0x0000763230287816 */ /* 0x000fe20000000028 */
[----:B------:R-:W-:Y:S01]  /*1f30*/  FADD.FTZ R16, R16, -UR11 ;  /* 0x8000000b10107e21 */ /* 0x000fe20008010000 */
[----:B------:R-:W-:Y:S01]  /*1f40*/  FADD.FTZ R14, R37, R38 ;  /* 0x00000026250e7221 */ /* 0x000fe20000010000 */
        /* <DEDUP_REMOVED lines=19> */
[----:B-1----:R-:W-:Y:S01]  /*2080*/  FMUL.FTZ R37, R37, R68 ;  /* 0x0000004425257220 */ /* 0x002fe20000410000 */
[----:B------:R-:W-:Y:S02]  /*2090*/  FADD.FTZ R68, -R68, 1 ;  /* 0x3f80000044447421 */ /* 0x000fe40000010100 */
[----:B------:R-:W-:Y:S02]  /*20a0*/  FMUL.FTZ R40, R40, R75 ;  /* 0x0000004b28287220 */ /* 0x000fe40000410000 */
[----:B------:R-:W-:-:S04]  /*20b0*/  FFMA.FTZ R68, R41, R68, 1 ;  /* 0x3f80000029447423 */ /* 0x000fc80000010044 */
[----:B------:R-:W-:-:S07]  /*20c0*/  FMUL.FTZ R37, R37, R68 ;  /* 0x0000004425257220 */ /* 0x000fce0000410000 */
.L_x_115:
[----:B------:R-:W-:Y:S01]  /*20d0*/  FFMA.FTZ R42, R36, R17, R15 ;  /* 0x00000011242a7223 */ /* 0x000fe2000001000f */
[----:B------:R-:W-:Y:S01]  /*20e0*/  FMUL.FTZ R16, R37, R10 ;  /* 0x0000000a25107220 */ /* 0x000fe20000410000 */
[--C-:B------:R-:W-:Y:S01]  /*20f0*/  FADD.FTZ R41, R17, R14.reuse ;  /* 0x0000000e11297221 */ /* 0x100fe20000010000 */
[----:B------:R-:W-:Y:S01]  /*2100*/  PRMT R14, R46, 0x7632, R14 ;  /* 0x000076322e0e7816 */ /* 0x000fe2000000000e */
[----:B------:R-:W-:Y:S01]  /*2110*/  FMUL.FTZ R17, R40, R11 ;  /* 0x0000000b28117220 */ /* 0x000fe20000410000 */
[----:B------:R-:W-:Y:S01]  /*2120*/  FFMA.FTZ R15, R39, R16, R42 ;  /* 0x00000010270f7223 */ /* 0x000fe2000001002a */
[----:B------:R-:W-:Y:S01]  /*2130*/  FADD.FTZ R16, R41, R16 ;  /* 0x0000001029107221 */ /* 0x000fe20000010000 */
[----:B------:R-:W-:Y:S02]  /*2140*/  SHF.L.U32 R41, R46, 0x10, RZ ;  /* 0x000000102e297819 */ /* 0x000fe400000006ff */
        /* <DEDUP_REMOVED lines=29> */
.L_x_116:
[----:B------:R-:W-:-:S04]  /*2320*/  FMUL.FTZ R16, R41, R10 ;  /* 0x0000000a29107220 */ /* 0x000fc80000410000 */
[----:B------:R-:W-:Y:S01]  /*2330*/  FFMA.FTZ R17, R43, R16, R14 ;  /* 0x000000102b117223 */ /* 0x000fe2000001000e */
[----:B------:R-:W-:Y:S01]  /*2340*/  FADD.FTZ R16, R15, R16 ;  /* 0x000000100f107221 */ /* 0x000fe20000010000 */
[----:B------:R-:W-:-:S04]  /*2350*/  FMUL.FTZ R15, R42, R11 ;  /* 0x0000000b2a0f7220 */ /* 0x000fc80000410000 */
[----:B------:R-:W-:Y:S01]  /*2360*/  FFMA.FTZ R14, R74, R15, R17 ;  /* 0x0000000f4a0e7223 */ /* 0x000fe20000010011 */
[--C-:B------:R-:W-:Y:S01]  /*2370*/  FADD.FTZ R15, R15, R16.reuse ;  /* 0x000000100f0f7221 */ /* 0x100fe20000010000 */
[C---:B------:R-:W-:Y:S02]  /*2380*/  PRMT R16, R47.reuse, 0x7632, R16 ;  /* 0x000076322f107816 */ /* 0x040fe40000000010 */
[----:B------:R-:W-:Y:S02]  /*2390*/  SHF.L.U32 R17, R47, 0x10, RZ ;  /* 0x000000102f117819 */ /* 0x000fe400000006ff */
[----:B------:R-:W-:-:S03]  /*23a0*/  SHF.L.U32 R16, R16, 0x10, RZ ;  /* 0x0000001010107819 */ /* 0x000fc600000006ff */
[----:B------:R-:W-:Y:S01]  /*23b0*/  FADD.FTZ R67, R17, -UR11 ;  /* 0x8000000b11437e21 */ /* 0x000fe20008010000 */
[----:B------:R-:W-:Y:S01]  /*23c0*/  PRMT R17, R44, 0x7632, R17 ;  /* 0x000076322c117816 */ /* 0x000fe20000000011 */
[----:B------:R-:W-:Y:S02]  /*23d0*/  FADD.FTZ R76, R16, -UR11 ;  /* 0x8000000b104c7e21 */ /* 0x000fe40008010000 */
[----:B------:R-:W-:Y:S01]  /*23e0*/  FMUL.FTZ R67, R67, UR10 ;  /* 0x0000000a43437c20 */ /* 0x000fe20008410000 */
[----:B------:R-:W-:Y:S01]  /*23f0*/  SHF.L.U32 R16, R17, 0x10, RZ ;  /* 0x0000001011107819 */ /* 0x000fe200000006ff */
[----:B------:R-:W-:Y:S01]  /*2400*/  FMUL.FTZ R76, R76, UR10 ;  /* 0x0000000a4c4c7c20 */ /* 0x000fe20008410000 */
[----:B------:R-:W-:Y:S01]  /*2410*/  SHF.L.U32 R17, R44, 0x10, RZ ;  /* 0x000000102c117819 */ /* 0x000fe200000006ff */
[----:B------:R-:W-:Y:S06]  /*2420*/  @!P0 BRA `(.L_x_117) ;  /* 0x0000000000488947 */ /* 0x000fec0003800000 */
[----:B------:R-:W-:-:S04]  /*2430*/  FFMA.FTZ R68, R67, R10, R12 ;  /* 0x0000000a43447223 */ /* 0x000fc8000001000c */
[----:B------:R-:W-:-:S06]  /*2440*/  FMUL.FTZ R69, R68, -1.4426950216293334961 ;  /* 0xbfb8aa3b44457820 */ /* 0x000fcc0000410000 */
[----:B------:R-:W0:Y:S02]  /*2450*/  MUFU.EX2 R69, R69 ;  /* 0x0000004500457308 */ /* 0x000e240000000800 */
[----:B0-----:R-:W-:-:S06]  /*2460*/  FADD.FTZ R75, R69, 1 ;  /* 0x3f800000454b7421 */ /* 0x001fcc0000010000 */
[----:B------:R-:W0:Y:S02]  /*2470*/  MUFU.RCP R75, R75 ;  /* 0x0000004b004b7308 */ /* 0x000e240000001000 */
[----:B0-----:R-:W-:Y:S01]  /*2480*/  FADD.FTZ R77, -R75, 1 ;  /* 0x3f8000004b4d7421 */ /* 0x001fe20000010100 */
[----:B------:R-:W-:-:S03]  /*2490*/  FMUL.FTZ R17, R17, R75 ;  /* 0x0000004b11117220 */ /* 0x000fc60000410000 */
[----:B------:R-:W-:-:S04]  /*24a0*/  FFMA.FTZ R68, R68, R77, 1 ;  /* 0x3f80000044447423 */ /* 0x000fc8000001004d */
[----:B------:R-:W-:Y:S01]  /*24b0*/  FMUL.FTZ R17, R17, R68 ;  /* 0x0000004411117220 */ /* 0x000fe20000410000 */
[----:B------:R-:W-:-:S04]  /*24c0*/  FFMA.FTZ R68, R76, R11, R13 ;  /* 0x0000000b4c447223 */ /* 0x000fc8000001000d */
[----:B------:R-:W-:-:S06]  /*24d0*/  FMUL.FTZ R77, R68, -1.4426950216293334961 ;  /* 0xbfb8aa3b444d7820 */ /* 0x000fcc0000410000 */
[----:B------:R-:W0:Y:S02]  /*24e0*/  MUFU.EX2 R77, R77 ;  /* 0x0000004d004d7308 */ /* 0x000e240000000800 */
[----:B0-----:R-:W-:-:S06]  /*24f0*/  FADD.FTZ R77, R77, 1 ;  /* 0x3f8000004d4d7421 */ /* 0x001fcc0000010000 */
[----:B------:R-:W0:Y:S02]  /*2500*/  MUFU.RCP R69, R77 ;  /* 0x0000004d00457308 */ /* 0x000e240000001000 */
[----:B0-----:R-:W-:Y:S01]  /*2510*/  FMUL.FTZ R16, R16, R69 ;  /* 0x0000004510107220 */ /* 0x001fe20000410000 */
[----:B------:R-:W-:-:S04]  /*2520*/  FADD.FTZ R69, -R69, 1 ;  /* 0x3f80000045457421 */ /* 0x000fc80000010100 */
[----:B------:R-:W-:-:S04]  /*2530*/  FFMA.FTZ R69, R68, R69, 1 ;  /* 0x3f80000044457423 */ /* 0x000fc80000010045 */
[----:B------:R-:W-:-:S07]  /*2540*/  FMUL.FTZ R16, R16, R69 ;  /* 0x0000004510107220 */ /* 0x000fce0000410000 */
.L_x_117:
[----:B------:R-:W-:Y:S01]  /*2550*/  FMUL.FTZ R68, R17, R10 ;  /* 0x0000000a11447220 */ /* 0x000fe20000410000 */
[----:B------:R-:W-:Y:S01]  /*2560*/  ISETP.GT.AND P0, PT, R2, 0x1e, PT ;  /* 0x0000001e0200780c */ /* 0x000fe20003f04270 */
[----:B------:R-:W-:Y:S01]  /*2570*/  FFMA.FTZ R9, R9, R26, RZ ;  /* 0x0000001a09097223 */ /* 0x000fe200000100ff */
[----:B------:R-:W-:Y:S01]  /*2580*/  FFMA.FTZ R75, R8, R24, RZ ;  /* 0x00000018084b7223 */ /* 0x000fe200000100ff */
[----:B------:R-:W-:Y:S01]  /*2590*/  FFMA.FTZ R69, R67, R68, R14 ;  /* 0x0000004443457223 */ /* 0x000fe2000001000e */
[----:B------:R-:W-:Y:S01]  /*25a0*/  FADD.FTZ R15, R15, R68 ;  /* 0x000000440f0f7221 */ /* 0x000fe20000010000 */
[----:B------:R-:W-:Y:S01]  /*25b0*/  FMUL.FTZ R14, R16, R11 ;  /* 0x0000000b100e7220 */ /* 0x000fe20000410000 */
[----:B------:R-:W-:Y:S01]  /*25c0*/  FADD.FTZ R26, RZ, R26 ;  /* 0x0000001aff1a7221 */ /* 0x000fe20000010000 */
[----:B------:R-:W-:Y:S01]  /*25d0*/  FADD.FTZ R24, RZ, R24 ;  /* 0x00000018ff187221 */ /* 0x000fe20000010000 */
[----:B------:R-:W-:Y:S01]  /*25e0*/  FFMA.FTZ R8, R27, R25, R9 ;  /* 0x000000191b087223 */ /* 0x000fe20000010009 */
[----:B------:R-:W-:Y:S01]  /*25f0*/  FADD.FTZ R15, R14, R15 ;  /* 0x0000000f0e0f7221 */ /* 0x000fe20000010000 */
[----:B------:R-:W-:Y:S01]  /*2600*/  FFMA.FTZ R14, R76, R14, R69 ;  /* 0x0000000e4c0e7223 */ /* 0x000fe20000010045 */
[----:B------:R-:W-:Y:S01]  /*2610*/  FADD.FTZ R26, R26, R25 ;  /* 0x000000191a1a7221 */ /* 0x000fe20000010000 */
[----:B------:R-:W-:Y:S01]  /*2620*/  FFMA.FTZ R9, R22, R23, R75 ;  /* 0x0000001716097223 */ /* 0x000fe2000001004b */
[----:B------:R-:W-:Y:S01]  /*2630*/  FADD.FTZ R25, R24, R23 ;  /* 0x0000001718197221 */ /* 0x000fe20000010000 */
[----:B------:R-:W0:Y:S01]  /*2640*/  SHFL.DOWN PT, R68, R15, 0x1, 0x1f ;  /* 0x08201f000f447f89 */ /* 0x000e2200000e0000 */
[----:B------:R-:W-:Y:S01]  /*2650*/  FFMA.FTZ R8, R19, R21, R8 ;  /* 0x0000001513087223 */ /* 0x000fe20000010008 */
[----:B------:R-:W-:Y:S01]  /*2660*/  FFMA.FTZ R9, R18, R20, R9 ;  /* 0x0000001412097223 */ /* 0x000fe20000010009 */
[----:B------:R-:W-:Y:S01]  /*2670*/  FADD.FTZ R21, R26, R21 ;  /* 0x000000151a157221 */ /* 0x000fe20000010000 */
[----:B------:R-:W1:Y:S01]  /*2680*/  SHFL.DOWN PT, R69, R14, 0x1, 0x1f ;  /* 0x08201f000e457f89 */ /* 0x000e6200000e0000 */
[----:B------:R-:W-:Y:S01]  /*2690*/  FADD.FTZ R20, R25, R20 ;  /* 0x0000001419147221 */ /* 0x000fe20000010000 */
[----:B------:R-:W-:Y:S01]  /*26a0*/  FFMA.FTZ R8, R29, R32, R8 ;  /* 0x000000201d087223 */ /* 0x000fe20000010008 */
[----:B------:R-:W-:Y:S01]  /*26b0*/  FFMA.FTZ R9, R30, R31, R9 ;  /* 0x0000001f1e097223 */ /* 0x000fe20000010009 */
[----:B------:R-:W-:Y:S01]  /*26c0*/  FADD.FTZ R32, R21, R32 ;  /* 0x0000002015207221 */ /* 0x000fe20000010000 */
        /* <DEDUP_REMOVED lines=15> */
[----:B0-----:R-:W-:Y:S01]  /*27c0*/  @!P0 FADD.FTZ R15, R15, R68 ;  /* 0x000000440f0f8221 */ /* 0x001fe20000010000 */
[----:B------:R-:W-:Y:S01]  /*27d0*/  FADD.FTZ R34, R34, R17 ;  /* 0x0000001122227221 */ /* 0x000fe20000010000 */
[----:B------:R-:W-:Y:S01]  /*27e0*/  FADD.FTZ R35, R31, R16 ;  /* 0x000000101f237221 */ /* 0x000fe20000010000 */
[----:B------:R-:W-:-:S02]  /*27f0*/  IMAD R9, R28, 0x6, R65 ;  /* 0x000000061c097824 */ /* 0x000fc400078e0241 */
[----:B-1----:R-:W-:Y:S01]  /*2800*/  @!P0 FADD.FTZ R14, R14, R69 ;  /* 0x000000450e0e8221 */ /* 0x002fe20000010000 */
[----:B------:R-:W0:Y:S01]  /*2810*/  SHFL.DOWN PT, R68, R15, 0x2, 0x1f ;  /* 0x08401f000f447f89 */ /* 0x000e2200000e0000 */
[----:B------:R-:W-:Y:S01]  /*2820*/  ISETP.GT.AND P0, PT, R2, 0x1d, PT ;  /* 0x0000001d0200780c */ /* 0x000fe20003f04270 */
[----:B------:R-:W-:Y:S01]  /*2830*/  BSSY B0, `(.L_x_118) ;  /* 0x000003c000007945 */ /* 0x000fe20003800000 */
[----:B------:R-:W-:Y:S01]  /*2840*/  PRMT R8, R57, 0x7632, R8 ;  /* 0x0000763239087816 */ /* 0x000fe20000000008 */
        /* <DEDUP_REMOVED lines=15> */
[----:B------:R-:W-:Y:S01]  /*2940*/  ISETP.GT.AND P0, PT, R2, 0xf, PT ;  /* 0x0000000f0200780c */ /* 0x000fe20003f04270 */
[----:B------:R-:W1:Y:S02]  /*2950*/  LDC.64 R68, c[0x0][0x268] ;  /* 0x00009a00ff447b82 */ /* 0x000e640000000a00 */
[----:B------:R-:W2:Y:S10]  /*2960*/  SHFL.DOWN PT, R23, R14, 0x10, 0x1f ;  /* 0x0a001f000e177f89 */ /* 0x000eb400000e0000 */
[----:B0-----:R-:W-:Y:S01]  /*2970*/  @!P0 FADD.FTZ R15, R15, R22 ;  /* 0x000000160f0f8221 */ /* 0x001fe20000010000 */
[----:B-1----:R-:W-:Y:S01]  /*2980*/  IMAD.WIDE R68, R9, 0x4, R68 ;  /* 0x0000000409447825 */ /* 0x002fe200078e0244 */
[----:B------:R-:W-:-:S03]  /*2990*/  PRMT R9, R58, 0x7632, R9 ;  /* 0x000076323a097816 */ /* 0x000fc60000000009 */
[----:B--2---:R-:W-:Y:S01]  /*29a0*/  @!P0 FADD.FTZ R14, R14, R23 ;  /* 0x000000170e0e8221 */ /* 0x004fe20000010000 */
[----:B------:R-:W-:-:S13]  /*29b0*/  ISETP.NE.AND P0, PT, R2, RZ, PT ;  /* 0x000000ff0200720c */ /* 0x000fda0003f05270 */
[----:B------:R0:W-:Y:S01]  /*29c0*/  @!P0 STS.64 [R6+0x10], R14 ;  /* 0x0000100e06008388 */ /* 0x0001e20000000a00 */
[----:B------:R-:W-:Y:S01]  /*29d0*/  BAR.SYNC.DEFER_BLOCKING 0x0 ;  /* 0x0000000000007b1d */ /* 0x000fe20000010000 */
[----:B------:R-:W-:-:S13]  /*29e0*/  ISETP.NE.AND P0, PT, R65, RZ, PT ;  /* 0x000000ff4100720c */ /* 0x000fda0003f05270 */
[----:B0-----:R-:W-:Y:S05]  /*29f0*/  @P0 BRA `(.L_x_119) ;  /* 0x00000000007c0947 */ /* 0x001fea0003800000 */
[----:B------:R-:W0:Y:S01]  /*2a00*/  S2UR UR9, SR_CgaCtaId ;  /* 0x00000000000979c3 */ /* 0x000e220000008800 */
[----:B------:R-:W-:Y:S02]  /*2a10*/  UMOV UR8, 0x400 ;  /* 0x0000040000087882 */ /* 0x000fe40000000000 */
[----:B0-----:R-:W-:-:S09]  /*2a20*/  ULEA UR8, UR9, UR8, 0x18 ;  /* 0x0000000809087291 */ /* 0x001fd2000f8ec03f */
[----:B------:R-:W0:Y:S04]  /*2a30*/  LDS.64 R40, [UR8+0x18] ;  /* 0x00001808ff287984 */ /* 0x000e280008000a00 */
[----:B------:R-:W1:Y:S04]  /*2a40*/  LDS.128 R16, [UR8+0x20] ;  /* 0x00002008ff107984 */ /* 0x000e680008000c00 */
[----:B------:R-:W2:Y:S04]  /*2a50*/  LDS.128 R20, [UR8+0x30] ;  /* 0x00003008ff147984 */ /* 0x000ea80008000c00 */
[----:B------:R-:W3:Y:S04]  /*2a60*/  LDS.128 R24, [UR8+0x40] ;  /* 0x00004008ff187984 */ /* 0x000ee80008000c00 */
[----:B------:R-:W4:Y:S04]  /*2a70*/  LDS.128 R28, [UR8+0x50] ;  /* 0x00005008ff1c7984 */ /* 0x000f280008000c00 */
[----:B------:R-:W5:Y:S01]  /*2a80*/  LDS.128 R36, [UR8+0x60] ;  /* 0x00006008ff247984 */ /* 0x000f620008000c00 */
[----:B0-----:R-:W-:Y:S01]  /*2a90*/  FADD.FTZ R43, R14, R40 ;  /* 0x000000280e2b7221 */ /* 0x001fe20000010000 */
        /* <DEDUP_REMOVED lines=20> */
[----:B------:R-:W-:-:S07]  /*2be0*/  FADD.FTZ R15, R16, R39 ;  /* 0x00000027100f7221 */ /* 0x000fce0000010000 */
.L_x_119:
[----:B------:R-:W-:Y:S05]  /*2bf0*/  BSYNC B0 ;  /* 0x0000000000007941 */ /* 0x000fea0003800000 */
.L_x_118:
[----:B------:R-:W-:Y:S01]  /*2c00*/  BAR.SYNC.DEFER_BLOCKING 0x0 ;  /* 0x0000000000007b1d */ /* 0x000fe20000010000 */
[----:B------:R-:W-:Y:S02]  /*2c10*/  ISETP.GT.U32.AND P6, PT, R65, 0x5, PT ;  /* 0x000000054100780c */ /* 0x000fe40003fc4070 */
[----:B------:R-:W-:-:S03]  /*2c20*/  LOP3.LUT R66, R66, 0xfffffffe, RZ, 0xc0, !PT ;  /* 0xfffffffe42427812 */ /* 0x000fc600078ec0ff */
[----:B------:R-:W-:Y:S08]  /*2c30*/  BSSY B0, `(.L_x_120) ;  /* 0x000013e000007945 */ /* 0x000ff00003800000 */
[----:B------:R-:W-:Y:S01]  /*2c40*/  @P6 LOP3.LUT R66, R66, 0x1, RZ, 0xfc, !PT ;  /* 0x0000000142426812 */ /* 0x000fe200078efcff */
[----:B------:R-:W-:Y:S06]  /*2c50*/  @P6 BRA `(.L_x_121) ;  /* 0x0000001000ec6947 */ /* 0x000fec0003800000 */
[----:B------:R-:W0:Y:S04]  /*2c60*/  LDS.128 R40, [R7+0x60] ;  /* 0x0000600007287984 */ /* 0x000e280000000c00 */
[----:B------:R-:W1:Y:S04]  /*2c70*/  LDS.128 R28, [R7+0xc0] ;  /* 0x0000c000071c7984 */ /* 0x000e680000000c00 */
[----:B------:R-:W2:Y:S04]  /*2c80*/  LDS.128 R24, [R7+0x120] ;  /* 0x0001200007187984 */ /* 0x000ea80000000c00 */
[----:B------:R-:W3:Y:S04]  /*2c90*/  LDS.128 R16, [R7+0x180] ;  /* 0x0001800007107984 */ /* 0x000ee80000000c00 */
[----:B------:R-:W4:Y:S04]  /*2ca0*/  LDS.128 R20, [R7+0x1e0] ;  /* 0x0001e00007147984 */ /* 0x000f280000000c00 */
        /* <DEDUP_REMOVED lines=8> */
[----:B------:R-:W0:Y:S01]  /*2d30*/  LDS.128 R32, [R7+0x2a0] ;  /* 0x0002a00007207984 */ /* 0x000e220000000c00 */
[----:B------:R-:W-:Y:S01]  /*2d40*/  FADD.FTZ R40, R40, R31 ;  /* 0x0000001f28287221 */ /* 0x000fe20000010000 */
[----:B--2---:R-:W-:Y:S01]  /*2d50*/  FADD.FTZ R67, R67, R24 ;  /* 0x0000001843437221 */ /* 0x004fe20000010000 */
[----:B------:R-:W-:Y:S01]  /*2d60*/  FADD.FTZ R42, R42, R25 ;  /* 0x000000192a2a7221 */ /* 0x000fe20000010000 */
[----:B------:R-:W1:Y:S01]  /*2d70*/  LDS.128 R28, [R7+0x300] ;  /* 0x00030000071c7984 */ /* 0x000e620000000c00 */
[----:B------:R-:W-:Y:S01]  /*2d80*/  FADD.FTZ R43, R41, R26 ;  /* 0x0000001a292b7221 */ /* 0x000fe20000010000 */
[----:B------:R-:W-:Y:S01]  /*2d90*/  FADD.FTZ R40, R40, R27 ;  /* 0x0000001b28287221 */ /* 0x000fe20000010000 */
[----:B---3--:R-:W-:Y:S01]  /*2da0*/  FADD.FTZ R41, R67, R16 ;  /* 0x0000001043297221 */ /* 0x008fe20000010000 */
[----:B------:R-:W2:Y:S01]  /*2db0*/  LDS.128 R24, [R7+0x360] ;  /* 0x0003600007187984 */ /* 0x000ea20000000c00 */
[----:B------:R-:W-:Y:S01]  /*2dc0*/  FADD.FTZ R42, R42, R17 ;  /* 0x000000112a2a7221 */ /* 0x000fe20000010000 */
        /* <DEDUP_REMOVED lines=8> */
[----:B------:R-:W4:Y:S01]  /*2e50*/  LDS.128 R20, [R7+0x420] ;  /* 0x0004200007147984 */ /* 0x000f220000000c00 */
[----:B------:R-:W-:Y:S01]  /*2e60*/  FADD.FTZ R36, R42, R37 ;  /* 0x000000252a247221 */ /* 0x000fe20000010000 */
[----:B------:R-:W-:Y:S01]  /*2e70*/  FADD.FTZ R37, R43, R38 ;  /* 0x000000262b257221 */ /* 0x000fe20000010000 */
[----:B------:R-:W-:-:S02]  /*2e80*/  FADD.FTZ R38, R40, R39 ;  /* 0x0000002728267221 */ /* 0x000fc40000010000 */
[----:B------:R-:W5:Y:S01]  /*2e90*/  LDS.128 R40, [R7+0x480] ;  /* 0x0004800007287984 */ /* 0x000f620000000c00 */
[----:B0-----:R-:W-:Y:S01]  /*2ea0*/  FADD.FTZ R67, R67, R32 ;  /* 0x0000002043437221 */ /* 0x001fe20000010000 */
[----:B------:R-:W-:Y:S01]  /*2eb0*/  FADD.FTZ R32, R36, R33 ;  /* 0x0000002124207221 */ /* 0x000fe20000010000 */
[----:B------:R-:W-:Y:S01]  /*2ec0*/  FADD.FTZ R33, R37, R34 ;  /* 0x0000002225217221 */ /* 0x000fe20000010000 */
[----:B------:R-:W-:Y:S01]  /*2ed0*/  FADD.FTZ R34, R38, R35 ;  /* 0x0000002326227221 */ /* 0x000fe20000010000 */
[----:B-1----:R-:W-:Y:S01]  /*2ee0*/  FADD.FTZ R67, R67, R28 ;  /* 0x0000001c43437221 */ /* 0x002fe20000010000 */
[----:B------:R-:W-:Y:S01]  /*2ef0*/  FADD.FTZ R32, R32, R29 ;  /* 0x0000001d20207221 */ /* 0x000fe20000010000 */
[----:B------:R-:W0:Y:S01]  /*2f00*/  LDS.128 R36, [R7+0x4e0] ;  /* 0x0004e00007247984 */ /* 0x000e220000000c00 */
[----:B------:R-:W-:Y:S01]  /*2f10*/  FADD.FTZ R29, R33, R30 ;  /* 0x0000001e211d7221 */ /* 0x000fe20000010000 */
[----:B--2---:R-:W-:Y:S01]  /*2f20*/  FADD.FTZ R67, R67, R24 ;  /* 0x0000001843437221 */ /* 0x004fe20000010000 */
[----:B------:R-:W-:Y:S01]  /*2f30*/  FADD.FTZ R28, R34, R31 ;  /* 0x0000001f221c7221 */ /* 0x000fe20000010000 */
        /* <DEDUP_REMOVED lines=14> */
[----:B------:R-:W4:Y:S01]  /*3020*/  LDS.128 R16, [R7+0x660] ;  /* 0x0006600007107984 */ /* 0x000f220000000c00 */
[----:B-----5:R-:W-:Y:S01]  /*3030*/  FADD.FTZ R67, R67, R40 ;  /* 0x0000002843437221 */ /* 0x020fe20000010000 */
[----:B------:R-:W-:Y:S01]  /*3040*/  FADD.FTZ R40, R20, R41 ;  /* 0x0000002914287221 */ /* 0x000fe20000010000 */
[----:B------:R-:W-:Y:S01]  /*3050*/  FADD.FTZ R41, R21, R42 ;  /* 0x0000002a15297221 */ /* 0x000fe20000010000 */
[----:B------:R-:W-:Y:S01]  /*3060*/  FADD.FTZ R74, R74, R43 ;  /* 0x0000002b4a4a7221 */ /* 0x000fe20000010000 */
[----:B------:R-:W5:Y:S01]  /*3070*/  LDS.128 R20, [R7+0x6c0] ;  /* 0x0006c00007147984 */ /* 0x000f620000000c00 */
        /* <DEDUP_REMOVED lines=53> */
[----:B------:R-:W-:Y:S01]  /*33d0*/  FADD.FTZ R74, R74, R19 ;  /* 0x000000134a4a7221 */ /* 0x000fe20000010000 */
[----:B-----5:R-:W-:Y:S01]  /*33e0*/  FADD.FTZ R67, R25, R20 ;  /* 0x0000001419437221 */ /* 0x020fe20000010000 */
[----:B------:R-:W4:Y:S01]  /*33f0*/  LDS.128 R16, [R7+0xae0] ;  /* 0x000ae00007107984 */ /* 0x000f220000000c00 */
[----:B------:R-:W-:Y:S01]  /*3400*/  FADD.FTZ R20, R24, R21 ;  /* 0x0000001518147221 */ /* 0x000fe20000010000 */
[----:B------:R-:W-:Y:S01]  /*3410*/  FADD.FTZ R75, R75, R22 ;  /* 0x000000164b4b7221 */ /* 0x000fe20000010000 */
[----:B------:R-:W-:Y:S01]  /*3420*/  FADD.FTZ R74, R74, R23 ;  /* 0x000000174a4a7221 */ /* 0x000fe20000010000 */
        /* <DEDUP_REMOVED lines=47> */
[----:B------:R-:W2:Y:S01]  /*3720*/  LDS.128 R40, [R7+0xea0] ;  /* 0x000ea00007287984 */ /* 0x000ea20000000c00 */
[----:B------:R-:W-:Y:S01]  /*3730*/  FADD.FTZ R75, R75, R30 ;  /* 0x0000001e4b4b7221 */ /* 0x000fe20000010000 */
[----:B------:R-:W-:Y:S01]  /*3740*/  FADD.FTZ R74, R74, R31 ;  /* 0x0000001f4a4a7221 */ /* 0x000fe20000010000 */
[----:B----4-:R-:W-:Y:S01]  /*3750*/  FADD.FTZ R67, R33, R16 ;  /* 0x0000001021437221 */ /* 0x010fe20000010000 */
[----:B------:R-:W-:Y:S01]  /*3760*/  FADD.FTZ R28, R32, R17 ;  /* 0x00000011201c7221 */ /* 0x000fe20000010000 */
[----:B------:R-:W-:Y:S01]  /*3770*/  FADD.FTZ R75, R75, R18 ;  /* 0x000000124b4b7221 */ /* 0x000fe20000010000 */
[----:B------:R-:W3:Y:S01]  /*3780*/  LDS.128 R32, [R7+0xf00] ;  /* 0x000f000007207984 */ /* 0x000ee20000000c00 */
[----:B------:R-:W-:Y:S01]  /*3790*/  FADD.FTZ R74, R74, R19 ;  /* 0x000000134a4a7221 */ /* 0x000fe20000010000 */
[----:B-----5:R-:W-:Y:S01]  /*37a0*/  FADD.FTZ R67, R67, R24 ;  /* 0x0000001843437221 */ /* 0x020fe20000010000 */
[----:B------:R-:W-:Y:S01]  /*37b0*/  FADD.FTZ R24, R28, R25 ;  /* 0x000000191c187221 */ /* 0x000fe20000010000 */
[----:B------:R-:W4:Y:S01]  /*37c0*/  LDS.128 R16, [R7+0xf60] ;  /* 0x000f600007107984 */ /* 0x000f220000000c00 */
[----:B------:R-:W-:Y:S01]  /*37d0*/  FADD.FTZ R75, R75, R26 ;  /* 0x0000001a4b4b7221 */ /* 0x000fe20000010000 */
[----:B------:R-:W-:-:S02]  /*37e0*/  FADD.FTZ R74, R74, R27 ;  /* 0x0000001b4a4a7221 */ /* 0x000fc40000010000 */
[----:B------:R-:W5:Y:S01]  /*37f0*/  LDS.128 R28, [R7+0xfc0] ;  /* 0x000fc000071c7984 */ /* 0x000f620000000c00 */
[----:B0-----:R-:W-:Y:S01]  /*3800*/  FADD.FTZ R67, R67, R20 ;  /* 0x0000001443437221 */ /* 0x001fe20000010000 */
[----:B------:R-:W-:Y:S01]  /*3810*/  FADD.FTZ R20, R24, R21 ;  /* 0x0000001518147221 */ /* 0x000fe20000010000 */
[----:B------:R-:W-:Y:S01]  /*3820*/  FADD.FTZ R75, R75, R22 ;  /* 0x000000164b4b7221 */ /* 0x000fe20000010000 */
[----:B------:R-:W0:Y:S01]  /*3830*/  LDS.128 R24, [R7+0x1020] ;  /* 0x0010200007187984 */ /* 0x000e220000000c00 */
[----:B------:R-:W-:Y:S01]  /*3840*/  FADD.FTZ R74, R74, R23 ;  /* 0x000000174a4a7221 */ /* 0x000fe20000010000 */
[----:B-1----:R-:W-:Y:S01]  /*3850*/  FADD.FTZ R67, R67, R36 ;  /* 0x0000002443437221 */ /* 0x002fe20000010000 */
[----:B------:R-:W-:Y:S01]  /*3860*/  FADD.FTZ R36, R20, R37 ;  /* 0x0000002514247221 */ /* 0x000fe20000010000 */
[----:B------:R-:W-:Y:S01]  /*3870*/  FADD.FTZ R75, R75, R38 ;  /* 0x000000264b4b7221 */ /* 0x000fe20000010000 */
[----:B------:R-:W1:Y:S01]  /*3880*/  LDS.128 R20, [R7+0x1080] ;  /* 0x0010800007147984 */ /* 0x000e620000000c00 */
[----:B------:R-:W-:Y:S01]  /*3890*/  FADD.FTZ R74, R74, R39 ;  /* 0x000000274a4a7221 */ /* 0x000fe20000010000 */
[----:B--2---:R-:W-:Y:S01]  /*38a0*/  FADD.FTZ R67, R67, R40 ;  /* 0x0000002843437221 */ /* 0x004fe20000010000 */
[----:B------:R-:W-:Y:S01]  /*38b0*/  FADD.FTZ R40, R36, R41 ;  /* 0x0000002924287221 */ /* 0x000fe20000010000 */
[----:B------:R-:W-:Y:S01]  /*38c0*/  FADD.FTZ R75, R75, R42 ;  /* 0x0000002a4b4b7221 */ /* 0x000fe20000010000 */
[----:B------:R-:W2:Y:S01]  /*38d0*/  LDS.128 R36, [R7+0x10e0] ;  /* 0x0010e00007247984 */ /* 0x000ea20000000c00 */
[----:B------:R-:W-:Y:S01]  /*38e0*/  FADD.FTZ R74, R74, R43 ;  /* 0x0000002b4a4a7221 */ /* 0x000fe20000010000 */
[----:B---3--:R-:W-:Y:S01]  /*38f0*/  FADD.FTZ R67, R67, R32 ;  /* 0x0000002043437221 */ /* 0x008fe20000010000 */
        /* <DEDUP_REMOVED lines=32> */
[----:B------:R-:W-:-:S02]  /*3b00*/  FADD.FTZ R74, R74, R35 ;  /* 0x000000234a4a7221 */ /* 0x000fc40000010000 */
[----:B------:R-:W3:Y:S01]  /*3b10*/  LDS.128 R32, [R7+0x1380] ;  /* 0x0013800007207984 */ /* 0x000ee20000000c00 */
[----:B----4-:R-:W-:Y:S01]  /*3b20*/  FADD.FTZ R75, R75, R16 ;  /* 0x000000104b4b7221 */ /* 0x010fe20000010000 */
[----:B------:R-:W-:Y:S01]  /*3b30*/  FADD.FTZ R36, R36, R17 ;  /* 0x0000001124247221 */ /* 0x000fe20000010000 */
[----:B------:R-:W-:Y:S01]  /*3b40*/  FADD.FTZ R67, R67, R18 ;  /* 0x0000001243437221 */ /* 0x000fe20000010000 */
[----:B------:R-:W-:Y:S01]  /*3b50*/  FADD.FTZ R74, R74, R19 ;  /* 0x000000134a4a7221 */ /* 0x000fe20000010000 */
[----:B-----5:R-:W-:Y:S01]  /*3b60*/  FADD.FTZ R75, R75, R28 ;  /* 0x0000001c4b4b7221 */ /* 0x020fe20000010000 */
[----:B------:R-:W4:Y:S01]  /*3b70*/  LDS.128 R16, [R7+0x13e0] ;  /* 0x0013e00007107984 */ /* 0x000f220000000c00 */
[----:B------:R-:W-:Y:S01]  /*3b80*/  FADD.FTZ R36, R36, R29 ;  /* 0x0000001d24247221 */ /* 0x000fe20000010000 */
[----:B------:R-:W-:Y:S01]  /*3b90*/  FADD.FTZ R67, R67, R30 ;  /* 0x0000001e43437221 */ /* 0x000fe20000010000 */
[----:B------:R-:W-:Y:S02]  /*3ba0*/  FADD.FTZ R74, R74, R31 ;  /* 0x0000001f4a4a7221 */ /* 0x000fe40000010000 */
        /* <DEDUP_REMOVED lines=21> */
[----:B------:R-:W-:Y:S01]  /*3d00*/  FADD.FTZ R75, R75, R16 ;  /* 0x000000104b4b7221 */ /* 0x000fe20000010000 */
[----:B------:R-:W-:Y:S01]  /*3d10*/  FADD.FTZ R67, R67, R18 ;  /* 0x0000001243437221 */ /* 0x000fe20000010000 */
[----:B------:R-:W-:-:S02]  /*3d20*/  FADD.FTZ R74, R74, R19 ;  /* 0x000000134a4a7221 */ /* 0x000fc40000010000 */
[----:B------:R-:W3:Y:S01]  /*3d30*/  LDS.128 R16, [R7+0x15c0] ;  /* 0x0015c00007107984 */ /* 0x000ee20000000c00 */
[----:B-----5:R-:W-:Y:S01]  /*3d40*/  FADD.FTZ R20, R20, R29 ;  /* 0x0000001d14147221 */ /* 0x020fe20000010000 */
[----:B------:R-:W-:Y:S01]  /*3d50*/  FADD.FTZ R75, R75, R28 ;  /* 0x0000001c4b4b7221 */ /* 0x000fe20000010000 */
[----:B------:R-:W-:Y:S01]  /*3d60*/  FADD.FTZ R67, R67, R30 ;  /* 0x0000001e43437221 */ /* 0x000fe20000010000 */
[----:B------:R-:W-:Y:S02]  /*3d70*/  FADD.FTZ R74, R74, R31 ;  /* 0x0000001f4a4a7221 */ /* 0x000fe40000010000 */
[----:B------:R-:W4:Y:S01]  /*3d80*/  LDS.128 R28, [R7+0x1620] ;  /* 0x00162000071c7984 */ /* 0x000f220000000c00 */
[----:B0-----:R-:W-:Y:S01]  /*3d90*/  FADD.FTZ R32, R20, R41 ;  /* 0x0000002914207221 */ /* 0x001fe20000010000 */
[----:B------:R-:W-:Y:S01]  /*3da0*/  FADD.FTZ R75, R75, R40 ;  /* 0x000000284b4b7221 */ /* 0x000fe20000010000 */
[----:B------:R-:W-:Y:S01]  /*3db0*/  FADD.FTZ R76, R74, R43 ;  /* 0x0000002b4a4c7221 */ /* 0x000fe20000010000 */
[----:B------:R-:W0:Y:S01]  /*3dc0*/  LDS.128 R20, [R7+0x1680] ;  /* 0x0016800007147984 */ /* 0x000e220000000c00 */
[----:B------:R-:W-:Y:S01]  /*3dd0*/  FADD.FTZ R67, R67, R42 ;  /* 0x0000002a43437221 */ /* 0x000fe20000010000 */
[----:B-1----:R-:W-:Y:S01]  /*3de0*/  FADD.FTZ R74, R32, R37 ;  /* 0x00000025204a7221 */ /* 0x002fe20000010000 */
[----:B------:R-:W-:Y:S01]  /*3df0*/  FADD.FTZ R41, R75, R36 ;  /* 0x000000244b297221 */ /* 0x000fe20000010000 */
[----:B------:R-:W1:Y:S01]  /*3e00*/  LDS.128 R32, [R7+0x16e0] ;  /* 0x0016e00007207984 */ /* 0x000e620000000c00 */
[----:B------:R-:W-:Y:S01]  /*3e10*/  FADD.FTZ R67, R67, R38 ;  /* 0x0000002643437221 */ /* 0x000fe20000010000 */
[----:B------:R-:W-:-:S02]  /*3e20*/  FADD.FTZ R76, R76, R39 ;  /* 0x000000274c4c7221 */ /* 0x000fc40000010000 */
[----:B------:R-:W5:Y:S01]  /*3e30*/  LDS.128 R36, [R7+0x1740] ;  /* 0x0017400007247984 */ /* 0x000f620000000c00 */
[----:B--2---:R-:W-:Y:S01]  /*3e40*/  FADD.FTZ R75, R41, R24 ;  /* 0x00000018294b7221 */ /* 0x004fe20000010000 */
[----:B------:R-:W-:Y:S02]  /*3e50*/  FADD.FTZ R74, R74, R25 ;  /* 0x000000194a4a7221 */ /* 0x000fe40000010000 */
[----:B------:R-:W2:Y:S01]  /*3e60*/  LDS.128 R40, [R7+0x17a0] ;  /* 0x0017a00007287984 */ /* 0x000ea20000000c00 */
[----:B------:R-:W-:Y:S01]  /*3e70*/  FADD.FTZ R67, R67, R26 ;  /* 0x0000001a43437221 */ /* 0x000fe20000010000 */
        /* <DEDUP_REMOVED lines=8> */
[----:B------:R-:W-:Y:S01]  /*3f00*/  FADD.FTZ R18, R76, R31 ;  /* 0x0000001f4c127221 */ /* 0x000fe20000010000 */
        /* <DEDUP_REMOVED lines=8> */
[----:B-----5:R-:W-:Y:S01]  /*3f90*/  FADD.FTZ R17, R17, R36 ;  /* 0x0000002411117221 */ /* 0x020fe20000010000 */
[----:B------:R-:W-:Y:S01]  /*3fa0*/  FADD.FTZ R16, R16, R37 ;  /* 0x0000002510107221 */ /* 0x000fe20000010000 */
[----:B------:R-:W-:Y:S01]  /*3fb0*/  FADD.FTZ R19, R19, R38 ;  /* 0x0000002613137221 */ /* 0x000fe20000010000 */
[----:B------:R-:W-:Y:S01]  /*3fc0*/  FADD.FTZ R18, R18, R39 ;  /* 0x0000002712127221 */ /* 0x000fe20000010000 */
[----:B--2---:R-:W-:Y:S01]  /*3fd0*/  FADD.FTZ R32, R17, R40 ;  /* 0x0000002811207221 */ /* 0x004fe20000010000 */
[----:B------:R-:W-:Y:S01]  /*3fe0*/  FADD.FTZ R33, R16, R41 ;  /* 0x0000002910217221 */ /* 0x000fe20000010000 */
[----:B------:R-:W-:Y:S01]  /*3ff0*/  FADD.FTZ R34, R19, R42 ;  /* 0x0000002a13227221 */ /* 0x000fe20000010000 */
[----:B------:R-:W-:-:S07]  /*4000*/  FADD.FTZ R35, R18, R43 ;  /* 0x0000002b12237221 */ /* 0x000fce0000010000 */
.L_x_121:
[----:B------:R-:W-:Y:S05]  /*4010*/  BSYNC B0 ;  /* 0x0000000000007941 */ /* 0x000fea0003800000 */
.L_x_120:
[----:B------:R-:W-:Y:S04]  /*4020*/  BSSY B0, `(.L_x_122) ;  /* 0x000000f000007945 */ /* 0x000fe80003800000 */
[----:B------:R-:W-:Y:S05]  /*4030*/  @P6 BRA `(.L_x_123) ;  /* 0x0000000000346947 */ /* 0x000fea0003800000 */
[----:B------:R-:W0:Y:S01]  /*4040*/  LDC.64 R16, c[0x0][0x288] ;  /* 0x0000a200ff107b82 */ /* 0x000e220000000a00 */
[----:B------:R-:W-:Y:S01]  /*4050*/  MOV R23, UR4 ;  /* 0x0000000400177c02 */ /* 0x000fe20008000f00 */
[----:B------:R1:W-:Y:S01]  /*4060*/  REDG.E.ADD.F32.FTZ.RN.STRONG.GPU desc[UR14][R68.64], R32 ;  /* 0x00000020440079a6 */ /* 0x0003e2000c10f38e */
[----:B------:R-:W-:Y:S02]  /*4070*/  MOV R19, UR5 ;  /* 0x0000000500137c02 */ /* 0x000fe40008000f00 */
[----:B------:R-:W-:-:S04]  /*4080*/  LEA R22, P6, R23, R68, 0x2 ;  /* 0x0000004417167211 */ /* 0x000fc800078c10ff */
[----:B------:R-:W-:Y:S02]  /*4090*/  IADD3.X R23, R69, UR6, RZ, P6, !PT ;  /* 0x0000000645177c10 */ /* 0x000fe4000b7fe4ff */
[----:B------:R-:W-:-:S03]  /*40a0*/  LEA R18, P6, R19, R68, 0x2 ;  /* 0x0000004413127211 */ /* 0x000fc600078c10ff */
[----:B------:R1:W-:Y:S01]  /*40b0*/  REDG.E.ADD.F32.FTZ.RN.STRONG.GPU desc[UR14][R22.64], R33 ;  /* 0x00000021160079a6 */ /* 0x0003e2000c10f38e */
[----:B------:R-:W-:Y:S02]  /*40c0*/  IADD3.X R19, R69, UR7, RZ, P6, !PT ;  /* 0x0000000745137c10 */ /* 0x000fe4000b7fe4ff */
[----:B0-----:R-:W-:-:S04]  /*40d0*/  LEA R20, P6, R16, R68, 0x2 ;  /* 0x0000004410147211 */ /* 0x001fc800078c10ff */
[----:B------:R-:W-:-:S05]  /*40e0*/  LEA.HI.X R21, R16, R69, R17, 0x2, P6 ;  /* 0x0000004510157211 */ /* 0x000fca00030f1411 */
[----:B------:R1:W-:Y:S04]  /*40f0*/  REDG.E.ADD.F32.FTZ.RN.STRONG.GPU desc[UR14][R20.64], R34 ;  /* 0x00000022140079a6 */ /* 0x0003e8000c10f38e */
[----:B------:R1:W-:Y:S02]  /*4100*/  REDG.E.ADD.F32.FTZ.RN.STRONG.GPU desc[UR14][R18.64], R35 ;  /* 0x00000023120079a6 */ /* 0x0003e4000c10f38e */
.L_x_123:
[----:B------:R-:W-:Y:S05]  /*4110*/  BSYNC B0 ;  /* 0x0000000000007941 */ /* 0x000fea0003800000 */
.L_x_122:
[----:B------:R-:W-:Y:S02]  /*4120*/  ISETP.GE.U32.AND P6, PT, R4, 0x2, PT ;  /* 0x000000020400780c */ /* 0x000fe40003fc6070 */
[----:B------:R-:W-:Y:S02]  /*4130*/  PRMT R31, R59, 0x7632, R31 ;  /* 0x000076323b1f7816 */ /* 0x000fe4000000001f */
[----:B------:R-:W-:Y:S02]  /*4140*/  PRMT R30, R56, 0x7632, R30 ;  /* 0x00007632381e7816 */ /* 0x000fe4000000001e */
[----:B------:R-:W-:Y:S02]  /*4150*/  PRMT R29, R54, 0x7632, R29 ;  /* 0x00007632361d7816 */ /* 0x000fe4000000001d */
[----:B------:R-:W-:Y:S02]  /*4160*/  PRMT R28, R53, 0x7632, R28 ;  /* 0x00007632351c7816 */ /* 0x000fe4000000001c */
[----:B------:R-:W-:-:S02]  /*4170*/  PRMT R27, R55, 0x7632, R27 ;  /* 0x00007632371b7816 */ /* 0x000fc4000000001b */
[----:B------:R-:W-:Y:S02]  /*4180*/  PRMT R26, R52, 0x7632, R26 ;  /* 0x00007632341a7816 */ /* 0x000fe4000000001a */
[----:B------:R-:W-:Y:S02]  /*4190*/  PRMT R25, R50, 0x7632, R25 ;  /* 0x0000763232197816 */ /* 0x000fe40000000019 */
[----:B------:R-:W-:Y:S02]  /*41a0*/  PRMT R24, R49, 0x7632, R24 ;  /* 0x0000763231187816 */ /* 0x000fe40000000018 */
[----:B-1----:R-:W-:Y:S02]  /*41b0*/  PRMT R23, R51, 0x7632, R23 ;  /* 0x0000763233177816 */ /* 0x002fe40000000017 */
[----:B------:R-:W-:Y:S02]  /*41c0*/  PRMT R22, R48, 0x7632, R22 ;  /* 0x0000763230167816 */ /* 0x000fe40000000016 */
[----:B------:R-:W-:-:S02]  /*41d0*/  PRMT R21, R46, 0x7632, R21 ;  /* 0x000076322e157816 */ /* 0x000fc40000000015 */
[----:B------:R-:W-:Y:S02]  /*41e0*/  PRMT R20, R45, 0x7632, R20 ;  /* 0x000076322d147816 */ /* 0x000fe40000000014 */
[----:B------:R-:W-:Y:S02]  /*41f0*/  PRMT R19, R47, 0x7632, R19 ;  /* 0x000076322f137816 */ /* 0x000fe40000000013 */
[----:B------:R-:W-:Y:S01]  /*4200*/  PRMT R18, R44, 0x7632, R18 ;  /* 0x000076322c127816 */ /* 0x000fe20000000012 */
[----:B------:R-:W-:Y:S06]  /*4210*/  @!P6 BRA `(.L_x_124) ;  /* 0x0000001000a8e947 */ /* 0x000fec0003800000 */
[----:B------:R-:W0:Y:S01]  /*4220*/  LDC.64 R16, c[0x0][0x258] ;  /* 0x00009600ff107b82 */ /* 0x000e220000000a00 */
[----:B------:R-:W-:-:S05]  /*4230*/  LOP3.LUT R32, R61, 0x1, RZ, 0xc0, !PT ;  /* 0x000000013d207812 */ /* 0x000fca00078ec0ff */
[----:B------:R-:W-:Y:S02]  /*4240*/  IMAD R33, R32, R3, RZ ;  /* 0x0000000320217224 */ /* 0x000fe400078e02ff */
[----:B------:R-:W1:Y:S02]  /*4250*/  LDC.64 R34, c[0x0][0x260] ;  /* 0x00009800ff227b82 */ /* 0x000e640000000a00 */
[C---:B------:R-:W-:Y:S01]  /*4260*/  IMAD R32, R33.reuse, R4, RZ ;  /* 0x0000000421207224 */ /* 0x040fe200078e02ff */
[----:B------:R-:W-:-:S04]  /*4270*/  IADD3 R33, R33, R0, RZ ;  /* 0x0000000021217210 */ /* 0x000fc80007ffe0ff */
[----:B------:R-:W-:Y:S01]  /*4280*/  SHF.L.U32 R37, R32, 0x1, RZ ;  /* 0x0000000120257819 */ /* 0x000fe200000006ff */
[----:B0-----:R-:W-:-:S04]  /*4290*/  IMAD.WIDE.U32 R16, R33, 0x4, R16 ;  /* 0x0000000421107825 */ /* 0x001fc800078e0010 */
[----:B-1----:R-:W-:Y:S01]  /*42a0*/  IMAD.WIDE R34, R37, 0x4, R34 ;  /* 0x0000000425227825 */ /* 0x002fe200078e0222 */
[----:B------:R-:W-:Y:S06]  /*42b0*/  @P0 BRA `(.L_x_125) ;  /* 0x0000000000680947 */ /* 0x000fec0003800000 */
[----:B------:R-:W0:Y:S01]  /*42c0*/  S2R R2, SR_LANEID ;  /* 0x0000000000027919 */ /* 0x000e220000000000 */
[C---:B------:R-:W-:Y:S01]  /*42d0*/  LEA R32, P6, R62.reuse, R34, 0x3 ;  /* 0x000000223e207211 */ /* 0x040fe200078c18ff */
[----:B------:R-:W-:Y:S01]  /*42e0*/  HFMA2.MMA R36, -RZ, RZ, 0, 5.9604644775390625e-08 ;  /* 0x00000001ff247435 */ /* 0x000fe200000001ff */
[----:B------:R-:W-:Y:S01]  /*42f0*/  VOTEU.ANY UR8, UPT, PT ;  /* 0x0000000000087886 */ /* 0x000fe200038e0100 */
[----:B------:R-:W-:Y:S01]  /*4300*/  P2R R38, PR, RZ, 0x1 ;  /* 0x00000001ff267803 */ /* 0x000fe20000000000 */
[----:B------:R-:W-:Y:S01]  /*4310*/  UPOPC UR9, UR8 ;  /* 0x00000008000972bf */ /* 0x000fe20008000000 */
[----:B------:R-:W-:Y:S01]  /*4320*/  LEA.HI.X R33, R62, R35, RZ, 0x3, P6 ;  /* 0x000000233e217211 */ /* 0x000fe200030f1cff */
[----:B------:R-:W-:Y:S01]  /*4330*/  UFLO.U32 UR8, UR8 ;  /* 0x00000008000872bd */ /* 0x000fe200080e0000 */
[----:B------:R-:W-:-:S03]  /*4340*/  LOP3.LUT P6, RZ, R61, 0x2, RZ, 0xc0, !PT ;  /* 0x000000023dff7812 */ /* 0x000fc600078cc0ff */
[----:B------:R1:W-:Y:S01]  /*4350*/  STG.E.64 desc[UR14][R32.64], R14 ;  /* 0x0000000e20007986 */ /* 0x0003e2000c101b0e */
[----:B------:R-:W-:Y:S02]  /*4360*/  SEL R39, R4, RZ, !P6 ;  /* 0x000000ff04277207 */ /* 0x000fe40007000000 */
[----:B------:R-:W-:Y:S02]  /*4370*/  SEL R36, R36, 0xffffffff, !P6 ;  /* 0xffffffff24247807 */ /* 0x000fe40007000000 */
[----:B------:R-:W-:-:S03]  /*4380*/  ISETP.NE.AND P6, PT, R39, -0x1, PT ;  /* 0xffffffff2700780c */ /* 0x000fc60003fc5270 */
[----:B------:R-:W-:Y:S01]  /*4390*/  IMAD R37, R36, UR9, RZ ;  /* 0x0000000924257c24 */ /* 0x000fe2000f8e02ff */
[----:B0-----:R-:W-:-:S13]  /*43a0*/  ISETP.EQ.U32.AND P0, PT, R2, UR8, PT ;  /* 0x0000000802007c0c */ /* 0x001fda000bf02070 */
[----:B------:R-:W-:Y:S06]  /*43b0*/  @P0 MEMBAR.ALL.GPU ;  /* 0x0000000000000992 */ /* 0x000fec000000a000 */
[----:B------:R-:W-:-:S00]  /*43c0*/  @P0 ERRBAR ;  /* 0x00000000000009ab */ /* 0x000fc00000000000 */
[----:B------:R-:W-:Y:S06]  /*43d0*/  @P0 CGAERRBAR ;  /* 0x00000000000005ab */ /* 0x000fec0000000000 */
[----:B------:R1:W-:Y:S01]  /*43e0*/  @P0 REDG.E.ADD.S32.STRONG.GPU desc[UR14][R16.64], R37 ;  /* 0x000000251000098e */ /* 0x0003e2000c10e38e */
[----:B------:R-:W-:Y:S01]  /*43f0*/  ISETP.NE.AND P0, PT, R38, RZ, PT ;  /* 0x000000ff2600720c */ /* 0x000fe20003f05270 */
[----:B------:R-:W-:-:S12]  /*4400*/  @!P6 BRA `(.L_x_125) ;  /* 0x000000000014e947 */ /* 0x000fd80003800000 */
.L_x_126:
[----:B-1----:R-:W2:Y:S04]  /*4410*/  LDG.E.STRONG.GPU R32, desc[UR14][R16.64] ;  /* 0x0000000e10207981 */ /* 0x002ea8000c1ef900 */
[----:B--2---:R-:W-:Y:S01]  /*4420*/  CCTL.IVALL ;  /* 0x00000000ff00798f */ /* 0x004fe20002000000 */
[----:B------:R-:W-:Y:S05]  /*4430*/  YIELD ;  /* 0x0000000000007946 */ /* 0x000fea0003800000 */
[----:B------:R-:W-:-:S13]  /*4440*/  ISETP.NE.AND P6, PT, R32, R39, PT ;  /* 0x000000272000720c */ /* 0x000fda0003fc5270 */
[----:B------:R-:W-:Y:S05]  /*4450*/  @P6 BRA `(.L_x_126) ;  /* 0xfffffffc00ec6947 */ /* 0x000fea000383ffff */
.L_x_125:
[----:B------:R-:W-:Y:S01]  /*4460*/  ISETP.NE.AND P6, PT, R4, RZ, PT ;  /* 0x000000ff0400720c */ /* 0x000fe20003fc5270 */
[----:B------:R-:W-:Y:S05]  /*4470*/  WARPSYNC.ALL ;  /* 0x0000000000007948 */ /* 0x000fea0003800000 */
[----:B------:R-:W-:Y:S07]  /*4480*/  BAR.SYNC.DEFER_BLOCKING 0x0 ;  /* 0x0000000000007b1d */ /* 0x000fee0000010000 */
[----:B------:R-:W-:Y:S05]  /*4490*/  @!P6 BRA `(.L_x_124) ;  /* 0x000000100008e947 */ /* 0x000fea0003800000 */
[----:B-1----:R-:W-:Y:S02]  /*44a0*/  IADD3 R16, R4, -0x1, RZ ;  /* 0xffffffff04107810 */ /* 0x002fe40007ffe0ff */
[----:B------:R-:W-:Y:S02]  /*44b0*/  MOV R33, RZ ;  /* 0x000000ff00217202 */ /* 0x000fe40000000f00 */
[----:B------:R-:W-:-:S13]  /*44c0*/  ISETP.GE.U32.AND P6, PT, R16, 0x3, PT ;  /* 0x000000031000780c */ /* 0x000fda0003fc6070 */
[----:B------:R-:W-:Y:S05]  /*44d0*/  @!P6 BRA `(.L_x_127) ;  /* 0x0000000c0088e947 */ /* 0x000fea0003800000 */
[----:B------:R-:W-:Y:S01]  /*44e0*/  IADD3 R32, -R63, R4, RZ ;  /* 0x000000043f207210 */ /* 0x000fe20007ffe1ff */
[----:B------:R-:W-:-:S03]  /*44f0*/  HFMA2.MMA R33, -RZ, RZ, 0, 0 ;  /* 0x00000000ff217435 */ /* 0x000fc600000001ff */
[----:B------:R-:W-:-:S13]  /*4500*/  ISETP.GT.AND P6, PT, R32, RZ, PT ;  /* 0x000000ff2000720c */ /* 0x000fda0003fc4270 */
[----:B------:R-:W-:Y:S05]  /*4510*/  @!P6 BRA `(.L_x_128) ;  /* 0x0000000800fce947 */ /* 0x000fea0003800000 */
[----:B------:R-:W-:Y:S02]  /*4520*/  P2R R16, PR, RZ, 0x1 ;  /* 0x00000001ff107803 */ /* 0x000fe40000000000 */
[----:B------:R-:W-:Y:S02]  /*4530*/  ISETP.GT.AND P6, PT, R32, 0xc, PT ;  /* 0x0000000c2000780c */ /* 0x000fe40003fc4270 */
[----:B------:R-:W-:Y:S02]  /*4540*/  PLOP3.LUT P0, PT, PT, PT, PT, 0x80, 0x0 ;  /* 0x000000000000781c */ /* 0x000fe40003f0f070 */
[----:B------:R-:W-:-:S11]  /*4550*/  LOP3.LUT R66, R66, 0xfffffffe, RZ, 0xc0, !PT ;  /* 0xfffffffe42427812 */ /* 0x000fd600078ec0ff */
[----:B------:R-:W-:Y:S02]  /*4560*/  @P0 LOP3.LUT R66, R66, 0x1, RZ, 0xfc, !PT ;  /* 0x0000000142420812 */ /* 0x000fe400078efcff */
[----:B------:R-:W-:Y:S01]  /*4570*/  ISETP.NE.AND P0, PT, R16, RZ, PT ;  /* 0x000000ff1000720c */ /* 0x000fe20003f05270 */
[----:B------:R-:W-:-:S12]  /*4580*/  @!P6 BRA `(.L_x_129) ;  /* 0x0000000400d8e947 */ /* 0x000fd80003800000 */
[----:B------:R-:W-:Y:S02]  /*4590*/  PLOP3.LUT P6, PT, PT, PT, PT, 0x8, 0x0 ;  /* 0x000000000000781c */ /* 0x000fe40003fce170 */
[----:B------:R-:W-:-:S11]  /*45a0*/  LOP3.LUT R66, R66, 0xfffffffe, RZ, 0xc0, !PT ;  /* 0xfffffffe42427812 */ /* 0x000fd600078ec0ff */
[----:B------:R-:W-:-:S07]  /*45b0*/  @P6 LOP3.LUT R66, R66, 0x1, RZ, 0xfc, !PT ;  /* 0x0000000142426812 */ /* 0x000fce00078efcff */
.L_x_130:
[----:B------:R-:W-:-:S13]  /*45c0*/  ISETP.EQ.OR P6, PT, R33, UR13, P0 ;  /* 0x0000000d21007c0c */ /* 0x000fda00087c2670 */
[----:B------:R-:W-:-:S04]  /*45d0*/  @!P6 IMAD R37, R3, R33, R0 ;  /* 0x000000210325e224 */ /* 0x000fc800078e0200 */
[----:B------:R-:W-:-:S05]  /*45e0*/  @!P6 IMAD.WIDE.U32 R36, R37, 0x8, R34 ;  /* 0x000000082524e825 */ /* 0x000fca00078e0022 */
[----:B------:R-:W2:Y:S01]  /*45f0*/  @!P6 LDG.E.64 R16, desc[UR14][R36.64] ;  /* 0x0000000e2410e981 */ /* 0x000ea2000c1e1b00 */
[----:B------:R-:W-:Y:S01]  /*4600*/  IADD3 R39, R33, 0x1, RZ ;  /* 0x0000000121277810 */ /* 0x000fe20007ffe0ff */
[----:B--2---:R-:W-:Y:S01]  /*4610*/  @!P6 FADD.FTZ R14, R14, R16 ;  /* 0x000000100e0ee221 */ /* 0x004fe20000010000 */
[----:B------:R-:W-:Y:S02]  /*4620*/  @!P6 FADD.FTZ R15, R15, R17 ;  /* 0x000000110f0fe221 */ /* 0x000fe40000010000 */
[----:B------:R-:W-:-:S13]  /*4630*/  ISETP.EQ.OR P6, PT, R39, UR13, P0 ;  /* 0x0000000d27007c0c */ /* 0x000fda00087c2670 */
[----:B------:R-:W-:-:S04]  /*4640*/  @!P6 IMAD R39, R3, R39, R0 ;  /* 0x000000270327e224 */ /* 0x000fc800078e0200 */
[----:B------:R-:W-:-:S05]  /*4650*/  @!P6 IMAD.WIDE.U32 R38, R39, 0x8, R34 ;  /* 0x000000082726e825 */ /* 0x000fca00078e0022 */
[----:B------:R-:W2:Y:S02]  /*4660*/  @!P6 LDG.E.64 R16, desc[UR14][R38.64] ;  /* 0x0000000e2610e981 */ /* 0x000ea4000c1e1b00 */
[----:B--2---:R-:W-:Y:S01]  /*4670*/  @!P6 FADD.FTZ R14, R14, R16 ;  /* 0x000000100e0ee221 */ /* 0x004fe20000010000 */
[----:B------:R-:W-:Y:S01]  /*4680*/  IADD3 R16, R33, 0x2, RZ ;  /* 0x0000000221107810 */ /* 0x000fe20007ffe0ff */
[----:B------:R-:W-:-:S03]  /*4690*/  @!P6 FADD.FTZ R15, R15, R17 ;  /* 0x000000110f0fe221 */ /* 0x000fc60000010000 */
        /* <DEDUP_REMOVED lines=93> */
[----:B------:R-:W-:-:S06]  /*4c70*/  @!P6 IMAD.WIDE.U32 R16, R17, 0x8, R34 ;  /* 0x000000081110e825 */ /* 0x000fcc00078e0022 */
[----:B------:R-:W2:Y:S01]  /*4c80*/  @!P6 LDG.E.64 R16, desc[UR14][R16.64] ;  /* 0x0000000e1010e981 */ /* 0x000ea2000c1e1b00 */
[----:B------:R-:W-:Y:S02]  /*4c90*/  IADD3 R32, R32, -0x10, RZ ;  /* 0xfffffff020207810 */ /* 0x000fe40007ffe0ff */
[----:B------:R-:W-:Y:S01]  /*4ca0*/  IADD3 R33, R33, 0x10, RZ ;  /* 0x0000001021217810 */ /* 0x000fe20007ffe0ff */
[----:B--2---:R-:W-:Y:S01]  /*4cb0*/  @!P6 FADD.FTZ R14, R14, R16 ;  /* 0x000000100e0ee221 */ /* 0x004fe20000010000 */
[----:B------:R-:W-:Y:S01]  /*4cc0*/  @!P6 FADD.FTZ R15, R15, R17 ;  /* 0x000000110f0fe221 */ /* 0x000fe20000010000 */
[----:B------:R-:W-:-:S13]  /*4cd0*/  ISETP.GT.AND P6, PT, R32, 0xc, PT ;  /* 0x0000000c2000780c */ /* 0x000fda0003fc4270 */
[----:B------:R-:W-:Y:S05]  /*4ce0*/  @P6 BRA `(.L_x_130) ;  /* 0xfffffff800346947 */ /* 0x000fea000383ffff */
.L_x_129:
[----:B------:R-:W-:-:S13]  /*4cf0*/  ISETP.GT.AND P6, PT, R32, 0x4, PT ;  /* 0x000000042000780c */ /* 0x000fda0003fc4270 */
[----:B------:R-:W-:Y:S05]  /*4d00*/  @!P6 BRA `(.L_x_131) ;  /* 0x0000000000f4e947 */ /* 0x000fea0003800000 */
        /* <DEDUP_REMOVED lines=54> */
[----:B------:R-:W-:Y:S02]  /*5070*/  LOP3.LUT R66, R66, 0xfffffffe, RZ, 0xc0, !PT ;  /* 0xfffffffe42427812 */ /* 0x000fe400078ec0ff */
[----:B------:R-:W-:Y:S02]  /*5080*/  IADD3 R32, R32, -0x4, RZ ;  /* 0xfffffffc20207810 */ /* 0x000fe40007ffe0ff */
[----:B------:R-:W-:Y:S01]  /*5090*/  IADD3 R33, R33, 0x4, RZ ;  /* 0x0000000421217810 */ /* 0x000fe20007ffe0ff */
[----:B--2---:R-:W-:Y:S01]  /*50a0*/  @!P6 FADD.FTZ R14, R14, R16 ;  /* 0x000000100e0ee221 */ /* 0x004fe20000010000 */
[----:B------:R-:W-:Y:S01]  /*50b0*/  @!P6 FADD.FTZ R15, R15, R17 ;  /* 0x000000110f0fe221 */ /* 0x000fe20000010000 */
[----:B------:R-:W-:-:S13]  /*50c0*/  PLOP3.LUT P6, PT, PT, PT, PT, 0x8, 0x0 ;  /* 0x000000000000781c */ /* 0x000fda0003fce170 */
[----:B------:R-:W-:-:S07]  /*50d0*/  @P6 LOP3.LUT R66, R66, 0x1, RZ, 0xfc, !PT ;  /* 0x0000000142426812 */ /* 0x000fce00078efcff */
.L_x_131:
[----:B------:R-:W-:-:S04]  /*50e0*/  LOP3.LUT P6, RZ, R66, 0x1, RZ, 0xc0, !PT ;  /* 0x0000000142ff7812 */ /* 0x000fc800078cc0ff */
[----:B------:R-:W-:-:S13]  /*50f0*/  ISETP.NE.OR P6, PT, R32, RZ, P6 ;  /* 0x000000ff2000720c */ /* 0x000fda00037c5670 */
[----:B------:R-:W-:Y:S05]  /*5100*/  @!P6 BRA `(.L_x_127) ;  /* 0x00000000007ce947 */ /* 0x000fea0003800000 */
.L_x_128:
        /* <DEDUP_REMOVED lines=29> */
[----:B------:R-:W-:-:S13]  /*52e0*/  ISETP.NE.AND P6, PT, R32, RZ, PT ;  /* 0x000000ff2000720c */ /* 0x000fda0003fc5270 */
[----:B------:R-:W-:Y:S05]  /*52f0*/  @P6 BRA `(.L_x_128) ;  /* 0xfffffffc00846947 */ /* 0x000fea000383ffff */
.L_x_127:
[----:B------:R-:W-:-:S13]  /*5300*/  ISETP.NE.AND P6, PT, R63, RZ, PT ;  /* 0x000000ff3f00720c */ /* 0x000fda0003fc5270 */
[----:B------:R-:W-:Y:S05]  /*5310*/  @!P6 BRA `(.L_x_124) ;  /* 0x000000000068e947 */ /* 0x000fea0003800000 */
[----:B------:R-:W-:Y:S01]  /*5320*/  ISETP.EQ.OR P6, PT, R33, UR13, P0 ;  /* 0x0000000d21007c0c */ /* 0x000fe200087c2670 */
[----:B------:R-:W-:-:S12]  /*5330*/  BSSY B0, `(.L_x_132) ;  /* 0x0000007000007945 */ /* 0x000fd80003800000 */
[----:B------:R-:W-:Y:S05]  /*5340*/  @P6 BRA `(.L_x_133) ;  /* 0x0000000000146947 */ /* 0x000fea0003800000 */
[----:B------:R-:W-:-:S04]  /*5350*/  IMAD R17, R3, R33, R0 ;  /* 0x0000002103117224 */ /* 0x000fc800078e0200 */
[----:B------:R-:W-:-:S06]  /*5360*/  IMAD.WIDE.U32 R16, R17, 0x8, R34 ;  /* 0x0000000811107825 */ /* 0x000fcc00078e0022 */
[----:B------:R-:W2:Y:S02]  /*5370*/  LDG.E.64 R16, desc[UR14][R16.64] ;  /* 0x0000000e10107981 */ /* 0x000ea4000c1e1b00 */
[----:B--2---:R-:W-:Y:S01]  /*5380*/  FADD.FTZ R14, R14, R16 ;  /* 0x000000100e0e7221 */ /* 0x004fe20000010000 */
[----:B------:R-:W-:-:S07]  /*5390*/  FADD.FTZ R15, R15, R17 ;  /* 0x000000110f0f7221 */ /* 0x000fce0000010000 */
.L_x_133:
[----:B------:R-:W-:Y:S05]  /*53a0*/  BSYNC B0 ;  /* 0x0000000000007941 */ /* 0x000fea0003800000 */
.L_x_132:
[----:B------:R-:W-:-:S13]  /*53b0*/  ISETP.NE.AND P6, PT, R63, 0x1, PT ;  /* 0x000000013f00780c */ /* 0x000fda0003fc5270 */
[----:B------:R-:W-:Y:S05]  /*53c0*/  @!P6 BRA `(.L_x_124) ;  /* 0x00000000003ce947 */ /* 0x000fea0003800000 */
[----:B------:R-:W-:-:S04]  /*53d0*/  IADD3 R37, R33, 0x1, RZ ;  /* 0x0000000121257810 */ /* 0x000fc80007ffe0ff */
[----:B------:R-:W-:-:S13]  /*53e0*/  ISETP.EQ.OR P6, PT, R37, UR13, P0 ;  /* 0x0000000d25007c0c */ /* 0x000fda00087c2670 */
[----:B------:R-:W-:-:S04]  /*53f0*/  @!P6 IMAD R37, R37, R3, R0 ;  /* 0x000000032525e224 */ /* 0x000fc800078e0200 */
[----:B------:R-:W-:-:S05]  /*5400*/  @!P6 IMAD.WIDE.U32 R36, R37, 0x8, R34 ;  /* 0x000000082524e825 */ /* 0x000fca00078e0022 */
[----:B------:R-:W2:Y:S02]  /*5410*/  @!P6 LDG.E.64 R16, desc[UR14][R36.64] ;  /* 0x0000000e2410e981 */ /* 0x000ea4000c1e1b00 */
[----:B--2---:R-:W-:Y:S01]  /*5420*/  @!P6 FADD.FTZ R15, R15, R17 ;  /* 0x000000110f0fe221 */ /* 0x004fe20000010000 */
[----:B------:R-:W-:Y:S01]  /*5430*/  IADD3 R17, R33, 0x2, RZ ;  /* 0x0000000221117810 */ /* 0x000fe20007ffe0ff */
[----:B------:R-:W-:-:S03]  /*5440*/  @!P6 FADD.FTZ R14, R14, R16 ;  /* 0x000000100e0ee221 */ /* 0x000fc60000010000 */
[----:B------:R-:W-:-:S04]  /*5450*/  ISETP.EQ.OR P6, PT, R17, UR13, P0 ;  /* 0x0000000d11007c0c */ /* 0x000fc800087c2670 */
[----:B------:R-:W-:-:S13]  /*5460*/  ISETP.EQ.OR P6, PT, R63, 0x2, P6 ;  /* 0x000000023f00780c */ /* 0x000fda00037c2670 */
[----:B------:R-:W-:-:S04]  /*5470*/  @!P6 IMAD R17, R17, R3, R0 ;  /* 0x000000031111e224 */ /* 0x000fc800078e0200 */
[----:B------:R-:W-:-:S06]  /*5480*/  @!P6 IMAD.WIDE.U32 R16, R17, 0x8, R34 ;  /* 0x000000081110e825 */ /* 0x000fcc00078e0022 */
[----:B------:R-:W2:Y:S02]  /*5490*/  @!P6 LDG.E.64 R16, desc[UR14][R16.64] ;  /* 0x0000000e1010e981 */ /* 0x000ea4000c1e1b00 */
[----:B--2---:R-:W-:Y:S01]  /*54a0*/  @!P6 FADD.FTZ R14, R14, R16 ;  /* 0x000000100e0ee221 */ /* 0x004fe20000010000 */
[----:B------:R-:W-:-:S07]  /*54b0*/  @!P6 FADD.FTZ R15, R15, R17 ;  /* 0x000000110f0fe221 */ /* 0x000fce0000010000 */
.L_x_124:
[----:B------:R-:W0:Y:S01]  /*54c0*/  S2UR UR9, SR_CgaCtaId ;  /* 0x00000000000979c3 */ /* 0x000e220000008800 */
[----:B------:R-:W-:Y:S01]  /*54d0*/  UMOV UR8, 0x400 ;  /* 0x0000040000087882 */ /* 0x000fe20000000000 */
[----:B------:R-:W-:Y:S01]  /*54e0*/  LOP3.LUT P6, RZ, R66, 0x2, RZ, 0xc0, !PT ;  /* 0x0000000242ff7812 */ /* 0x000fe200078cc0ff */
[----:B-1----:R-:W-:Y:S01]  /*54f0*/  IMAD.WIDE.U32 R32, R65, -0x55555555, RZ ;  /* 0xaaaaaaab41207825 */ /* 0x002fe200078e00ff */
[----:B------:R-:W-:Y:S02]  /*5500*/  SHF.L.U32 R58, R58, 0x10, RZ ;  /* 0x000000103a3a7819 */ /* 0x000fe400000006ff */
[----:B------:R-:W-:Y:S02]  /*5510*/  SHF.L.U32 R9, R9, 0x10, RZ ;  /* 0x0000001009097819 */ /* 0x000fe400000006ff */
[----:B------:R-:W1:Y:S01]  /*5520*/  LDC R34, c[0x0][0x2ac] ;  /* 0x0000ab00ff227b82 */ /* 0x000e620000000800 */
[----:B------:R-:W-:Y:S01]  /*5530*/  FADD.FTZ R58, R58, -UR11 ;  /* 0x8000000b3a3a7e21 */ /* 0x000fe20008010000 */
[----:B------:R-:W-:Y:S01]  /*5540*/  SHF.R.U32.HI R33, RZ, 0x2, R33 ;  /* 0x00000002ff217819 */ /* 0x000fe20000011621 */
[----:B------:R-:W-:Y:S01]  /*5550*/  FADD.FTZ R9, R9, -UR11 ;  /* 0x8000000b09097e21 */ /* 0x000fe20008010000 */
[----:B------:R-:W-:Y:S01]  /*5560*/  SHF.L.U32 R57, R57, 0x10, RZ ;  /* 0x0000001039397819 */ /* 0x000fe200000006ff */
[----:B------:R-:W-:Y:S01]  /*5570*/  FMUL.FTZ R41, R58, UR10 ;  /* 0x0000000a3a297c20 */ /* 0x000fe20008410000 */
[----:B------:R-:W-:Y:S01]  /*5580*/  SHF.L.U32 R8, R8, 0x10, RZ ;  /* 0x0000001008087819 */ /* 0x000fe200000006ff */
[----:B------:R-:W-:Y:S01]  /*5590*/  FMUL.FTZ R40, R9, UR10 ;  /* 0x0000000a09287c20 */ /* 0x000fe20008410000 */
[----:B------:R-:W-:-:S02]  /*55a0*/  SHF.L.U32 R59, R59, 0x10, RZ ;  /* 0x000000103b3b7819 */ /* 0x000fc400000006ff */
[----:B------:R-:W-:Y:S01]  /*55b0*/  SHF.L.U32 R31, R31, 0x10, RZ ;  /* 0x000000101f1f7819 */ /* 0x000fe200000006ff */
[----:B0-----:R-:W-:-:S09]  /*55c0*/  ULEA UR8, UR9, UR8, 0x18 ;  /* 0x0000000809087291 */ /* 0x001fd2000f8ec03f */
[----:B------:R-:W-:Y:S01]  /*55d0*/  @!P0 STS.64 [UR8+0x78], R14 ;  /* 0x0000780eff008988 */ /* 0x000fe20008000a08 */
[----:B------:R-:W-:Y:S06]  /*55e0*/  BAR.SYNC.DEFER_BLOCKING 0x0 ;  /* 0x0000000000007b1d */ /* 0x000fec0000010000 */
[----:B------:R-:W0:Y:S01]  /*55f0*/  LDS.64 R16, [UR8+0x78] ;  /* 0x00007808ff107984 */ /* 0x000e220008000a00 */
[----:B------:R-:W-:Y:S02]  /*5600*/  ULDC UR8, c[0x0][0x2bc] ;  /* 0x0000af0000087ab9 */ /* 0x000fe40000000800 */
[----:B0-----:R-:W-:Y:S01]  /*5610*/  FMUL.FTZ R16, R16, UR8 ;  /* 0x0000000810107c20 */ /* 0x001fe20008410000 */
[----:B------:R-:W-:Y:S01]  /*5620*/  FMUL.FTZ R17, R17, UR8 ;  /* 0x0000000811117c20 */ /* 0x000fe20008410000 */
[----:B-1----:R-:W-:Y:S06]  /*5630*/  @!P6 BRA `(.L_x_134) ;  /* 0x000000000048e947 */ /* 0x002fec0003800000 */
        /* <DEDUP_REMOVED lines=18> */
.L_x_134:
[----:B------:R-:W-:Y:S04]  /*5760*/  BSSY B0, `(.L_x_135) ;  /* 0x0000014000007945 */ /* 0x000fe80003800000 */
[----:B------:R-:W-:Y:S05]  /*5770*/  @!P1 BRA `(.L_x_136) ;  /* 0x0000000000489947 */ /* 0x000fea0003800000 */
        /* <DEDUP_REMOVED lines=18> */
.L_x_136:
[----:B------:R-:W-:Y:S05]  /*58a0*/  BSYNC B0 ;  /* 0x0000000000007941 */ /* 0x000fea0003800000 */
.L_x_135:
[----:B------:R-:W-:Y:S01]  /*58b0*/  FADD.FTZ R59, R59, -UR11 ;  /* 0x8000000b3b3b7e21 */ /* 0x000fe20008010000 */
[----:B------:R-:W-:Y:S01]  /*58c0*/  FADD.FTZ R31, R31, -UR11 ;  /* 0x8000000b1f1f7e21 */ /* 0x000fe20008010000 */
[----:B0-----:R-:W-:Y:S02]  /*58d0*/  SHF.L.U32 R9, R56, 0x10, RZ ;  /* 0x0000001038097819 */ /* 0x001fe400000006ff */
[----:B------:R-:W-:Y:S01]  /*58e0*/  SHF.L.U32 R30, R30, 0x10, RZ ;  /* 0x000000101e1e7819 */ /* 0x000fe200000006ff */
[----:B------:R-:W-:Y:S01]  /*58f0*/  FMUL.FTZ R59, R59, UR10 ;  /* 0x0000000a3b3b7c20 */ /* 0x000fe20008410000 */
[----:B------:R-:W-:Y:S01]  /*5900*/  SHF.L.U32 R54, R54, 0x10, RZ ;  /* 0x0000001036367819 */ /* 0x000fe200000006ff */
[----:B------:R-:W-:Y:S01]  /*5910*/  FMUL.FTZ R38, R31, UR10 ;  /* 0x0000000a1f267c20 */ /* 0x000fe20008410000 */
        /* <DEDUP_REMOVED lines=20> */
.L_x_137:
[----:B------:R-:W-:Y:S04]  /*5a60*/  BSSY B0, `(.L_x_138) ;  /* 0x0000016000007945 */ /* 0x000fe80003800000 */
[----:B------:R-:W-:Y:S05]  /*5a70*/  @!P5 BRA `(.L_x_139) ;  /* 0x000000000050d947 */ /* 0x000fea0003800000 */
[----:B------:R-:W-:Y:S01]  /*5a80*/  IADD3 R32, R64, 0x40, RZ ;  /* 0x0000004040207810 */ /* 0x000fe20007ffe0ff */
[C-C-:B------:R-:W-:Y:S01]  /*5a90*/  FFMA.FTZ R8, R16.reuse, R59, R17.reuse ;  /* 0x0000003b10087223 */ /* 0x140fe20000010011 */
[----:B------:R-:W-:Y:S01]  /*5aa0*/  ULDC.64 UR8, c[0x0][0x288] ;  /* 0x0000a20000087ab9 */ /* 0x000fe20000000a00 */
[----:B------:R-:W-:Y:S01]  /*5ab0*/  FFMA.FTZ R15, R16, R38, R17 ;  /* 0x00000026100f7223 */ /* 0x000fe20000010011 */
[----:B------:R-:W-:Y:S01]  /*5ac0*/  SHF.R.S32.HI R31, RZ, 0x1f, R32 ;  /* 0x0000001fff1f7819 */ /* 0x000fe20000011420 */
[----:B------:R-:W-:Y:S01]  /*5ad0*/  FFMA.FTZ R14, R9, R10, -R8 ;  /* 0x0000000a090e7223 */ /* 0x000fe20000010808 */
[----:B------:R-:W-:Y:S01]  /*5ae0*/  MOV R8, R70 ;  /* 0x0000004600087202 */ /* 0x000fe20000000f00 */
[----:B------:R-:W-:Y:S01]  /*5af0*/  FFMA.FTZ R30, R30, R11, -R15 ;  /* 0x0000000b1e1e7223 */ /* 0x000fe2000001080f */
[----:B------:R-:W-:Y:S01]  /*5b00*/  MOV R9, R73 ;  /* 0x0000004900097202 */ /* 0x000fe20000000f00 */
[----:B------:R-:W-:Y:S02]  /*5b10*/  IMAD R31, R31, UR8, RZ ;  /* 0x000000081f1f7c24 */ /* 0x000fe4000f8e02ff */
[----:B------:R-:W-:Y:S01]  /*5b20*/  FMUL.FTZ R30, R30, UR10 ;  /* 0x0000000a1e1e7c20 */ /* 0x000fe20008410000 */
[----:B------:R-:W-:-:S04]  /*5b30*/  IMAD.WIDE.U32 R8, R32, UR8, R8 ;  /* 0x0000000820087c25 */ /* 0x000fc8000f8e0008 */
        /* <DEDUP_REMOVED lines=8> */
.L_x_139:
[----:B------:R-:W-:Y:S05]  /*5bc0*/  BSYNC B0 ;  /* 0x0000000000007941 */ /* 0x000fea0003800000 */
.L_x_138:
[----:B------:R-:W-:Y:S01]  /*5bd0*/  FADD.FTZ R54, R54, -UR11 ;  /* 0x8000000b36367e21 */ /* 0x000fe20008010000 */
[----:B------:R-:W-:Y:S01]  /*5be0*/  FADD.FTZ R29, R29, -UR11 ;  /* 0x8000000b1d1d7e21 */ /* 0x000fe20008010000 */
[----:B------:R-:W-:Y:S02]  /*5bf0*/  SHF.L.U32 R53, R53, 0x10, RZ ;  /* 0x0000001035357819 */ /* 0x000fe400000006ff */
[----:B------:R-:W-:Y:S01]  /*5c00*/  SHF.L.U32 R28, R28, 0x10, RZ ;  /* 0x000000101c1c7819 */ /* 0x000fe200000006ff */
[----:B------:R-:W-:Y:S01]  /*5c10*/  FMUL.FTZ R37, R54, UR10 ;  /* 0x0000000a36257c20 */ /* 0x000fe20008410000 */
[----:B------:R-:W-:Y:S01]  /*5c20*/  SHF.L.U32 R55, R55, 0x10, RZ ;  /* 0x0000001037377819 */ /* 0x000fe200000006ff */
[----:B------:R-:W-:Y:S01]  /*5c30*/  FMUL.FTZ R36, R29, UR10 ;  /* 0x0000000a1d247c20 */ /* 0x000fe20008410000 */
[----:B------:R-:W-:Y:S01]  /*5c40*/  SHF.L.U32 R27, R27, 0x10, RZ ;  /* 0x000000101b1b7819 */ /* 0x000fe200000006ff */
[----:B------:R-:W-:Y:S06]  /*5c50*/  @!P6 BRA `(.L_x_140) ;  /* 0x000000000048e947 */ /* 0x000fec0003800000 */
[----:B0-----:R-:W-:Y:S01]  /*5c60*/  FFMA.FTZ R9, R36, R11, R13 ;  /* 0x0000000b24097223 */ /* 0x001fe2000001000d */
        /* <DEDUP_REMOVED lines=17> */
.L_x_140:
[----:B------:R-:W-:Y:S04]  /*5d80*/  BSSY B0, `(.L_x_141) ;  /* 0x0000016000007945 */ /* 0x000fe80003800000 */
[----:B------:R-:W-:Y:S05]  /*5d90*/  @!P4 BRA `(.L_x_142) ;  /* 0x000000000050c947 */ /* 0x000fea0003800000 */
[----:B0-----:R-:W-:Y:S01]  /*5da0*/  IADD3 R15, R64, 0x80, RZ ;  /* 0x00000080400f7810 */ /* 0x001fe20007ffe0ff */
[C-C-:B------:R-:W-:Y:S01]  /*5db0*/  FFMA.FTZ R8, R16.reuse, R37, R17.reuse ;  /* 0x0000002510087223 */ /* 0x140fe20000010011 */
[----:B------:R-:W-:Y:S01]  /*5dc0*/  FFMA.FTZ R9, R16, R36, R17 ;  /* 0x0000002410097223 */ /* 0x000fe20000010011 */
[----:B------:R-:W-:Y:S01]  /*5dd0*/  ULDC.64 UR8, c[0x0][0x288] ;  /* 0x0000a20000087ab9 */ /* 0x000fe20000000a00 */
[----:B------:R-:W-:Y:S01]  /*5de0*/  SHF.R.S32.HI R14, RZ, 0x1f, R15 ;  /* 0x0000001fff0e7819 */ /* 0x000fe2000001140f */
[----:B------:R-:W-:Y:S01]  /*5df0*/  FFMA.FTZ R53, R53, R10, -R8 ;  /* 0x0000000a35357223 */ /* 0x000fe20000010808 */
[----:B------:R-:W-:Y:S01]  /*5e00*/  FFMA.FTZ R28, R28, R11, -R9 ;  /* 0x0000000b1c1c7223 */ /* 0x000fe20000010809 */
[----:B------:R-:W-:Y:S02]  /*5e10*/  MOV R8, R70 ;  /* 0x0000004600087202 */ /* 0x000fe40000000f00 */
[----:B------:R-:W-:Y:S01]  /*5e20*/  MOV R9, R73 ;  /* 0x0000004900097202 */ /* 0x000fe20000000f00 */
[----:B------:R-:W-:-:S02]  /*5e30*/  IMAD R14, R14, UR8, RZ ;  /* 0x000000080e0e7c24 */ /* 0x000fc4000f8e02ff */
[----:B------:R-:W-:Y:S01]  /*5e40*/  FMUL.FTZ R53, R53, UR10 ;  /* 0x0000000a35357c20 */ /* 0x000fe20008410000 */
[----:B------:R-:W-:Y:S01]  /*5e50*/  FMUL.FTZ R28, R28, UR10 ;  /* 0x0000000a1c1c7c20 */ /* 0x000fe20008410000 */
[----:B------:R-:W-:-:S04]  /*5e60*/  IMAD.WIDE.U32 R8, R15, UR8, R8 ;  /* 0x000000080f087c25 */ /* 0x000fc8000f8e0008 */
[----:B------:R-:W-:Y:S01]  /*5e70*/  IMAD R15, R15, UR9, R14 ;  /* 0x000000090f0f7c24 */ /* 0x000fe2000f8e020e */
[----:B------:R-:W-:Y:S02]  /*5e80*/  ULDC.64 UR8, c[0x0][0x210] ;  /* 0x0000840000087ab9 */ /* 0x000fe40000000a00 */
[----:B------:R-:W-:Y:S02]  /*5e90*/  LEA R14, P0, R8, UR8, 0x1 ;  /* 0x00000008080e7c11 */ /* 0x000fe4000f8008ff */
[----:B------:R-:W-:Y:S02]  /*5ea0*/  IADD3 R15, R9, R15, RZ ;  /* 0x0000000f090f7210 */ /* 0x000fe40007ffe0ff */
[----:B------:R-:W-:Y:S02]  /*5eb0*/  F2FP.BF16.F32.PACK_AB R9, R28, R53 ;  /* 0x000000351c09723e */ /* 0x000fe400000010ff */
[----:B------:R-:W-:-:S05]  /*5ec0*/  LEA.HI.X R15, R8, UR9, R15, 0x1, P0 ;  /* 0x00000009080f7c11 */ /* 0x000fca00080f0c0f */
[----:B------:R1:W-:Y:S02]  /*5ed0*/  STG.E desc[UR14][R14.64], R9 ;  /* 0x000000090e007986 */ /* 0x0003e4000c10190e */
.L_x_142:
[----:B------:R-:W-:Y:S05]  /*5ee0*/  BSYNC B0 ;  /* 0x0000000000007941 */ /* 0x000fea0003800000 */
.L_x_141:
[----:B------:R-:W-:Y:S01]  /*5ef0*/  FADD.FTZ R55, R55, -UR11 ;  /* 0x8000000b37377e21 */ /* 0x000fe20008010000 */
[----:B------:R-:W-:Y:S01]  /*5f00*/  FADD.FTZ R27, R27, -UR11 ;  /* 0x8000000b1b1b7e21 */ /* 0x000fe20008010000 */
[----:B01----:R-:W-:Y:S02]  /*5f10*/  SHF.L.U32 R9, R52, 0x10, RZ ;  /* 0x0000001034097819 */ /* 0x003fe400000006ff */
[----:B------:R-:W-:Y:S01]  /*5f20*/  SHF.L.U32 R26, R26, 0x10, RZ ;  /* 0x000000101a1a7819 */ /* 0x000fe200000006ff */
        /* <DEDUP_REMOVED lines=22> */
.L_x_143:
        /* <DEDUP_REMOVED lines=22> */
.L_x_145:
[----:B------:R-:W-:Y:S05]  /*61f0*/  BSYNC B0 ;  /* 0x0000000000007941 */ /* 0x000fea0003800000 */
.L_x_144:
[----:B------:R-:W-:Y:S01]  /*6200*/  SHF.L.U32 R25, R25, 0x10, RZ ;  /* 0x0000001019197819 */ /* 0x000fe200000006ff */
[----:B------:R-:W-:Y:S02]  /*6210*/  IMAD R33, R34, UR13, R33 ;  /* 0x0000000d22217c24 */ /* 0x000fe4000f8e0221 */
[----:B------:R-:W-:Y:S01]  /*6220*/  FADD.FTZ R50, R50, -UR11 ;  /* 0x8000000b32327e21 */ /* 0x000fe20008010000 */
[----:B------:R-:W-:Y:S01]  /*6230*/  ULDC.64 UR16, c[0x0][0x290] ;  /* 0x0000a40000107ab9 */ /* 0x000fe20000000a00 */
[----:B------:R-:W-:Y:S01]  /*6240*/  SHF.L.U32 R49, R49, 0x10, RZ ;  /* 0x0000001031317819 */ /* 0x000fe200000006ff */
[----:B------:R-:W-:Y:S01]  /*6250*/  FADD.FTZ R25, R25, -UR11 ;  /* 0x8000000b19197e21 */ /* 0x000fe20008010000 */
[----:B------:R-:W-:Y:S01]  /*6260*/  SHF.L.U32 R24, R24, 0x10, RZ ;  /* 0x0000001018187819 */ /* 0x000fe200000006ff */
[----:B------:R-:W-:Y:S01]  /*6270*/  FMUL.FTZ R31, R50, UR10 ;  /* 0x0000000a321f7c20 */ /* 0x000fe20008410000 */
[----:B------:R-:W-:Y:S01]  /*6280*/  IADD3 R32, R33, 0x140, RZ ;  /* 0x0000014021207810 */ /* 0x000fe20007ffe0ff */
[----:B------:R-:W-:Y:S01]  /*6290*/  FMUL.FTZ R30, R25, UR10 ;  /* 0x0000000a191e7c20 */ /* 0x000fe20008410000 */
        /* <DEDUP_REMOVED lines=19> */
.L_x_146:
        /* <DEDUP_REMOVED lines=22> */
.L_x_148:
[----:B------:R-:W-:Y:S05]  /*6530*/  BSYNC B0 ;  /* 0x0000000000007941 */ /* 0x000fea0003800000 */
.L_x_147:
[----:B------:R-:W-:Y:S02]  /*6540*/  ISETP.GE.U32.AND P0, PT, R32, UR16, PT ;  /* 0x0000001020007c0c */ /* 0x000fe4000bf06070 */
[----:B------:R-:W-:Y:S02]  /*6550*/  SHF.L.U32 R51, R51, 0x10, RZ ;  /* 0x0000001033337819 */ /* 0x000fe400000006ff */
[----:B------:R-:W-:Y:S02]  /*6560*/  SHF.L.U32 R23, R23, 0x10, RZ ;  /* 0x0000001017177819 */ /* 0x000fe400000006ff */
[----:B------:R-:W-:Y:S01]  /*6570*/  SHF.R.S32.HI R32, RZ, 0x1f, R32 ;  /* 0x0000001fff207819 */ /* 0x000fe20000011420 */
[----:B------:R-:W-:Y:S01]  /*6580*/  FADD.FTZ R51, R51, -UR11 ;  /* 0x8000000b33337e21 */ /* 0x000fe20008010000 */
[----:B01----:R-:W-:Y:S01]  /*6590*/  SHF.L.U32 R9, R48, 0x10, RZ ;  /* 0x0000001030097819 */ /* 0x003fe200000006ff */
[----:B------:R-:W-:Y:S01]  /*65a0*/  FADD.FTZ R23, R23, -UR11 ;  /* 0x8000000b17177e21 */ /* 0x000fe20008010000 */
[----:B------:R-:W-:Y:S01]  /*65b0*/  ISETP.GE.AND.EX P0, PT, R32, UR17, PT, P0 ;  /* 0x0000001120007c0c */ /* 0x000fe2000bf06300 */
[----:B------:R-:W-:Y:S01]  /*65c0*/  FMUL.FTZ R51, R51, UR10 ;  /* 0x0000000a33337c20 */ /* 0x000fe20008410000 */
[----:B------:R-:W-:Y:S01]  /*65d0*/  SHF.L.U32 R22, R22, 0x10, RZ ;  /* 0x0000001016167819 */ /* 0x000fe200000006ff */
[----:B------:R-:W-:Y:S01]  /*65e0*/  FMUL.FTZ R28, R23, UR10 ;  /* 0x0000000a171c7c20 */ /* 0x000fe20008410000 */
[----:B------:R-:W-:-:S02]  /*65f0*/  ISETP.LT.U32.AND P0, PT, R65, 0x180, !P0 ;  /* 0x000001804100780c */ /* 0x000fc40004701070 */
[----:B------:R-:W-:Y:S01]  /*6600*/  IADD3 R33, R33, 0x180, RZ ;  /* 0x0000018021217810 */ /* 0x000fe20007ffe0ff */
[----:B------:R-:W-:Y:S10]  /*6610*/  @!P6 BRA `(.L_x_149) ;  /* 0x000000000048e947 */ /* 0x000ff40003800000 */
        /* <DEDUP_REMOVED lines=18> */
.L_x_149:
        /* <DEDUP_REMOVED lines=22> */
.L_x_151:
[----:B------:R-:W-:Y:S05]  /*68a0*/  BSYNC B0 ;  /* 0x0000000000007941 */ /* 0x000fea0003800000 */
.L_x_150:
[----:B------:R-:W-:Y:S02]  /*68b0*/  ISETP.GE.U32.AND P0, PT, R33, UR16, PT ;  /* 0x0000001021007c0c */ /* 0x000fe4000bf06070 */
[----:B------:R-:W-:Y:S02]  /*68c0*/  SHF.L.U32 R46, R46, 0x10, RZ ;  /* 0x000000102e2e7819 */ /* 0x000fe400000006ff */
[----:B------:R-:W-:Y:S02]  /*68d0*/  SHF.L.U32 R21, R21, 0x10, RZ ;  /* 0x0000001015157819 */ /* 0x000fe400000006ff */
[----:B------:R-:W-:Y:S01]  /*68e0*/  SHF.R.S32.HI R33, RZ, 0x1f, R33 ;  /* 0x0000001fff217819 */ /* 0x000fe20000011421 */
[----:B------:R-:W-:Y:S01]  /*68f0*/  FADD.FTZ R46, R46, -UR11 ;  /* 0x8000000b2e2e7e21 */ /* 0x000fe20008010000 */
[----:B------:R-:W-:Y:S01]  /*6900*/  SHF.L.U32 R45, R45, 0x10, RZ ;  /* 0x000000102d2d7819 */ /* 0x000fe200000006ff */
        /* <DEDUP_REMOVED lines=26> */
.L_x_152:
[----:B------:R-:W-:Y:S04]  /*6ab0*/  BSSY B0, `(.L_x_153) ;  /* 0x0000016000007945 */ /* 0x000fe80003800000 */
[----:B------:R-:W-:Y:S05]  /*6ac0*/  @!P0 BRA `(.L_x_154) ;  /* 0x0000000000508947 */ /* 0x000fea0003800000 */
[----:B------:R-:W-:Y:S01]  /*6ad0*/  IADD3 R23, R64, 0x180, RZ ;  /* 0x0000018040177810 */ /* 0x000fe20007ffe0ff */
[C-C-:B0-----:R-:W-:Y:S01]  /*6ae0*/  FFMA.FTZ R14, R16.reuse, R29, R17.reuse ;  /* 0x0000001d100e7223 */ /* 0x141fe20000010011 */
[----:B------:R-:W-:Y:S01]  /*6af0*/  FFMA.FTZ R9, R16, R28, R17 ;  /* 0x0000001c10097223 */ /* 0x000fe20000010011 */
[----:B------:R-:W-:Y:S01]  /*6b00*/  ULDC.64 UR8, c[0x0][0x288] ;  /* 0x0000a20000087ab9 */ /* 0x000fe20000000a00 */
        /* <DEDUP_REMOVED lines=16> */
.L_x_154:
[----:B------:R-:W-:Y:S05]  /*6c10*/  BSYNC B0 ;  /* 0x0000000000007941 */ /* 0x000fea0003800000 */
.L_x_153:
[----:B------:R-:W-:Y:S02]  /*6c20*/  SHF.L.U32 R47, R47, 0x10, RZ ;  /* 0x000000102f2f7819 */ /* 0x000fe400000006ff */
[----:B------:R-:W-:Y:S02]  /*6c30*/  SHF.L.U32 R19, R19, 0x10, RZ ;  /* 0x0000001013137819 */ /* 0x000fe400000006ff */
[----:B------:R-:W-:Y:S01]  /*6c40*/  ISETP.GE.U32.AND P0, PT, R8, UR16, PT ;  /* 0x0000001008007c0c */ /* 0x000fe2000bf06070 */
[----:B------:R-:W-:Y:S01]  /*6c50*/  FADD.FTZ R47, R47, -UR11 ;  /* 0x8000000b2f2f7e21 */ /* 0x000fe20008010000 */
[----:B------:R-:W-:Y:S01]  /*6c60*/  SHF.R.S32.HI R25, RZ, 0x1f, R8 ;  /* 0x0000001fff197819 */ /* 0x000fe20000011408 */
[----:B------:R-:W-:Y:S01]  /*6c70*/  FADD.FTZ R19, R19, -UR11 ;  /* 0x8000000b13137e21 */ /* 0x000fe20008010000 */
[----:B01----:R-:W-:Y:S01]  /*6c80*/  SHF.L.U32 R9, R44, 0x10, RZ ;  /* 0x000000102c097819 */ /* 0x003fe200000006ff */
[----:B------:R-:W-:Y:S01]  /*6c90*/  FMUL.FTZ R47, R47, UR10 ;  /* 0x0000000a2f2f7c20 */ /* 0x000fe20008410000 */
[----:B------:R-:W-:Y:S01]  /*6ca0*/  ISETP.GE.AND.EX P0, PT, R25, UR17, PT, P0 ;  /* 0x0000001119007c0c */ /* 0x000fe2000bf06300 */
[----:B------:R-:W-:Y:S01]  /*6cb0*/  FMUL.FTZ R24, R19, UR10 ;  /* 0x0000000a13187c20 */ /* 0x000fe20008410000 */
[----:B------:R-:W-:-:S02]  /*6cc0*/  SHF.L.U32 R18, R18, 0x10, RZ ;  /* 0x0000001012127819 */ /* 0x000fc400000006ff */
[----:B------:R-:W-:Y:S01]  /*6cd0*/  ISETP.LT.U32.AND P0, PT, R65, 0x180, !P0 ;  /* 0x000001804100780c */ /* 0x000fe20004701070 */
[----:B------:R-:W-:-:S12]  /*6ce0*/  @!P6 BRA `(.L_x_155) ;  /* 0x000000000048e947 */ /* 0x000fd80003800000 */
        /* <DEDUP_REMOVED lines=18> */
.L_x_155:
[----:B------:R-:W-:Y:S04]  /*6e10*/  BSSY B0, `(.L_x_156) ;  /* 0x0000013000007945 */ /* 0x000fe80003800000 */
[----:B------:R-:W-:Y:S05]  /*6e20*/  @!P0 BRA `(.L_x_157) ;  /* 0x0000000000448947 */ /* 0x000fea0003800000 */
        /* <DEDUP_REMOVED lines=17> */
.L_x_157:
[----:B------:R-:W-:Y:S05]  /*6f40*/  BSYNC B0 ;  /* 0x0000000000007941 */ /* 0x000fea0003800000 */
.L_x_156:
[----:B------:R-:W-:Y:S01]  /*6f50*/  ULDC UR8, c[0x0][0x2a0] ;  /* 0x0000a80000087ab9 */ /* 0x000fe20000000800 */
[----:B------:R-:W-:Y:S01]  /*6f60*/  ULDC UR9, c[0x0][0x270] ;  /* 0x00009c0000097ab9 */ /* 0x000fe20000000800 */
[----:B------:R-:W-:Y:S01]  /*6f70*/  IADD3 R60, R3, R60, RZ ;  /* 0x0000003c033c7210 */ /* 0x000fe20007ffe0ff */
[----:B------:R-:W-:Y:S01]  /*6f80*/  UIMAD UR8, UR8, UR9, URZ ;  /* 0x00000009080872a4 */ /* 0x000fe2000f8e023f */
[----:B------:R-:W-:-:S05]  /*6f90*/  IADD3 R61, R61, 0x1, RZ ;  /* 0x000000013d3d7810 */ /* 0x000fca0007ffe0ff */
[----:B------:R-:W-:-:S13]  /*6fa0*/  ISETP.GE.AND P0, PT, R60, UR8, PT ;  /* 0x000000083c007c0c */ /* 0x000fda000bf06270 */
[----:B------:R-:W-:Y:S05]  /*6fb0*/  @!P0 BRA `(.L_x_158) ;  /* 0xffffff9400188947 */ /* 0x000fea000383ffff */
.L_x_107:
[----:B------:R-:W1:Y:S01]  /*6fc0*/  LDC R6, c[0x0][0xc] ;  /* 0x00000300ff067b82 */ /* 0x000e620000000800 */
[----:B------:R-:W-:Y:S01]  /*6fd0*/  ISETP.NE.AND P2, PT, R65, RZ, PT ;  /* 0x000000ff4100720c */ /* 0x000fe20003f45270 */
[----:B------:R-:W-:Y:S06]  /*6fe0*/  BSSY B0, `(.L_x_159) ;  /* 0x0000015000007945 */ /* 0x000fec0003800000 */
[----:B------:R-:W2:Y:S08]  /*6ff0*/  LDC R7, c[0x0][0x10] ;  /* 0x00000400ff077b82 */ /* 0x000eb00000000800 */
[----:B------:R-:W3:Y:S01]  /*7000*/  LDC.64 R2, c[0x0][0x258] ;  /* 0x00009600ff027b82 */ /* 0x000ee20000000a00 */
[----:B-1----:R-:W-:-:S02]  /*7010*/  IADD3 R4, R6, -0x1, RZ ;  /* 0xffffffff06047810 */ /* 0x002fc40007ffe0ff */
[----:B------:R-:W-:Y:S02]  /*7020*/  ISETP.NE.AND P1, PT, R6, 0x1, PT ;  /* 0x000000010600780c */ /* 0x000fe40003f25270 */
[----:B------:R-:W-:Y:S02]  /*7030*/  ISETP.NE.AND P0, PT, R4, UR13, PT ;  /* 0x0000000d04007c0c */ /* 0x000fe4000bf05270 */
[C---:B--2---:R-:W-:Y:S02]  /*7040*/  IADD3 R5, R7.reuse, -0x1, RZ ;  /* 0xffffffff07057810 */ /* 0x044fe40007ffe0ff */
[----:B------:R-:W-:Y:S02]  /*7050*/  SHF.L.U32 R4, R7, 0x1, RZ ;  /* 0x0000000107047819 */ /* 0x000fe400000006ff */
[----:B------:R-:W-:Y:S02]  /*7060*/  ISETP.NE.OR P0, PT, R0, R5, P0 ;  /* 0x000000050000720c */ /* 0x000fe40000705670 */
        /* <DEDUP_REMOVED lines=12> */
.L_x_160:
[----:B------:R-:W-:Y:S05]  /*7130*/  BSYNC B0 ;  /* 0x0000000000007941 */ /* 0x000fea0003800000 */
.L_x_159:
[----:B------:R-:W-:Y:S05]  /*7140*/  @P0 EXIT ;  /* 0x000000000000094d */ /* 0x000fea0003800000 */
[----:B------:R-:W-:Y:S05]  /*7150*/  @P2 BRA `(.L_x_161) ;  /* 0x0000000000202947 */ /* 0x000fea0003800000 */
[----:B------:R-:W-:-:S05]  /*7160*/  IMAD R0, R6, R7, RZ ;  /* 0x0000000706007224 */ /* 0x000fca00078e02ff */
[----:B------:R-:W-:-:S13]  /*7170*/  ISETP.NE.AND P0, PT, R0, -0x1, PT ;  /* 0xffffffff0000780c */ /* 0x000fda0003f05270 */
[----:B------:R-:W-:Y:S05]  /*7180*/  @!P0 BRA `(.L_x_161) ;  /* 0x0000000000148947 */ /* 0x000fea0003800000 */
.L_x_162:
[----:B-1----:R-:W2:Y:S04]  /*7190*/  LDG.E.STRONG.GPU R5, desc[UR14][R2.64] ;  /* 0x0000000e02057981 */ /* 0x002ea8000c1ef900 */
[----:B--2---:R-:W-:Y:S01]  /*71a0*/  CCTL.IVALL ;  /* 0x00000000ff00798f */ /* 0x004fe20002000000 */
[----:B------:R-:W-:Y:S05]  /*71b0*/  YIELD ;  /* 0x0000000000007946 */ /* 0x000fea0003800000 */
[----:B------:R-:W-:-:S13]  /*71c0*/  ISETP.NE.AND P0, PT, R5, R0, PT ;  /* 0x000000000500720c */ /* 0x000fda0003f05270 */
[----:B------:R-:W-:Y:S05]  /*71d0*/  @P0 BRA `(.L_x_162) ;  /* 0xfffffffc00ec0947 */ /* 0x000fea000383ffff */
.L_x_161:
[----:B------:R-:W-:Y:S05]  /*71e0*/  WARPSYNC.ALL ;  /* 0x0000000000007948 */ /* 0x000fea0003800000 */
[----:B------:R-:W2:Y:S08]  /*71f0*/  LDC.64 R22, c[0x0][0x288] ;  /* 0x0000a200ff167b82 */ /* 0x000eb00000000a00 */
[----:B------:R-:W-:Y:S01]  /*7200*/  BAR.SYNC.DEFER_BLOCKING 0x0 ;  /* 0x0000000000007b1d */ /* 0x000fe20000010000 */
[----:B--2---:R-:W-:-:S04]  /*7210*/  LEA.HI R0, P0, R23, R22, RZ, 0x1 ;  /* 0x0000001617007211 */ /* 0x004fc800078108ff */
[----:B-1----:R-:W-:-:S04]  /*7220*/  IADD3.X R3, RZ, R23, RZ, P0, !PT ;  /* 0x00000017ff037210 */ /* 0x002fc800007fe4ff */
        /* <DEDUP_REMOVED lines=19> */
.L_x_163:
[----:B------:R-:W-:-:S04]  /*7360*/  LEA R6, P0, R65, UR4, 0x2 ;  /* 0x0000000441067c11 */ /* 0x000fc8000f8010ff */
[----:B------:R-:W-:Y:S02]  /*7370*/  LEA.HI.X R7, R65, UR5, R0, 0x2, P0 ;  /* 0x0000000541077c11 */ /* 0x000fe400080f1400 */
[-C--:B0-----:R-:W-:Y:S02]  /*7380*/  LEA R8, P0, R24, R6.reuse, 0x2 ;  /* 0x0000000618087211 */ /* 0x081fe400078010ff */
        /* <DEDUP_REMOVED lines=20> */
.L_x_164:
        /* <DEDUP_REMOVED lines=11> */
.L_x_2282:


//--------------------- .text._Z35group_norm_nhwc_bwd_one_pass_kernelI11Bf16IOBf16WLi64ELi12ELi384EEv26Group_norm_nhwc_bwd_params --------------------------
	.section	.text._Z35group_norm_nhwc_bwd_one_pass_kernelI11Bf16IOBf16WLi64ELi12ELi384EEv26Group_norm_nhwc_bwd_params,"ax",@progbits
	.align	128
        .global         _Z35group_norm_nhwc_bwd_one_pass_kernelI11Bf16IOBf16WLi64ELi12ELi384EEv26Group_norm_nhwc_bwd_params
        .type           _Z35group_norm_nhwc_bwd_one_pass_kernelI11Bf16IOBf16WLi64ELi12ELi384EEv26Group_norm_nhwc_bwd_params,@function
        .size           _Z35group_norm_nhwc_bwd_one_pass_kernelI11Bf16IOBf16WLi64ELi12ELi384EEv26Group_norm_nhwc_bwd_params,(.L_x_2283 - _Z35group_norm_nhwc_bwd_one_pass_kernelI11Bf16IOBf16WLi64ELi12ELi384EEv26Group_norm_nhwc_bwd_params)
        .other          _Z35group_norm_nhwc_bwd_one_pass_kernelI11Bf16IOBf16WLi64ELi12ELi384EEv26Group_norm_nhwc_bwd_params,@"STO_CUDA_ENTRY STV_DEFAULT"
_Z35group_norm_nhwc_bwd_one_pass_kernelI11Bf16IOBf16WLi64ELi12ELi384EEv26Group_norm_nhwc_bwd_params:
.text._Z35group_norm_nhwc_bwd_one_pass_kernelI11Bf16IOBf16WLi64ELi12ELi384EEv26Group_norm_nhwc_bwd_params:
        /* <DEDUP_REMOVED lines=19> */
[----:B------:R-:W-:Y:S01]  /*0130*/  SHF.R.S32.HI R3, RZ, 0x1f, R24 ;  /* 0x0000001fff037819 */ /* 0x000fe20000011418 */
[----:B------:R-:W-:Y:S01]  /*0140*/  UIADD3 UR9, UR5, UR9, URZ ;  /* 0x0000000905097290 */ /* 0x000fe2000fffe03f */
[----:B------:R-:W-:Y:S01]  /*0150*/  ULDC.64 UR18, c[0x0][0x290] ;  /* 0x0000a40000127ab9 */ /* 0x000fe20000000a00 */
[----:B------:R-:W-:Y:S01]  /*0160*/  UIADD3.X UR10, URZ, UR13, URZ, UP0, !UPT ;  /* 0x0000000d3f0a7290 */ /* 0x000fe200087fe43f */
[----:B------:R-:W-:-:S02]  /*0170*/  LEA.HI R3, R3, R24, RZ, 0x5 ;  /* 0x0000001803037211 */ /* 0x000fc400078f28ff */
        /* <DEDUP_REMOVED lines=15> */
[----:B--2---:R-:W-:-:S03]  /*0270*/  ULEA UR6, UR7, UR6, 0x18 ;  /* 0x0000000607067291 */ /* 0x004fc6000f8ec03f */
[----:B------:R-:W-:Y:S02]  /*0280*/  ISETP.GE.AND.EX P1, PT, R2, UR19, PT, P1 ;  /* 0x0000001302007c0c */ /* 0x000fe4000bf26310 */
[----:B------:R-:W-:Y:S02]  /*0290*/  SHF.R.S32.HI R2, RZ, 0x5, R3 ;  /* 0x00000005ff027819 */ /* 0x000fe40000011403 */
[----:B------:R-:W-:Y:S02]  /*02a0*/  ISETP.LT.U32.AND P1, PT, R24, 0x180, !P1 ;  /* 0x000001801800780c */ /* 0x000fe40004f21070 */
[----:B-1----:R-:W-:-:S11]  /*02b0*/  LEA R2, R2, UR6, 0x3 ;  /* 0x0000000602027c11 */ /* 0x002fd6000f8e18ff */
.L_x_188:
[----:B0-----:R-:W0:Y:S01]  /*02c0*/  LDC R8, c[0x0][0x2a0] ;  /* 0x0000a800ff087b82 */ /* 0x001e220000000800 */
[----:B-1----:R-:W1:Y:S01]  /*02d0*/  S2R R10, SR_TID.X ;  /* 0x00000000000a7919 */ /* 0x002e620000002100 */
[----:B------:R-:W-:Y:S01]  /*02e0*/  ULDC.64 UR6, c[0x0][0x248] ;  /* 0x0000920000067ab9 */ /* 0x000fe20000000a00 */
[----:B------:R-:W-:Y:S01]  /*02f0*/  ISETP.LE.AND P4, PT, RZ, UR5, PT ;  /* 0x00000005ff007c0c */ /* 0x000fe2000bf83270 */
[----:B------:R-:W-:-:S04]  /*0300*/  UIMAD.WIDE UR6, UR5, 0x8, UR6 ;  /* 0x00000008050678a5 */ /* 0x000fc8000f8e0206 */
[----:B------:R-:W2:Y:S08]  /*0310*/  LDC R14, c[0x0][0x2ac] ;  /* 0x0000ab00ff0e7b82 */ /* 0x000eb00000000800 */
[----:B------:R-:W3:Y:S01]  /*0320*/  @P1 LDC.64 R12, c[0x0][0x288] ;  /* 0x0000a200ff0c1b82 */ /* 0x000ee20000000a00 */
[----:B0-----:R-:W-:-:S04]  /*0330*/  IABS R7, R8 ;  /* 0x0000000800077213 */ /* 0x001fc80000000000 */
[----:B------:R-:W0:Y:S08]  /*0340*/  I2F.RP R3, R7 ;  /* 0x0000000700037306 */ /* 0x000e300000209400 */
[----:B0-----:R-:W0:Y:S02]  /*0350*/  MUFU.RCP R3, R3 ;  /* 0x0000000300037308 */ /* 0x001e240000001000 */
[----:B0-----:R-:W-:-:S06]  /*0360*/  IADD3 R4, R3, 0xffffffe, RZ ;  /* 0x0ffffffe03047810 */ /* 0x001fcc0007ffe0ff */
[----:B------:R0:W4:Y:S02]  /*0370*/  F2I.FTZ.U32.TRUNC.NTZ R5, R4 ;  /* 0x0000000400057305 */ /* 0x000124000021f000 */
[----:B0-----:R-:W-:Y:S01]  /*0380*/  HFMA2.MMA R4, -RZ, RZ, 0, 0 ;  /* 0x00000000ff047435 */ /* 0x001fe200000001ff */
[----:B----4-:R-:W-:-:S05]  /*0390*/  IADD3 R6, RZ, -R5, RZ ;  /* 0x80000005ff067210 */ /* 0x010fca0007ffe0ff */
[----:B------:R-:W-:Y:S01]  /*03a0*/  IMAD R9, R6, R7, RZ ;  /* 0x0000000706097224 */ /* 0x000fe200078e02ff */
[----:B------:R-:W-:-:S03]  /*03b0*/  IABS R6, UR5 ;  /* 0x0000000500067c13 */ /* 0x000fc60008000000 */
[----:B------:R-:W-:Y:S01]  /*03c0*/  IMAD.HI.U32 R5, R5, R9, R4 ;  /* 0x0000000905057227 */ /* 0x000fe200078e0004 */
[----:B------:R-:W-:-:S04]  /*03d0*/  LOP3.LUT R9, R8, UR5, RZ, 0x3c, !PT ;  /* 0x0000000508097c12 */ /* 0x000fc8000f8e3cff */
[----:B------:R-:W-:Y:S01]  /*03e0*/  ISETP.GE.AND P5, PT, R9, RZ, PT ;  /* 0x000000ff0900720c */ /* 0x000fe20003fa6270 */
        /* <DEDUP_REMOVED lines=18> */
[----:B------:R-:W-:-:S04]  /*0510*/  @P2 IADD3 R3, R3, 0x1, RZ ;  /* 0x0000000103032810 */ /* 0x000fc80007ffe0ff */
[----:B------:R-:W-:Y:S02]  /*0520*/  MOV R8, R3 ;  /* 0x0000000300087202 */ /* 0x000fe40000000f00 */
[----:B------:R-:W-:Y:S02]  /*0530*/  @!P4 IADD3 R6, -R6, RZ, RZ ;  /* 0x000000ff0606c210 */ /* 0x000fe40007ffe1ff */
[----:B------:R-:W-:Y:S01]  /*0540*/  @!P5 IADD3 R8, -R8, RZ, RZ ;  /* 0x000000ff0808d210 */ /* 0x000fe20007ffe1ff */
[----:B------:R-:W-:Y:S01]  /*0550*/  IMAD R7, R15, -0x6, R10 ;  /* 0xfffffffa0f077824 */ /* 0x000fe200078e020a */
[C---:B------:R-:W-:Y:S02]  /*0560*/  SEL R3, R9.reuse, R6, !P0 ;  /* 0x0000000609037207 */ /* 0x040fe40004000000 */
[----:B------:R-:W-:Y:S01]  /*0570*/  SEL R9, R9, R8, !P0 ;  /* 0x0000000809097207 */ /* 0x000fe20004000000 */
[----:B--2---:R-:W-:Y:S01]  /*0580*/  IMAD R17, R14, UR16, R15 ;  /* 0x000000100e117c24 */ /* 0x004fe2000f8e020f */
[----:B------:R-:W-:Y:S01]  /*0590*/  SHF.L.U32 R7, R7, 0x1, RZ ;  /* 0x0000000107077819 */ /* 0x000fe200000006ff */
[----:B------:R-:W-:Y:S01]  /*05a0*/  IMAD R6, R3, 0xc, RZ ;  /* 0x0000000c03067824 */ /* 0x000fe200078e02ff */
[----:B------:R-:W-:-:S02]  /*05b0*/  SHF.R.S32.HI R8, RZ, 0x1f, R9 ;  /* 0x0000001fff087819 */ /* 0x000fc40000011409 */
[----:B------:R-:W-:Y:S02]  /*05c0*/  SHF.R.S32.HI R11, RZ, 0x1f, R7 ;  /* 0x0000001fff0b7819 */ /* 0x000fe40000011407 */
[----:B------:R-:W-:Y:S01]  /*05d0*/  SHF.R.S32.HI R15, RZ, 0x1f, R17 ;  /* 0x0000001fff0f7819 */ /* 0x000fe20000011411 */
[----:B------:R-:W-:Y:S01]  /*05e0*/  IMAD R8, R8, UR6, RZ ;  /* 0x0000000608087c24 */ /* 0x000fe2000f8e02ff */
[----:B------:R-:W-:-:S03]  /*05f0*/  IADD3 R34, P0, R7, R6, RZ ;  /* 0x0000000607227210 */ /* 0x000fc60007f1e0ff */
[----:B------:R-:W-:Y:S01]  /*0600*/  IMAD R37, R9, UR7, R8 ;  /* 0x0000000709257c24 */ /* 0x000fe2000f8e0208 */
[----:B------:R-:W-:Y:S01]  /*0610*/  LEA.HI.X.SX32 R35, R6, R11, 0x1, P0 ;  /* 0x0000000b06237211 */ /* 0x000fe200000f0eff */
[----:B---3--:R-:W-:Y:S01]  /*0620*/  @P1 IMAD R8, R15, R12, RZ ;  /* 0x0000000c0f081224 */ /* 0x008fe200078e02ff */
[----:B------:R-:W0:Y:S01]  /*0630*/  @P1 LDC.64 R10, c[0x0][0x230] ;  /* 0x00008c00ff0a1b82 */ /* 0x000e220000000a00 */
[----:B------:R-:W-:-:S04]  /*0640*/  IMAD.WIDE.U32 R34, R9, UR6, R34 ;  /* 0x0000000609227c25 */ /* 0x000fc8000f8e0022 */
[----:B------:R-:W-:-:S03]  /*0650*/  @P1 IMAD R15, R17, R13, R8 ;  /* 0x0000000d110f1224 */ /* 0x000fc600078e0208 */
[----:B------:R-:W1:Y:S01]  /*0660*/  @P1 LDC.64 R8, c[0x0][0x228] ;  /* 0x00008a00ff081b82 */ /* 0x000e620000000a00 */
[----:B------:R-:W-:Y:S02]  /*0670*/  IADD3 R37, R35, R37, RZ ;  /* 0x0000002523257210 */ /* 0x000fe40007ffe0ff */
[----:B------:R-:W-:-:S05]  /*0680*/  @P1 MOV R36, R34 ;  /* 0x0000002200241202 */ /* 0x000fca0000000f00 */
[----:B------:R-:W-:-:S05]  /*0690*/  @P1 IMAD.WIDE.U32 R12, R17, R12, R36 ;  /* 0x0000000c110c1225 */ /* 0x000fca00078e0024 */
[----:B------:R-:W-:Y:S02]  /*06a0*/  @P1 IADD3 R15, R13, R15, RZ ;  /* 0x0000000f0d0f1210 */ /* 0x000fe40007ffe0ff */
[C---:B------:R-:W-:Y:S02]  /*06b0*/  @P1 SHF.L.U32 R13, R12.reuse, 0x1, RZ ;  /* 0x000000010c0d1819 */ /* 0x040fe400000006ff */
[----:B------:R-:W-:Y:S02]  /*06c0*/  @P1 SHF.L.U64.HI R12, R12, 0x1, R15 ;  /* 0x000000010c0c1819 */ /* 0x000fe4000001020f */
[----:B0-----:R-:W-:-:S04]  /*06d0*/  @P1 IADD3 R10, P0, R13, R10, RZ ;  /* 0x0000000a0d0a1210 */ /* 0x001fc80007f1e0ff */
[----:B------:R-:W-:Y:S02]  /*06e0*/  @P1 IADD3.X R11, R12, R11, RZ, P0, !PT ;  /* 0x0000000b0c0b1210 */ /* 0x000fe400007fe4ff */
[----:B-1----:R-:W-:-:S03]  /*06f0*/  @P1 IADD3 R8, P0, R13, R8, RZ ;  /* 0x000000080d081210 */ /* 0x002fc60007f1e0ff */
[----:B------:R-:W2:Y:S01]  /*0700*/  @P1 LDG.E R10, desc[UR14][R10.64] ;  /* 0x0000000e0a0a1981 */ /* 0x000ea2000c1e1900 */
[----:B------:R-:W-:-:S05]  /*0710*/  @P1 IADD3.X R9, R12, R9, RZ, P0, !PT ;  /* 0x000000090c091210 */ /* 0x000fca00007fe4ff */
[----:B------:R0:W5:Y:S01]  /*0720*/  @P1 LDG.E R8, desc[UR14][R8.64] ;  /* 0x0000000e08081981 */ /* 0x000162000c1e1900 */
[----:B------:R-:W-:Y:S01]  /*0730*/  PRMT R29, RZ, 0x7610, R29 ;  /* 0x00007610ff1d7816 */ /* 0x000fe2000000001d */
[----:B------:R-:W-:Y:S01]  /*0740*/  UMOV UR8, 0x3f800000 ;  /* 0x3f80000000087882 */ /* 0x000fe20000000000 */
[----:B------:R-:W-:Y:S01]  /*0750*/  PRMT R27, RZ, 0x7610, R27 ;  /* 0x00007610ff1b7816 */ /* 0x000fe2000000001b */
[----:B------:R-:W-:Y:S01]  /*0760*/  BSSY B0, `(.L_x_166) ;  /* 0x0000023000007945 */ /* 0x000fe20003800000 */
[----:B------:R-:W-:Y:S02]  /*0770*/  HFMA2.MMA R28, -RZ, RZ, 0, 0 ;  /* 0x00000000ff1c7435 */ /* 0x000fe400000001ff */
[----:B------:R-:W-:Y:S01]  /*0780*/  HFMA2.MMA R26, -RZ, RZ, 0, 0 ;  /* 0x00000000ff1a7435 */ /* 0x000fe200000001ff */
[----:B------:R-:W-:Y:S01]  /*0790*/  MOV R25, RZ ;  /* 0x000000ff00197202 */ /* 0x000fe20000000f00 */
[----:B----4-:R-:W-:-:S05]  /*07a0*/  FFMA.FTZ R5, -R4, R4, R5 ;  /* 0x0000000404057223 */ /* 0x010fca0000010105 */
[----:B------:R-:W-:-:S13]  /*07b0*/  FSETP.GTU.FTZ.AND P0, PT, R5, RZ, PT ;  /* 0x000000ff0500720b */ /* 0x000fda0003f1c000 */
[----:B------:R-:W-:Y:S01]  /*07c0*/  VOTEU.ANY UP0, P0 ;  /* 0x00000000003f7886 */ /* 0x000fe20000000100 */
[----:B------:R-:W-:-:S04]  /*07d0*/  PLOP3.LUT P0, PT, PT, PT, UP0, 0x80, 0x0 ;  /* 0x000000000000781c */ /* 0x000fc80003f0f008 */
[----:B------:R-:W-:-:S09]  /*07e0*/  @UP0 ULDC UR6, c[0x0][0x250] ;  /* 0x0000940000060ab9 */ /* 0x000fd20000000800 */
[----:B------:R-:W-:-:S06]  /*07f0*/  @P0 FADD.FTZ R5, R5, UR6 ;  /* 0x0000000605050e21 */ /* 0x000fcc0008010000 */
[----:B------:R-:W1:Y:S02]  /*0800*/  @P0 MUFU.RSQ R5, R5 ;  /* 0x0000000500050308 */ /* 0x000e640000001400 */
[----:B-1----:R-:W-:Y:S02]  /*0810*/  @P0 R2UR UR6, R5 ;  /* 0x00000000050602ca */ /* 0x002fe400000e0000 */
[----:B------:R-:W-:Y:S02]  /*0820*/  ISETP.GT.U32.AND P0, PT, R24, 0x17f, PT ;  /* 0x0000017f1800780c */ /* 0x000fe40003f04070 */
[----:B------:R-:W-:-:S09]  /*0830*/  MOV R5, RZ ;  /* 0x000000ff00057202 */ /* 0x000fd20000000f00 */
[----:B------:R-:W-:Y:S01]  /*0840*/  @UP0 UMOV UR8, UR6 ;  /* 0x0000000600080c82 */ /* 0x000fe20008000000 */
[C---:B--2---:R-:W-:Y:S02]  /*0850*/  @P1 PRMT R29, R10.reuse, 0x7610, R29 ;  /* 0x000076100a1d1816 */ /* 0x044fe4000000001d */
[----:B------:R-:W-:Y:S01]  /*0860*/  @P1 PRMT R27, R10, 0x7632, R27 ;  /* 0x000076320a1b1816 */ /* 0x000fe2000000001b */
[----:B0-----:R-:W-:Y:S06]  /*0870*/  @P0 BRA `(.L_x_167) ;  /* 0x0000000000440947 */ /* 0x001fec0003800000 */
[----:B------:R-:W-:Y:S01]  /*0880*/  ULDC.U8 UR6, c[0x0][0x2a4] ;  /* 0x0000a90000067ab9 */ /* 0x000fe20000000000 */
[----:B------:R-:W0:Y:S01]  /*0890*/  LDC.64 R10, c[0x0][0x238] ;  /* 0x00008e00ff0a7b82 */ /* 0x000e220000000a00 */
[----:B------:R-:W-:Y:S02]  /*08a0*/  ISETP.NE.AND P0, PT, RZ, UR6, PT ;  /* 0x00000006ff007c0c */ /* 0x000fe4000bf05270 */
[----:B------:R-:W-:-:S04]  /*08b0*/  IADD3 R7, R7, R6, RZ ;  /* 0x0000000607077210 */ /* 0x000fc80007ffe0ff */
[----:B------:R-:W-:-:S07]  /*08c0*/  SHF.R.S32.HI R6, RZ, 0x1f, R7 ;  /* 0x0000001fff067819 */ /* 0x000fce0000011407 */
[----:B------:R-:W1:Y:S01]  /*08d0*/  @P0 LDC.64 R12, c[0x0][0x240] ;  /* 0x00009000ff0c0b82 */ /* 0x000e620000000a00 */
[----:B0-----:R-:W-:-:S05]  /*08e0*/  IMAD.WIDE R10, R7, 0x2, R10 ;  /* 0x00000002070a7825 */ /* 0x001fca00078e020a */
[----:B------:R-:W2:Y:S04]  /*08f0*/  LDG.E.U16 R28, desc[UR14][R10.64] ;  /* 0x0000000e0a1c7981 */ /* 0x000ea8000c1e1500 */
[----:B------:R-:W3:Y:S01]  /*0900*/  LDG.E.U16 R5, desc[UR14][R10.64+0x2] ;  /* 0x0000020e0a057981 */ /* 0x000ee2000c1e1500 */
[----:B-1----:R-:W-:-:S04]  /*0910*/  @P0 LEA R12, P2, R7, R12, 0x1 ;  /* 0x0000000c070c0211 */ /* 0x002fc800078408ff */
[----:B------:R-:W-:-:S05]  /*0920*/  @P0 LEA.HI.X R13, R7, R13, R6, 0x1, P2 ;  /* 0x0000000d070d0211 */ /* 0x000fca00010f0c06 */
[----:B------:R-:W4:Y:S04]  /*0930*/  @P0 LDG.E.U16 R7, desc[UR14][R12.64] ;  /* 0x0000000e0c070981 */ /* 0x000f28000c1e1500 */
[----:B------:R-:W4:Y:S01]  /*0940*/  @P0 LDG.E.U16 R6, desc[UR14][R12.64+0x2] ;  /* 0x0000020e0c060981 */ /* 0x000f22000c1e1500 */
[----:B--2---:R-:W-:Y:S02]  /*0950*/  SHF.L.U32 R28, R28, 0x10, RZ ;  /* 0x000000101c1c7819 */ /* 0x004fe400000006ff */
[----:B---3--:R-:W-:Y:S02]  /*0960*/  SHF.L.U32 R5, R5, 0x10, RZ ;  /* 0x0000001005057819 */ /* 0x008fe400000006ff */
[----:B----4-:R-:W-:Y:S02]  /*0970*/  @P0 SHF.L.U32 R25, R7, 0x10, RZ ;  /* 0x0000001007190819 */ /* 0x010fe400000006ff */
[----:B------:R-:W-:-:S07]  /*0980*/  @P0 SHF.L.U32 R26, R6, 0x10, RZ ;  /* 0x00000010061a0819 */ /* 0x000fce00000006ff */
.L_x_167:
[----:B------:R-:W-:Y:S05]  /*0990*/  BSYNC B0 ;  /* 0x0000000000007941 */ /* 0x000fea0003800000 */
.L_x_166:
[----:B------:R-:W-:Y:S01]  /*09a0*/  ULDC.U8 UR6, c[0x0][0x2a4] ;  /* 0x0000a90000067ab9 */ /* 0x000fe20000000000 */
[----:B------:R-:W-:Y:S02]  /*09b0*/  PRMT R31, RZ, 0x7610, R31 ;  /* 0x00007610ff1f7816 */ /* 0x000fe4000000001f */
[----:B------:R-:W-:Y:S02]  /*09c0*/  ISETP.NE.AND P0, PT, RZ, UR6, PT ;  /* 0x00000006ff007c0c */ /* 0x000fe4000bf05270 */
[----:B------:R-:W-:Y:S02]  /*09d0*/  PRMT R30, RZ, 0x7610, R30 ;  /* 0x00007610ff1e7816 */ /* 0x000fe4000000001e */
[----:B------:R-:W-:Y:S02]  /*09e0*/  SHF.L.U32 R7, R29, 0x10, RZ ;  /* 0x000000101d077819 */ /* 0x000fe400000006ff */
[----:B------:R-:W-:Y:S02]  /*09f0*/  SHF.L.U32 R9, R27, 0x10, RZ ;  /* 0x000000101b097819 */ /* 0x000fe400000006ff */
[----:B-----5:R-:W-:-:S02]  /*0a00*/  @P1 PRMT R31, R8, 0x7610, R31 ;  /* 0x00007610081f1816 */ /* 0x020fc4000000001f */
[----:B------:R-:W-:Y:S01]  /*0a10*/  @P1 PRMT R30, R8, 0x7632, R30 ;  /* 0x00007632081e1816 */ /* 0x000fe2000000001e */
[C---:B------:R-:W-:Y:S01]  /*0a20*/  FADD.FTZ R8, -R4.reuse, R7 ;  /* 0x0000000704087221 */ /* 0x040fe20000010100 */
[----:B------:R-:W-:Y:S01]  /*0a30*/  FADD.FTZ R9, -R4, R9 ;  /* 0x0000000904097221 */ /* 0x000fe20000010100 */
[----:B------:R-:W-:Y:S02]  /*0a40*/  SHF.L.U32 R7, R31, 0x10, RZ ;  /* 0x000000101f077819 */ /* 0x000fe400000006ff */
        /* <DEDUP_REMOVED lines=22> */
.L_x_168:
        /* <DEDUP_REMOVED lines=11> */
[----:B------:R-:W-:Y:S01]  /*0c60*/  FFMA.FTZ R8, R8, R7, RZ ;  /* 0x0000000708087223 */ /* 0x000fe200000100ff */
[----:B------:R-:W-:Y:S01]  /*0c70*/  FFMA.FTZ R9, R9, R6, RZ ;  /* 0x0000000609097223 */ /* 0x000fe200000100ff */
[----:B------:R-:W1:Y:S01]  /*0c80*/  SHFL.DOWN PT, R11, R12, 0x1, 0x1f ;  /* 0x08201f000c0b7f89 */ /* 0x000e6200000e0000 */
[----:B------:R-:W-:Y:S01]  /*0c90*/  BSSY B0, `(.L_x_169) ;  /* 0x0000041000007945 */ /* 0x000fe20003800000 */
[----:B------:R-:W-:-:S02]  /*0ca0*/  ISETP.GT.U32.AND P3, PT, R24, 0x5, PT ;  /* 0x000000051800780c */ /* 0x000fc40003f64070 */
        /* <DEDUP_REMOVED lines=24> */
[----:B------:R-:W-:Y:S01]  /*0e30*/  FADD.FTZ R11, RZ, R6 ;  /* 0x00000006ff0b7221 */ /* 0x000fe20000010000 */
[----:B-1----:R-:W-:Y:S01]  /*0e40*/  @!P0 FADD.FTZ R13, R13, R10 ;  /* 0x0000000a0d0d8221 */ /* 0x002fe20000010000 */
[----:B------:R-:W-:Y:S01]  /*0e50*/  ISETP.NE.AND P0, PT, R0, RZ, PT ;  /* 0x000000ff0000720c */ /* 0x000fe20003f05270 */
[----:B------:R-:W-:Y:S01]  /*0e60*/  FADD.FTZ R10, RZ, R7 ;  /* 0x00000007ff0a7221 */ /* 0x000fe20000010000 */
[----:B------:R-:W-:-:S02]  /*0e70*/  MOV R6, R12 ;  /* 0x0000000c00067202 */ /* 0x000fc40000000f00 */
[----:B------:R-:W-:Y:S02]  /*0e80*/  MOV R7, R13 ;  /* 0x0000000d00077202 */ /* 0x000fe40000000f00 */
[----:B------:R0:W-:Y:S07]  /*0e90*/  STS.128 [R32], R8 ;  /* 0x0000000820007388 */ /* 0x0001ee0000000c00 */
        /* <DEDUP_REMOVED lines=32> */
.L_x_170:
[----:B------:R-:W-:Y:S05]  /*10a0*/  BSYNC B0 ;  /* 0x0000000000007941 */ /* 0x000fea0003800000 */
.L_x_169:
        /* <DEDUP_REMOVED lines=318> */
.L_x_172:
[----:B------:R-:W-:Y:S05]  /*2490*/  BSYNC B0 ;  /* 0x0000000000007941 */ /* 0x000fea0003800000 */
.L_x_171:
        /* <DEDUP_REMOVED lines=20> */
.L_x_174:
[----:B------:R-:W-:Y:S05]  /*25e0*/  BSYNC B0 ;  /* 0x0000000000007941 */ /* 0x000fea0003800000 */
.L_x_173:
[----:B------:R-:W-:Y:S05]  /*25f0*/  @!P0 BRA `(.L_x_175) ;  /* 0x0000001000908947 */ /* 0x000fea0003800000 */
[----:B--2---:R-:W1:Y:S01]  /*2600*/  LDC R20, c[0x0][0x10] ;  /* 0x00000400ff147b82 */ /* 0x004e620000000800 */
[----:B------:R-:W2:Y:S01]  /*2610*/  S2R R3, SR_CTAID.Y ;  /* 0x0000000000037919 */ /* 0x000ea20000002600 */
[----:B------:R-:W-:-:S06]  /*2620*/  ULOP3.LUT UR6, UR4, 0x1, URZ, 0xc0, !UPT ;  /* 0x0000000104067892 */ /* 0x000fcc000f8ec03f */
[----:B0-----:R-:W0:Y:S08]  /*2630*/  LDC.64 R8, c[0x0][0x258] ;  /* 0x00009600ff087b82 */ /* 0x001e300000000a00 */
[----:B------:R-:W3:Y:S01]  /*2640*/  LDC.64 R22, c[0x0][0x260] ;  /* 0x00009800ff167b82 */ /* 0x000ee20000000a00 */
[----:B-1----:R-:W-:-:S04]  /*2650*/  IMAD R10, R20, UR6, RZ ;  /* 0x00000006140a7c24 */ /* 0x002fc8000f8e02ff */
[C---:B------:R-:W-:Y:S01]  /*2660*/  IMAD R12, R10.reuse, R18, RZ ;  /* 0x000000120a0c7224 */ /* 0x040fe200078e02ff */
[----:B--2---:R-:W-:-:S04]  /*2670*/  IADD3 R11, R10, R3, RZ ;  /* 0x000000030a0b7210 */ /* 0x004fc80007ffe0ff */
[----:B------:R-:W-:Y:S01]  /*2680*/  SHF.L.U32 R13, R12, 0x1, RZ ;  /* 0x000000010c0d7819 */ /* 0x000fe200000006ff */
[----:B0-----:R-:W-:-:S04]  /*2690*/  IMAD.WIDE.U32 R8, R11, 0x4, R8 ;  /* 0x000000040b087825 */ /* 0x001fc800078e0008 */
        /* <DEDUP_REMOVED lines=23> */
.L_x_177:
[----:B------:R-:W2:Y:S04]  /*2810*/  LDG.E.STRONG.GPU R10, desc[UR14][R8.64] ;  /* 0x0000000e080a7981 */ /* 0x000ea8000c1ef900 */
[----:B--2---:R-:W-:Y:S01]  /*2820*/  CCTL.IVALL ;  /* 0x00000000ff00798f */ /* 0x004fe20002000000 */
[----:B------:R-:W-:Y:S05]  /*2830*/  YIELD ;  /* 0x0000000000007946 */ /* 0x000fea0003800000 */
[----:B------:R-:W-:-:S13]  /*2840*/  ISETP.NE.AND P0, PT, R10, R13, PT ;  /* 0x0000000d0a00720c */ /* 0x000fda0003f05270 */
[----:B------:R-:W-:Y:S05]  /*2850*/  @P0 BRA `(.L_x_177) ;  /* 0xfffffffc00ec0947 */ /* 0x000fea000383ffff */
.L_x_176:
        /* <DEDUP_REMOVED lines=17> */
.L_x_181:
        /* <DEDUP_REMOVED lines=33> */
[--C-:B------:R-:W-:Y:S01]  /*2b80*/  @!P4 IMAD R9, R20, R17, R3.reuse ;  /* 0x000000111409c224 */ /* 0x100fe200078e0203 */
        /* <DEDUP_REMOVED lines=81> */
.L_x_180:
        /* <DEDUP_REMOVED lines=35> */
[C---:B------:R-:W-:Y:S02]  /*32d0*/  @!P5 IMAD R13, R20.reuse, R15, R3 ;  /* 0x0000000f140dd224 */ /* 0x040fe400078e0203 */
[----:B------:R-:W-:Y:S01]  /*32e0*/  @!P4 IMAD.WIDE.U32 R10, R11, 0x8, R22 ;  /* 0x000000080b0ac825 */ /* 0x000fe200078e0016 */
[----:B------:R-:W2:Y:S03]  /*32f0*/  @!P0 LDG.E.64 R8, desc[UR14][R8.64] ;  /* 0x0000000e08088981 */ /* 0x000ea6000c1e1b00 */
[C---:B------:R-:W-:Y:S02]  /*3300*/  @!P6 IMAD R15, R20.reuse, R14, R3 ;  /* 0x0000000e140fe224 */ /* 0x040fe400078e0203 */
        /* <DEDUP_REMOVED lines=22> */
.L_x_182:
[----:B------:R-:W-:-:S13]  /*3470*/  ISETP.NE.OR P0, PT, R19, RZ, P0 ;  /* 0x000000ff1300720c */ /* 0x000fda0000705670 */
[----:B------:R-:W-:Y:S05]  /*3480*/  @!P0 BRA `(.L_x_178) ;  /* 0x00000000007c8947 */ /* 0x000fea0003800000 */
.L_x_179:
        /* <DEDUP_REMOVED lines=31> */
.L_x_178:
        /* <DEDUP_REMOVED lines=11> */
.L_x_184:
[----:B------:R-:W-:Y:S05]  /*3730*/  BSYNC B0 ;  /* 0x0000000000007941 */ /* 0x000fea0003800000 */
.L_x_183:
        /* <DEDUP_REMOVED lines=16> */
.L_x_175:
[----:B------:R-:W1:Y:S01]  /*3840*/  S2UR UR7, SR_CgaCtaId ;  /* 0x00000000000779c3 */ /* 0x000e620000008800 */
[----:B------:R-:W-:Y:S01]  /*3850*/  UMOV UR6, 0x400 ;  /* 0x0000040000067882 */ /* 0x000fe20000000000 */
[----:B------:R-:W-:Y:S02]  /*3860*/  SHF.L.U32 R29, R29, 0x10, RZ ;  /* 0x000000101d1d7819 */ /* 0x000fe400000006ff */
        /* <DEDUP_REMOVED lines=10> */
[----:B0-2---:R-:W0:Y:S01]  /*3910*/  LDS.64 R8, [UR6+0x78] ;  /* 0x00007806ff087984 */ /* 0x005e220008000a00 */
[----:B------:R-:W-:Y:S02]  /*3920*/  ULDC.U8 UR6, c[0x0][0x2a4] ;  /* 0x0000a90000067ab9 */ /* 0x000fe40000000000 */
[----:B------:R-:W-:-:S13]  /*3930*/  ISETP.NE.AND P0, PT, RZ, UR6, PT ;  /* 0x00000006ff007c0c */ /* 0x000fda000bf05270 */
[----:B-1----:R-:W-:Y:S05]  /*3940*/  @!P0 BRA `(.L_x_185) ;  /* 0x0000000000488947 */ /* 0x002fea0003800000 */
[----:B------:R-:W-:Y:S01]  /*3950*/  FFMA.FTZ R25, R4, R28, R25 ;  /* 0x0000001c04197223 */ /* 0x000fe20000010019 */
[----:B------:R-:W-:-:S03]  /*3960*/  FFMA.FTZ R26, R3, R5, R26 ;  /* 0x00000005031a7223 */ /* 0x000fc6000001001a */
[----:B------:R-:W-:Y:S01]  /*3970*/  FMUL.FTZ R6, R25, -1.4426950216293334961 ;  /* 0xbfb8aa3b19067820 */ /* 0x000fe20000410000 */
[----:B------:R-:W-:-:S05]  /*3980*/  FMUL.FTZ R11, R26, -1.4426950216293334961 ;  /* 0xbfb8aa3b1a0b7820 */ /* 0x000fca0000410000 */
[----:B------:R-:W1:Y:S08]  /*3990*/  MUFU.EX2 R6, R6 ;  /* 0x0000000600067308 */ /* 0x000e700000000800 */
[----:B------:R-:W2:Y:S01]  /*39a0*/  MUFU.EX2 R11, R11 ;  /* 0x0000000b000b7308 */ /* 0x000ea20000000800 */
[----:B-1----:R-:W-:-:S07]  /*39b0*/  FADD.FTZ R7, R6, 1 ;  /* 0x3f80000006077421 */ /* 0x002fce0000010000 */
[----:B------:R-:W1:Y:S01]  /*39c0*/  MUFU.RCP R10, R7 ;  /* 0x00000007000a7308 */ /* 0x000e620000001000 */
[----:B--2---:R-:W-:-:S07]  /*39d0*/  FADD.FTZ R12, R11, 1 ;  /* 0x3f8000000b0c7421 */ /* 0x004fce0000010000 */
[----:B------:R-:W2:Y:S01]  /*39e0*/  MUFU.RCP R13, R12 ;  /* 0x0000000c000d7308 */ /* 0x000ea20000001000 */
[----:B-1----:R-:W-:Y:S01]  /*39f0*/  FADD.FTZ R14, -R10, 1 ;  /* 0x3f8000000a0e7421 */ /* 0x002fe20000010100 */
[----:B------:R-:W-:-:S03]  /*3a00*/  FMUL.FTZ R31, R31, R10 ;  /* 0x0000000a1f1f7220 */ /* 0x000fc60000410000 */
[----:B------:R-:W-:Y:S01]  /*3a10*/  FFMA.FTZ R14, R25, R14, 1 ;  /* 0x3f800000190e7423 */ /* 0x000fe2000001000e */
[----:B--2---:R-:W-:Y:S01]  /*3a20*/  FADD.FTZ R15, -R13, 1 ;  /* 0x3f8000000d0f7421 */ /* 0x004fe20000010100 */
[----:B------:R-:W-:Y:S02]  /*3a30*/  FMUL.FTZ R30, R30, R13 ;  /* 0x0000000d1e1e7220 */ /* 0x000fe40000410000 */
[----:B------:R-:W-:Y:S01]  /*3a40*/  FMUL.FTZ R31, R31, R14 ;  /* 0x0000000e1f1f7220 */ /* 0x000fe20000410000 */
[----:B------:R-:W-:-:S04]  /*3a50*/  FFMA.FTZ R15, R26, R15, 1 ;  /* 0x3f8000001a0f7423 */ /* 0x000fc8000001000f */
[----:B------:R-:W-:-:S07]  /*3a60*/  FMUL.FTZ R30, R30, R15 ;  /* 0x0000000f1e1e7220 */ /* 0x000fce0000410000 */
.L_x_185:
[----:B------:R-:W-:Y:S04]  /*3a70*/  BSSY B0, `(.L_x_186) ;  /* 0x000001d000007945 */ /* 0x000fe80003800000 */
[----:B------:R-:W-:Y:S05]  /*3a80*/  @!P1 BRA `(.L_x_187) ;  /* 0x00000000006c9947 */ /* 0x000fea0003800000 */
[----:B------:R-:W1:Y:S01]  /*3a90*/  S2R R6, SR_TID.X ;  /* 0x0000000000067919 */ /* 0x000e620000002100 */
[----:B------:R-:W2:Y:S01]  /*3aa0*/  LDC R11, c[0x0][0x2ac] ;  /* 0x0000ab00ff0b7b82 */ /* 0x000ea20000000800 */
[----:B------:R-:W-:Y:S01]  /*3ab0*/  ULDC UR6, c[0x0][0x2bc] ;  /* 0x0000af0000067ab9 */ /* 0x000fe20000000800 */
[----:B------:R-:W-:Y:S01]  /*3ac0*/  MOV R35, R37 ;  /* 0x0000002500237202 */ /* 0x000fe20000000f00 */
[----:B0-----:R-:W-:-:S04]  /*3ad0*/  FMUL.FTZ R8, R8, UR6 ;  /* 0x0000000608087c20 */ /* 0x001fc80008410000 */
[-C--:B------:R-:W-:Y:S01]  /*3ae0*/  FMUL.FTZ R4, R4, R8.reuse ;  /* 0x0000000804047220 */ /* 0x080fe20000410000 */
[----:B------:R-:W-:-:S03]  /*3af0*/  FMUL.FTZ R8, R3, R8 ;  /* 0x0000000803087220 */ /* 0x000fc60000410000 */
[C---:B------:R-:W-:Y:S01]  /*3b00*/  FFMA.FTZ R4, R9.reuse, UR6, R4 ;  /* 0x0000000609047c23 */ /* 0x040fe20008010004 */
[----:B------:R-:W-:Y:S01]  /*3b10*/  FFMA.FTZ R9, R9, UR6, R8 ;  /* 0x0000000609097c23 */ /* 0x000fe20008010008 */
[----:B------:R-:W-:Y:S02]  /*3b20*/  ULDC.64 UR6, c[0x0][0x288] ;  /* 0x0000a20000067ab9 */ /* 0x000fe40000000a00 */
[----:B------:R-:W-:Y:S01]  /*3b30*/  FFMA.FTZ R4, R31, R28, -R4 ;  /* 0x0000001c1f047223 */ /* 0x000fe20000010804 */
[----:B------:R-:W-:Y:S01]  /*3b40*/  FFMA.FTZ R9, R30, R5, -R9 ;  /* 0x000000051e097223 */ /* 0x000fe20000010809 */
[----:B-1----:R-:W-:-:S05]  /*3b50*/  IMAD.WIDE.U32 R6, R6, -0x55555555, RZ ;  /* 0xaaaaaaab06067825 */ /* 0x002fca00078e00ff */
        /* <DEDUP_REMOVED lines=8> */
[----:B------:R-:W-:Y:S01]  /*3be0*/  FMUL.FTZ R6, R9, UR8 ;  /* 0x0000000809067c20 */ /* 0x000fe20008410000 */
[----:B------:R-:W-:Y:S02]  /*3bf0*/  LEA R4, P0, R34, UR6, 0x1 ;  /* 0x0000000622047c11 */ /* 0x000fe4000f8008ff */
[----:B------:R-:W-:Y:S02]  /*3c00*/  IADD3 R5, R35, R5, RZ ;  /* 0x0000000523057210 */ /* 0x000fe40007ffe0ff */
[----:B------:R-:W-:Y:S02]  /*3c10*/  F2FP.BF16.F32.PACK_AB R3, R6, R3 ;  /* 0x000000030603723e */ /* 0x000fe400000010ff */
[----:B------:R-:W-:-:S05]  /*3c20*/  LEA.HI.X R5, R34, UR7, R5, 0x1, P0 ;  /* 0x0000000722057c11 */ /* 0x000fca00080f0c05 */
[----:B------:R1:W-:Y:S02]  /*3c30*/  STG.E desc[UR14][R4.64], R3 ;  /* 0x0000000304007986 */ /* 0x0003e4000c10190e */
.L_x_187:
[----:B------:R-:W-:Y:S05]  /*3c40*/  BSYNC B0 ;  /* 0x0000000000007941 */ /* 0x000fea0003800000 */
.L_x_186:
        /* <DEDUP_REMOVED lines=9> */
.L_x_165:
        /* <DEDUP_REMOVED lines=19> */
.L_x_190:
[----:B------:R-:W-:Y:S05]  /*3e10*/  BSYNC B0 ;  /* 0x0000000000007941 */ /* 0x000fea0003800000 */
.L_x_189:
        /* <DEDUP_REMOVED lines=11> */
.L_x_192:
[----:B------:R-:W2:Y:S04]  /*3ed0*/  LDG.E.STRONG.GPU R5, desc[UR14][R2.64] ;  /* 0x0000000e02057981 */ /* 0x000ea8000c1ef900 */
[----:B--2---:R-:W-:Y:S01]  /*3ee0*/  CCTL.IVALL ;  /* 0x00000000ff00798f */ /* 0x004fe20002000000 */
[----:B------:R-:W-:Y:S05]  /*3ef0*/  YIELD ;  /* 0x0000000000007946 */ /* 0x000fea0003800000 */
[----:B------:R-:W-:-:S13]  /*3f00*/  ISETP.NE.AND P0, PT, R5, R0, PT ;  /* 0x000000000500720c */ /* 0x000fda0003f05270 */
[----:B------:R-:W-:Y:S05]  /*3f10*/  @P0 BRA `(.L_x_192) ;  /* 0xfffffffc00ec0947 */ /* 0x000fea000383ffff */
.L_x_191:
[----:B------:R-:W-:Y:S05]  /*3f20*/  WARPSYNC.ALL ;  /* 0x0000000000007948 */ /* 0x000fea0003800000 */
[----:B------:R-:W0:Y:S01]  /*3f30*/  LDC.64 R2, c[0x0][0x288] ;  /* 0x0000a200ff027b82 */ /* 0x000e220000000a00 */
[----:B------:R-:W-:-:S07]  /*3f40*/  SHF.R.S32.HI R13, RZ, 0x1f, R24 ;  /* 0x0000001fff0d7819 */ /* 0x000fce0000011418 */
        /* <DEDUP_REMOVED lines=17> */
[----:B------:R-:W-:-:S02]  /*4060*/  IADD3.X R11, RZ, R15, RZ, P0, !PT ;  /* 0x0000000fff0b7210 */ /* 0x000fc400007fe4ff */
[----:B------:R-:W-:Y:S02]  /*4070*/  MOV R15, R13 ;  /* 0x0000000d000f7202 */ /* 0x000fe40000000f00 */
[--C-:B------:R-:W-:Y:S02]  /*4080*/  SHF.R.S64 R27, R10, 0x1, R11.reuse ;  /* 0x000000010a1b7819 */ /* 0x100fe4000000100b */
[----:B------:R-:W-:-:S04]  /*4090*/  SHF.R.S32.HI R8, RZ, 0x1, R11 ;  /* 0x00000001ff087819 */ /* 0x000fc8000001140b */
[----:B------:R-:W-:-:S07]  /*40a0*/  SHF.L.U64.HI R29, R27, 0x2, R8 ;  /* 0x000000021b1d7819 */ /* 0x000fce0000010208 */
.L_x_193:
[----:B------:R-:W-:-:S04]  /*40b0*/  LEA R14, P0, R24, UR4, 0x2 ;  /* 0x00000004180e7c11 */ /* 0x000fc8000f8010ff */
[----:B------:R-:W-:Y:S02]  /*40c0*/  LEA.HI.X R15, R24, UR5, R15, 0x2, P0 ;  /* 0x00000005180f7c11 */ /* 0x000fe400080f140f */
[-C--:B------:R-:W-:Y:S02]  /*40d0*/  LEA R16, P0, R9, R14.reuse, 0x2 ;  /* 0x0000000e09107211 */ /* 0x080fe400078010ff */
[-C--:B------:R-:W-:Y:S01]  /*40e0*/  LEA R20, P2, R27, R14.reuse, 0x2 ;  /* 0x0000000e1b147211 */ /* 0x080fe200078410ff */
[----:B--2---:R2:W3:Y:S01]  /*40f0*/  LDG.E R3, desc[UR14][R14.64] ;  /* 0x0000000e0e037981 */ /* 0x0044e2000c1e1900 */
[----:B------:R-:W-:Y:S02]  /*4100*/  LEA R18, P1, R2, R14, 0x2 ;  /* 0x0000000e02127211 */ /* 0x000fe400078210ff */
[C---:B------:R-:W-:Y:S02]  /*4110*/  IADD3.X R17, R15.reuse, R31, RZ, P0, !PT ;  /* 0x0000001f0f117210 */ /* 0x040fe400007fe4ff */
[----:B------:R-:W-:-:S02]  /*4120*/  IADD3.X R21, R15, R29, RZ, P2, !PT ;  /* 0x0000001d0f157210 */ /* 0x000fc400017fe4ff */
[----:B------:R-:W-:Y:S01]  /*4130*/  IADD3.X R19, R25, R15, RZ, P1, !PT ;  /* 0x0000000f19137210 */ /* 0x000fe20000ffe4ff */
[----:B------:R-:W3:Y:S04]  /*4140*/  LDG.E R16, desc[UR14][R16.64] ;  /* 0x0000000e10107981 */ /* 0x000ee8000c1e1900 */
[----:B------:R-:W4:Y:S04]  /*4150*/  LDG.E R18, desc[UR14][R18.64] ;  /* 0x0000000e12127981 */ /* 0x000f28000c1e1900 */
[----:B------:R-:W4:Y:S01]  /*4160*/  LDG.E R21, desc[UR14][R20.64] ;  /* 0x0000000e14157981 */ /* 0x000f22000c1e1900 */
[----:B------:R-:W-:-:S02]  /*4170*/  SHF.L.U32 R13, R24, 0x1, RZ ;  /* 0x00000001180d7819 */ /* 0x000fc400000006ff */
[----:B------:R-:W-:-:S03]  /*4180*/  IADD3 R24, R24, 0x180, RZ ;  /* 0x0000018018187810 */ /* 0x000fc60007ffe0ff */
[----:B0-----:R-:W-:-:S04]  /*4190*/  IMAD.WIDE R10, R13, 0x2, R4 ;  /* 0x000000020d0a7825 */ /* 0x001fc800078e0204 */
[----:B-1----:R-:W-:Y:S01]  /*41a0*/  IMAD.WIDE R12, R13, 0x2, R6 ;  /* 0x000000020d0c7825 */ /* 0x002fe200078e0206 */
[----:B------:R-:W-:Y:S02]  /*41b0*/  ISETP.GT.U32.AND P0, PT, R9, R24, PT ;  /* 0x000000180900720c */ /* 0x000fe40003f04070 */
[----:B--2---:R-:W-:-:S04]  /*41c0*/  SHF.R.S32.HI R15, RZ, 0x1f, R24 ;  /* 0x0000001fff0f7819 */ /* 0x004fc80000011418 */
[----:B------:R-:W-:Y:S02]  /*41d0*/  ISETP.GT.AND.EX P0, PT, R0, R15, PT, P0 ;  /* 0x0000000f0000720c */ /* 0x000fe40003f04300 */
[----:B---3--:R-:W-:Y:S02]  /*41e0*/  F2FP.BF16.F32.PACK_AB R3, R16, R3 ;  /* 0x000000031003723e */ /* 0x008fe400000010ff */
[----:B----4-:R-:W-:-:S03]  /*41f0*/  F2FP.BF16.F32.PACK_AB R23, R21, R18 ;  /* 0x000000121517723e */ /* 0x010fc600000010ff */
[----:B------:R2:W-:Y:S04]  /*4200*/  STG.E desc[UR14][R10.64], R3 ;  /* 0x000000030a007986 */ /* 0x0005e8000c10190e */
[----:B------:R2:W-:Y:S02]  /*4210*/  STG.E desc[UR14][R12.64], R23 ;  /* 0x000000170c007986 */ /* 0x0005e4000c10190e */
[----:B------:R-:W-:Y:S05]  /*4220*/  @P0 BRA `(.L_x_193) ;  /* 0xfffffffc00a00947 */ /* 0x000fea000383ffff */
[----:B------:R-:W-:Y:S05]  /*4230*/  EXIT ;  /* 0x000000000000794d */ /* 0x000fea0003800000 */
.L_x_194:
        /* <DEDUP_REMOVED lines=12> */
.L_x_2283:


//--------------------- .text._Z35group_norm_nhwc_bwd_one_pass_kernelI11Bf16IOBf16WLi128ELi12ELi384EEv26Group_norm_nhwc_bwd_params --------------------------
	.section	.text._Z35group_norm_nhwc_bwd_one_pass_kernelI11Bf16IOBf16WLi128ELi12ELi384EEv26Group_norm_nhwc_bwd_params,"ax",@progbits
	.align	128
        .global         _Z35group_norm_nhwc_bwd_one_pass_kernelI11Bf16IOBf16WLi128ELi12ELi384EEv26Group_norm_nhwc_bwd_params
        .type           _Z35group_norm_nhwc_bwd_one_pass_kernelI11Bf16IOBf16WLi128ELi12ELi384EEv26Group_norm_nhwc_bwd_params,@function
        .size           _Z35group_norm_nhwc_bwd_one_pass_kernelI11Bf16IOBf16WLi128ELi12ELi384EEv26Group_norm_nhwc_bwd_params,(.L_x_2284 - _Z35group_norm_nhwc_bwd_one_pass_kernelI11Bf16IOBf16WLi128ELi12ELi384EEv26Group_norm_nhwc_bwd_params)
        .other          _Z35group_norm_nhwc_bwd_one_pass_kernelI11Bf16IOBf16WLi128ELi12ELi384EEv26Group_norm_nhwc_bwd_params,@"STO_CUDA_ENTRY STV_DEFAULT"
_Z35group_norm_nhwc_bwd_one_pass_kernelI11Bf16IOBf16WLi128ELi12ELi384EEv26Group_norm_nhwc_bwd_params:
.text._Z35group_norm_nhwc_bwd_one_pass_kernelI11Bf16IOBf16WLi128ELi12ELi384EEv26Group_norm_nhwc_bwd_params:
        /* <DEDUP_REMOVED lines=28> */
[----:B------:R-:W-:Y:S02]  /*01c0*/  UIADD3.X UR10, URZ, UR10, URZ, UP0, !UPT ;  /* 0x0000000a3f0a7290 */ /* 0x000fe400087fe43f */
[----:B------:R-:W-:Y:S02]  /*01d0*/  USHF.R.S32.HI UR11, URZ, 0x1, UR13 ;  /* 0x000000013f0b7899 */ /* 0x000fe4000801140d */
[----:B------:R-:W-:-:S02]  /*01e0*/  USHF.R.S64 UR12, UR12, 0x1, UR10 ;  /* 0x000000010c0c7899 */ /* 0x000fc4000800100a */
[----:B------:R-:W-:Y:S02]  /*01f0*/  USHF.R.S32.HI UR10, URZ, 0x1, UR10 ;  /* 0x000000013f0a7899 */ /* 0x000fe4000801140a */
[----:B------:R-:W-:Y:S01]  /*0200*/  USHF.L.U64.HI UR11, UR6, 0x2, UR11 ;  /* 0x00000002060b7899 */ /* 0x000fe2000801020b */
[----:B0-----:R-:W-:Y:S01]  /*0210*/  IMAD R45, R45, UR16, R2 ;  /* 0x000000102d2d7c24 */ /* 0x001fe2000f8e0202 */
[----:B------:R-:W-:Y:S01]  /*0220*/  SHF.R.S32.HI R2, RZ, 0x1f, R47 ;  /* 0x0000001fff027819 */ /* 0x000fe2000001142f */
[----:B------:R-:W-:Y:S01]  /*0230*/  USHF.L.U64.HI UR10, UR12, 0x2, UR10 ;  /* 0x000000020c0a7899 */ /* 0x000fe2000801020a */
[----:B------:R-:W-:Y:S02]  /*0240*/  UMOV UR7, UR9 ;  /* 0x0000000900077c82 */ /* 0x000fe40008000000 */
[----:B------:R-:W-:Y:S01]  /*0250*/  ISETP.GE.U32.AND P1, PT, R45, UR18, PT ;  /* 0x000000122d007c0c */ /* 0x000fe2000bf26070 */
[----:B------:R-:W-:Y:S01]  /*0260*/  ULDC.U8 UR18, c[0x0][0x2a4] ;  /* 0x0000a90000127ab9 */ /* 0x000fe20000000000 */
[----:B------:R-:W-:Y:S01]  /*0270*/  SHF.R.S32.HI R3, RZ, 0x1f, R45 ;  /* 0x0000001fff037819 */ /* 0x000fe2000001142d */
[----:B--2---:R-:W-:Y:S01]  /*0280*/  ULEA UR4, UR8, UR4, 0x18 ;  /* 0x0000000408047291 */ /* 0x004fe2000f8ec03f */
[----:B------:R-:W-:-:S02]  /*0290*/  LEA.HI R2, R2, R47, RZ, 0x5 ;  /* 0x0000002f02027211 */ /* 0x000fc400078f28ff */
[----:B------:R-:W-:Y:S02]  /*02a0*/  ISETP.GE.AND.EX P1, PT, R3, UR19, PT, P1 ;  /* 0x0000001303007c0c */ /* 0x000fe4000bf26310 */
[----:B------:R-:W-:Y:S02]  /*02b0*/  SHF.R.S32.HI R2, RZ, 0x5, R2 ;  /* 0x00000005ff027819 */ /* 0x000fe40000011402 */
[----:B------:R-:W-:Y:S02]  /*02c0*/  ISETP.LT.U32.AND P1, PT, R47, 0x180, !P1 ;  /* 0x000001802f00780c */ /* 0x000fe40004f21070 */
[----:B------:R-:W-:Y:S02]  /*02d0*/  IADD3 R44, R45, 0x40, RZ ;  /* 0x000000402d2c7810 */ /* 0x000fe40007ffe0ff */
[----:B------:R-:W-:Y:S01]  /*02e0*/  LEA R2, R2, UR4, 0x3 ;  /* 0x0000000402027c11 */ /* 0x000fe2000f8e18ff */
[----:B-1----:R-:W-:-:S08]  /*02f0*/  UMOV UR4, URZ ;  /* 0x0000003f00047c82 */ /* 0x002fd00008000000 */
.L_x_222:
        /* <DEDUP_REMOVED lines=57> */
[----:B------:R-:W1:Y:S01]  /*0690*/  @P1 LDC.64 R10, c[0x0][0x228] ;  /* 0x00008a00ff0a1b82 */ /* 0x000e620000000a00 */
[C---:B------:R-:W-:Y:S02]  /*06a0*/  @P1 IMAD R23, R45.reuse, R15, R8 ;  /* 0x0000000f2d171224 */ /* 0x040fe400078e0208 */
[----:B------:R-:W-:Y:S01]  /*06b0*/  @P1 IMAD.WIDE.U32 R20, R45, R14, R52 ;  /* 0x0000000e2d141225 */ /* 0x000fe200078e0034 */
[----:B------:R-:W-:Y:S02]  /*06c0*/  CS2R R42, SRZ ;  /* 0x00000000002a7805 */ /* 0x000fe4000001ff00 */
[----:B------:R-:W-:Y:S02]  /*06d0*/  CS2R R40, SRZ ;  /* 0x0000000000287805 */ /* 0x000fe4000001ff00 */
[----:B------:R-:W4:Y:S01]  /*06e0*/  @!P0 LDC.64 R12, c[0x0][0x230] ;  /* 0x00008c00ff0c8b82 */ /* 0x000f220000000a00 */
[----:B------:R-:W-:-:S02]  /*06f0*/  @P1 IADD3 R21, R21, R23, RZ ;  /* 0x0000001715151210 */ /* 0x000fc40007ffe0ff */
[C---:B------:R-:W-:Y:S02]  /*0700*/  @P1 SHF.L.U32 R23, R20.reuse, 0x1, RZ ;  /* 0x0000000114171819 */ /* 0x040fe400000006ff */
[----:B------:R-:W-:Y:S02]  /*0710*/  @P1 SHF.L.U64.HI R8, R20, 0x1, R21 ;  /* 0x0000000114081819 */ /* 0x000fe40000010215 */
[----:B------:R-:W-:Y:S01]  /*0720*/  @!P0 MOV R20, R50 ;  /* 0x0000003200148202 */ /* 0x000fe20000000f00 */
[-C--:B0-----:R-:W-:Y:S01]  /*0730*/  @!P0 IMAD R22, R5, R16.reuse, RZ ;  /* 0x0000001005168224 */ /* 0x081fe200078e02ff */
[----:B------:R-:W-:Y:S01]  /*0740*/  @!P0 MOV R21, R53 ;  /* 0x0000003500158202 */ /* 0x000fe20000000f00 */
[----:B------:R-:W0:Y:S02]  /*0750*/  @!P0 LDC.64 R14, c[0x0][0x228] ;  /* 0x00008a00ff0e8b82 */ /* 0x000e240000000a00 */
[----:B------:R-:W-:Y:S01]  /*0760*/  @!P0 IMAD.WIDE.U32 R20, R44, R16, R20 ;  /* 0x000000102c148225 */ /* 0x000fe200078e0014 */
[----:B--2---:R-:W-:-:S03]  /*0770*/  @P1 IADD3 R16, P2, R23, R18, RZ ;  /* 0x0000001217101210 */ /* 0x004fc60007f5e0ff */
[----:B------:R-:W-:Y:S01]  /*0780*/  @!P0 IMAD R25, R44, R17, R22 ;  /* 0x000000112c198224 */ /* 0x000fe200078e0216 */
[----:B------:R-:W-:Y:S02]  /*0790*/  @P1 IADD3.X R17, R8, R19, RZ, P2, !PT ;  /* 0x0000001308111210 */ /* 0x000fe400017fe4ff */
[----:B-1----:R-:W-:-:S03]  /*07a0*/  @P1 IADD3 R10, P2, R23, R10, RZ ;  /* 0x0000000a170a1210 */ /* 0x002fc60007f5e0ff */
[----:B------:R1:W5:Y:S01]  /*07b0*/  @P1 LDG.E R42, desc[UR14][R16.64] ;  /* 0x0000000e102a1981 */ /* 0x000362000c1e1900 */
[----:B------:R-:W-:-:S05]  /*07c0*/  @P1 IADD3.X R11, R8, R11, RZ, P2, !PT ;  /* 0x0000000b080b1210 */ /* 0x000fca00017fe4ff */
[----:B------:R1:W5:Y:S01]  /*07d0*/  @P1 LDG.E R41, desc[UR14][R10.64] ;  /* 0x0000000e0a291981 */ /* 0x000362000c1e1900 */
[----:B------:R-:W-:Y:S02]  /*07e0*/  @!P0 IADD3 R21, R21, R25, RZ ;  /* 0x0000001915158210 */ /* 0x000fe40007ffe0ff */
[C---:B------:R-:W-:Y:S02]  /*07f0*/  @!P0 SHF.L.U32 R19, R20.reuse, 0x1, RZ ;  /* 0x0000000114138819 */ /* 0x040fe400000006ff */
[----:B------:R-:W-:Y:S02]  /*0800*/  @!P0 SHF.L.U64.HI R20, R20, 0x1, R21 ;  /* 0x0000000114148819 */ /* 0x000fe40000010215 */
[C---:B----4-:R-:W-:Y:S02]  /*0810*/  @!P0 IADD3 R12, P3, R19.reuse, R12, RZ ;  /* 0x0000000c130c8210 */ /* 0x050fe40007f7e0ff */
[----:B0-----:R-:W-:Y:S02]  /*0820*/  @!P0 IADD3 R14, P4, R19, R14, RZ ;  /* 0x0000000e130e8210 */ /* 0x001fe40007f9e0ff */
[----:B------:R-:W-:-:S02]  /*0830*/  @!P0 IADD3.X R13, R20, R13, RZ, P3, !PT ;  /* 0x0000000d140d8210 */ /* 0x000fc40001ffe4ff */
[----:B------:R-:W-:-:S03]  /*0840*/  @!P0 IADD3.X R15, R20, R15, RZ, P4, !PT ;  /* 0x0000000f140f8210 */ /* 0x000fc600027fe4ff */
[----:B------:R1:W5:Y:S04]  /*0850*/  @!P0 LDG.E R43, desc[UR14][R12.64] ;  /* 0x0000000e0c2b8981 */ /* 0x000368000c1e1900 */
[----:B------:R1:W5:Y:S01]  /*0860*/  @!P0 LDG.E R40, desc[UR14][R14.64] ;  /* 0x0000000e0e288981 */ /* 0x000362000c1e1900 */
[----:B------:R-:W-:Y:S01]  /*0870*/  UMOV UR13, 0x3f800000 ;  /* 0x3f800000000d7882 */ /* 0x000fe20000000000 */
[----:B------:R-:W-:Y:S01]  /*0880*/  BSSY B0, `(.L_x_196) ;  /* 0x0000020000007945 */ /* 0x000fe20003800000 */
[----:B------:R-:W-:Y:S02]  /*0890*/  CS2R R38, SRZ ;  /* 0x0000000000267805 */ /* 0x000fe4000001ff00 */
[----:B------:R-:W-:Y:S02]  /*08a0*/  CS2R R36, SRZ ;  /* 0x0000000000247805 */ /* 0x000fe4000001ff00 */
        /* <DEDUP_REMOVED lines=11> */
[----:B------:R-:W-:Y:S02]  /*0960*/  @UP0 UMOV UR13, UR8 ;  /* 0x00000008000d0c82 */ /* 0x000fe40008000000 */
[----:B-1----:R-:W-:Y:S05]  /*0970*/  @P0 BRA `(.L_x_197) ;  /* 0x0000000000400947 */ /* 0x002fea0003800000 */
[----:B------:R-:W-:Y:S01]  /*0980*/  ISETP.NE.AND P0, PT, RZ, UR18, PT ;  /* 0x00000012ff007c0c */ /* 0x000fe2000bf05270 */
[----:B------:R-:W0:Y:S01]  /*0990*/  LDC.64 R6, c[0x0][0x238] ;  /* 0x00008e00ff067b82 */ /* 0x000e220000000a00 */
        /* <DEDUP_REMOVED lines=14> */
.L_x_197:
[----:B------:R-:W-:Y:S05]  /*0a80*/  BSYNC B0 ;  /* 0x0000000000007941 */ /* 0x000fea0003800000 */
.L_x_196:
[----:B------:R-:W-:Y:S02]  /*0a90*/  ISETP.NE.AND P2, PT, RZ, UR18, PT ;  /* 0x00000012ff007c0c */ /* 0x000fe4000bf45270 */
[C---:B-----5:R-:W-:Y:S02]  /*0aa0*/  PRMT R6, R42.reuse, 0x7632, R6 ;  /* 0x000076322a067816 */ /* 0x060fe40000000006 */
        /* <DEDUP_REMOVED lines=35> */
.L_x_198:
        /* <DEDUP_REMOVED lines=26> */
.L_x_199:
        /* <DEDUP_REMOVED lines=11> */
[----:B------:R-:W-:Y:S01]  /*0f30*/  FFMA.FTZ R18, R7, R12, RZ ;  /* 0x0000000c07127223 */ /* 0x000fe200000100ff */
[----:B------:R-:W-:Y:S01]  /*0f40*/  UIADD3 UR8, UR9, 0x80, URZ ;  /* 0x0000008009087890 */ /* 0x000fe2000fffe03f */
[C---:B------:R-:W-:Y:S01]  /*0f50*/  ISETP.NE.AND P3, PT, R47.reuse, RZ, PT ;  /* 0x000000ff2f00720c */ /* 0x040fe20003f65270 */
[----:B------:R-:W1:Y:S01]  /*0f60*/  SHFL.DOWN PT, R8, R15, 0x1, 0x1f ;  /* 0x08201f000f087f89 */ /* 0x000e6200000e0000 */
[----:B------:R-:W-:Y:S01]  /*0f70*/  FADD.FTZ R7, RZ, R12 ;  /* 0x0000000cff077221 */ /* 0x000fe20000010000 */
[----:B------:R-:W-:Y:S01]  /*0f80*/  BSSY B0, `(.L_x_200) ;  /* 0x0000045000007945 */ /* 0x000fe20003800000 */
[----:B------:R-:W-:Y:S01]  /*0f90*/  ISETP.GT.U32.AND P4, PT, R47, 0x5, PT ;  /* 0x000000052f00780c */ /* 0x000fe20003f84070 */
        /* <DEDUP_REMOVED lines=24> */
[----:B------:R-:W-:Y:S01]  /*1120*/  FFMA.FTZ R8, R13, R10, R18 ;  /* 0x0000000a0d087223 */ /* 0x000fe20000010012 */
[----:B------:R-:W-:Y:S01]  /*1130*/  FFMA.FTZ R13, R6, R9, RZ ;  /* 0x00000009060d7223 */ /* 0x000fe200000100ff */
[----:B------:R-:W-:Y:S01]  /*1140*/  FADD.FTZ R6, RZ, R9 ;  /* 0x00000009ff067221 */ /* 0x000fe20000010000 */
[----:B-1----:R-:W-:Y:S01]  /*1150*/  @!P0 FADD.FTZ R16, R16, R17 ;  /* 0x0000001110108221 */ /* 0x002fe20000010000 */
[----:B------:R-:W-:Y:S01]  /*1160*/  ISETP.NE.AND P0, PT, R0, RZ, PT ;  /* 0x000000ff0000720c */ /* 0x000fe20003f05270 */
[----:B------:R-:W-:Y:S01]  /*1170*/  FFMA.FTZ R9, R14, R11, R13 ;  /* 0x0000000b0e097223 */ /* 0x000fe2000001000d */
[----:B------:R-:W-:Y:S01]  /*1180*/  FADD.FTZ R10, R7, R10 ;  /* 0x0000000a070a7221 */ /* 0x000fe20000010000 */
[----:B------:R-:W-:Y:S01]  /*1190*/  FADD.FTZ R11, R6, R11 ;  /* 0x0000000b060b7221 */ /* 0x000fe20000010000 */
[----:B------:R-:W-:-:S02]  /*11a0*/  MOV R6, R15 ;  /* 0x0000000f00067202 */ /* 0x000fc40000000f00 */
[----:B------:R-:W-:Y:S02]  /*11b0*/  MOV R7, R16 ;  /* 0x0000001000077202 */ /* 0x000fe40000000f00 */
[----:B------:R0:W-:Y:S05]  /*11c0*/  STS.128 [R48], R8 ;  /* 0x0000000830007388 */ /* 0x0001ea0000000c00 */
        /* <DEDUP_REMOVED lines=9> */
[----:B------:R-:W5:Y:S01]  /*1260*/  LDS.128 R28, [UR8+0x60] ;  /* 0x00006008ff1c7984 */ /* 0x000f620008000c00 */
[----:B-1----:R-:W-:Y:S01]  /*1270*/  FADD.FTZ R35, R6, R32 ;  /* 0x0000002006237221 */ /* 0x002fe20000010000 */
[----:B0-----:R-:W-:-:S03]  /*1280*/  FADD.FTZ R6, R7, R33 ;  /* 0x0000002107067221 */ /* 0x001fc60000010000 */
        /* <DEDUP_REMOVED lines=16> */
[----:B------:R-:W-:Y:S01]  /*1390*/  FADD.FTZ R35, R35, R28 ;  /* 0x0000001c23237221 */ /* 0x000fe20000010000 */
[----:B------:R-:W-:-:S03]  /*13a0*/  FADD.FTZ R12, R6, R29 ;  /* 0x0000001d060c7221 */ /* 0x000fc60000010000 */
[----:B------:R-:W-:Y:S01]  /*13b0*/  FADD.FTZ R6, R35, R30 ;  /* 0x0000001e23067221 */ /* 0x000fe20000010000 */
[----:B------:R-:W-:-:S07]  /*13c0*/  FADD.FTZ R7, R12, R31 ;  /* 0x0000001f0c077221 */ /* 0x000fce0000010000 */
.L_x_201:
[----:B------:R-:W-:Y:S05]  /*13d0*/  BSYNC B0 ;  /* 0x0000000000007941 */ /* 0x000fea0003800000 */
.L_x_200:
        /* <DEDUP_REMOVED lines=318> */
.L_x_203:
[----:B------:R-:W-:Y:S05]  /*27c0*/  BSYNC B0 ;  /* 0x0000000000007941 */ /* 0x000fea0003800000 */
.L_x_202:
        /* <DEDUP_REMOVED lines=21> */
.L_x_205:
[----:B------:R-:W-:Y:S05]  /*2920*/  BSYNC B0 ;  /* 0x0000000000007941 */ /* 0x000fea0003800000 */
.L_x_204:
[----:B--2---:R-:W-:Y:S02]  /*2930*/  PRMT R22, R41, 0x7632, R22 ;  /* 0x0000763229167816 */ /* 0x004fe40000000016 */
[----:B------:R-:W-:Y:S02]  /*2940*/  PRMT R21, R43, 0x7632, R21 ;  /* 0x000076322b157816 */ /* 0x000fe40000000015 */
[----:B------:R-:W-:Y:S01]  /*2950*/  PRMT R20, R40, 0x7632, R20 ;  /* 0x0000763228147816 */ /* 0x000fe20000000014 */
[----:B------:R-:W-:Y:S06]  /*2960*/  @!P0 BRA `(.L_x_206) ;  /* 0x0000001000908947 */ /* 0x000fec0003800000 */
[----:B0-----:R-:W0:Y:S01]  /*2970*/  LDC R8, c[0x0][0x10] ;  /* 0x00000400ff087b82 */ /* 0x001e220000000800 */
        /* <DEDUP_REMOVED lines=32> */
.L_x_208:
[----:B------:R-:W2:Y:S04]  /*2b80*/  LDG.E.STRONG.GPU R13, desc[UR14][R10.64] ;  /* 0x0000000e0a0d7981 */ /* 0x000ea8000c1ef900 */
[----:B--2---:R-:W-:Y:S01]  /*2b90*/  CCTL.IVALL ;  /* 0x00000000ff00798f */ /* 0x004fe20002000000 */
[----:B------:R-:W-:Y:S05]  /*2ba0*/  YIELD ;  /* 0x0000000000007946 */ /* 0x000fea0003800000 */
[----:B------:R-:W-:-:S13]  /*2bb0*/  ISETP.NE.AND P0, PT, R13, R16, PT ;  /* 0x000000100d00720c */ /* 0x000fda0003f05270 */
[----:B------:R-:W-:Y:S05]  /*2bc0*/  @P0 BRA `(.L_x_208) ;  /* 0xfffffffc00ec0947 */ /* 0x000fea000383ffff */
.L_x_207:
        /* <DEDUP_REMOVED lines=17> */
.L_x_212:
        /* <DEDUP_REMOVED lines=115> */
.L_x_211:
        /* <DEDUP_REMOVED lines=61> */
.L_x_213:
[----:B------:R-:W-:-:S13]  /*37e0*/  ISETP.NE.OR P0, PT, R13, RZ, P0 ;  /* 0x000000ff0d00720c */ /* 0x000fda0000705670 */
[----:B------:R-:W-:Y:S05]  /*37f0*/  @!P0 BRA `(.L_x_209) ;  /* 0x00000000007c8947 */ /* 0x000fea0003800000 */
.L_x_210:
        /* <DEDUP_REMOVED lines=31> */
.L_x_209:
        /* <DEDUP_REMOVED lines=11> */
.L_x_215:
[----:B------:R-:W-:Y:S05]  /*3aa0*/  BSYNC B0 ;  /* 0x0000000000007941 */ /* 0x000fea0003800000 */
.L_x_214:
        /* <DEDUP_REMOVED lines=16> */
.L_x_206:
[----:B------:R-:W1:Y:S01]  /*3bb0*/  S2UR UR9, SR_CgaCtaId ;  /* 0x00000000000979c3 */ /* 0x000e620000008800 */
[----:B------:R-:W-:Y:S01]  /*3bc0*/  UMOV UR8, 0x400 ;  /* 0x0000040000087882 */ /* 0x000fe20000000000 */
[----:B------:R-:W-:Y:S02]  /*3bd0*/  SHF.L.U32 R42, R42, 0x10, RZ ;  /* 0x000000102a2a7819 */ /* 0x000fe400000006ff */
[----:B------:R-:W-:Y:S02]  /*3be0*/  SHF.L.U32 R4, R4, 0x10, RZ ;  /* 0x0000001004047819 */ /* 0x000fe400000006ff */
[----:B------:R-:W-:Y:S01]  /*3bf0*/  SHF.L.U32 R21, R21, 0x10, RZ ;  /* 0x0000001015157819 */ /* 0x000fe200000006ff */
[----:B------:R-:W-:Y:S01]  /*3c00*/  FADD.FTZ R42, R42, -UR19 ;  /* 0x800000132a2a7e21 */ /* 0x000fe20008010000 */
[----:B------:R-:W-:Y:S02]  /*3c10*/  SHF.L.U32 R43, R43, 0x10, RZ ;  /* 0x000000102b2b7819 */ /* 0x000fe400000006ff */
[----:B0-----:R-:W-:-:S02]  /*3c20*/  SHF.L.U32 R10, R41, 0x10, RZ ;  /* 0x00000010290a7819 */ /* 0x001fc400000006ff */
[----:B------:R-:W-:Y:S01]  /*3c30*/  SHF.L.U32 R11, R22, 0x10, RZ ;  /* 0x00000010160b7819 */ /* 0x000fe200000006ff */
[----:B-1----:R-:W-:-:S09]  /*3c40*/  ULEA UR8, UR9, UR8, 0x18 ;  /* 0x0000000809087291 */ /* 0x002fd2000f8ec03f */
[----:B------:R0:W-:Y:S01]  /*3c50*/  @!P3 STS.64 [UR8+0x78], R6 ;  /* 0x00007806ff00b988 */ /* 0x0001e20008000a08 */
[----:B------:R-:W-:Y:S01]  /*3c60*/  BAR.SYNC.DEFER_BLOCKING 0x0 ;  /* 0x0000000000007b1d */ /* 0x000fe20000010000 */
[----:B0-----:R-:W-:Y:S01]  /*3c70*/  FADD.FTZ R7, R4, -UR19 ;  /* 0x8000001304077e21 */ /* 0x001fe20008010000 */
[----:B------:R-:W-:Y:S01]  /*3c80*/  FADD.FTZ R6, R21, -UR19 ;  /* 0x8000001315067e21 */ /* 0x000fe20008010000 */
[----:B------:R-:W-:Y:S01]  /*3c90*/  FADD.FTZ R4, R43, -UR19 ;  /* 0x800000132b047e21 */ /* 0x000fe20008010000 */
[----:B------:R-:W-:Y:S01]  /*3ca0*/  FMUL.FTZ R21, R42, UR13 ;  /* 0x0000000d2a157c20 */ /* 0x000fe20008410000 */
[----:B------:R-:W-:Y:S01]  /*3cb0*/  FMUL.FTZ R24, R7, UR13 ;  /* 0x0000000d07187c20 */ /* 0x000fe20008410000 */
        /* <DEDUP_REMOVED lines=23> */
.L_x_216:
        /* <DEDUP_REMOVED lines=9> */
[----:B------:R-:W-:-:S03]  /*3ec0*/  MOV R11, R53 ;  /* 0x00000035000b7202 */ /* 0x000fc60000000f00 */
[----:B------:R-:W-:Y:S02]  /*3ed0*/  IMAD R13, R45, UR9, R14 ;  /* 0x000000092d0d7c24 */ /* 0x000fe4000f8e020e */
[----:B------:R-:W-:Y:S01]  /*3ee0*/  FMUL.FTZ R14, R7, UR13 ;  /* 0x0000000d070e7c20 */ /* 0x000fe20008410000 */
[----:B------:R-:W-:Y:S01]  /*3ef0*/  IMAD.WIDE.U32 R10, R45, UR8, R10 ;  /* 0x000000082d0a7c25 */ /* 0x000fe2000f8e000a */
[----:B------:R-:W-:-:S03]  /*3f00*/  ULDC.64 UR8, c[0x0][0x210] ;  /* 0x0000840000087ab9 */ /* 0x000fc60000000a00 */
[----:B------:R-:W-:Y:S01]  /*3f10*/  FMUL.FTZ R7, R12, UR13 ;  /* 0x0000000d0c077c20 */ /* 0x000fe20008410000 */
[C---:B------:R-:W-:Y:S02]  /*3f20*/  LEA R12, P0, R10.reuse, UR8, 0x1 ;  /* 0x000000080a0c7c11 */ /* 0x040fe4000f8008ff */
[----:B------:R-:W-:Y:S02]  /*3f30*/  IADD3 R13, R11, R13, RZ ;  /* 0x0000000d0b0d7210 */ /* 0x000fe40007ffe0ff */
[----:B------:R-:W-:Y:S02]  /*3f40*/  F2FP.BF16.F32.PACK_AB R7, R7, R14 ;  /* 0x0000000e0707723e */ /* 0x000fe400000010ff */
[----:B------:R-:W-:-:S05]  /*3f50*/  LEA.HI.X R13, R10, UR9, R13, 0x1, P0 ;  /* 0x000000090a0d7c11 */ /* 0x000fca00080f0c0d */
[----:B------:R0:W-:Y:S02]  /*3f60*/  STG.E desc[UR14][R12.64], R7 ;  /* 0x000000070c007986 */ /* 0x0001e4000c10190e */
.L_x_218:
[----:B------:R-:W-:Y:S05]  /*3f70*/  BSYNC B0 ;  /* 0x0000000000007941 */ /* 0x000fea0003800000 */
.L_x_217:
[----:B------:R-:W-:Y:S01]  /*3f80*/  SHF.L.U32 R40, R40, 0x10, RZ ;  /* 0x0000001028287819 */ /* 0x000fe200000006ff */
[----:B------:R-:W-:Y:S01]  /*3f90*/  FMUL.FTZ R15, R4, UR13 ;  /* 0x0000000d040f7c20 */ /* 0x000fe20008410000 */
[----:B0-----:R-:W-:Y:S01]  /*3fa0*/  SHF.L.U32 R7, R20, 0x10, RZ ;  /* 0x0000001014077819 */ /* 0x001fe200000006ff */
        /* <DEDUP_REMOVED lines=20> */
.L_x_219:
        /* <DEDUP_REMOVED lines=23> */
.L_x_221:
[----:B------:R-:W-:Y:S05]  /*4260*/  BSYNC B0 ;  /* 0x0000000000007941 */ /* 0x000fea0003800000 */
.L_x_220:
[----:B------:R-:W-:Y:S01]  /*4270*/  ULDC UR8, c[0x0][0x10] ;  /* 0x0000040000087ab9 */ /* 0x000fe20000000800 */
[----:B------:R-:W-:Y:S02]  /*4280*/  UIADD3 UR4, UR4, 0x1, URZ ;  /* 0x0000000104047890 */ /* 0x000fe4000fffe03f */
[----:B------:R-:W-:-:S04]  /*4290*/  UIADD3 UR7, UR8, UR7, URZ ;  /* 0x0000000708077290 */ /* 0x000fc8000fffe03f */
[----:B------:R-:W-:-:S06]  /*42a0*/  UISETP.GE.AND UP0, UPT, UR7, UR5, UPT ;  /* 0x000000050700728c */ /* 0x000fcc000bf06270 */
[----:B------:R-:W-:-:S13]  /*42b0*/  PLOP3.LUT P0, PT, PT, PT, UP0, 0x80, 0x0 ;  /* 0x000000000000781c */ /* 0x000fda0003f0f008 */
[----:B------:R-:W-:Y:S05]  /*42c0*/  @!P0 BRA `(.L_x_222) ;  /* 0xffffffc0000c8947 */ /* 0x000fea000383ffff */
.L_x_195:
[----:B0-----:R-:W0:Y:S01]  /*42d0*/  LDC R4, c[0x0][0xc] ;  /* 0x00000300ff047b82 */ /* 0x001e220000000800 */
[----:B------:R-:W-:Y:S01]  /*42e0*/  ISETP.NE.AND P1, PT, R47, RZ, PT ;  /* 0x000000ff2f00720c */ /* 0x000fe20003f25270 */
[----:B------:R-:W-:Y:S06]  /*42f0*/  BSSY B0, `(.L_x_223) ;  /* 0x0000011000007945 */ /* 0x000fec0003800000 */
[----:B------:R-:W1:Y:S08]  /*4300*/  LDC R7, c[0x0][0x10] ;  /* 0x00000400ff077b82 */ /* 0x000e700000000800 */
[----:B------:R-:W2:Y:S01]  /*4310*/  LDC.64 R2, c[0x0][0x258] ;  /* 0x00009600ff027b82 */ /* 0x000ea20000000a00 */
[----:B0-----:R-:W-:-:S02]  /*4320*/  ISETP.NE.AND P0, PT, R4, 0x1, PT ;  /* 0x000000010400780c */ /* 0x001fc40003f05270 */
[----:B-1----:R-:W-:-:S04]  /*4330*/  SHF.L.U32 R0, R7, 0x1, RZ ;  /* 0x0000000107007819 */ /* 0x002fc800000006ff */
[----:B------:R-:W-:-:S05]  /*4340*/  SEL R5, R0, RZ, P0 ;  /* 0x000000ff00057207 */ /* 0x000fca0000000000 */
[----:B--2---:R-:W-:Y:S01]  /*4350*/  IMAD.WIDE.U32 R2, R5, 0x4, R2 ;  /* 0x0000000405027825 */ /* 0x004fe200078e0002 */
        /* <DEDUP_REMOVED lines=10> */
.L_x_224:
[----:B------:R-:W-:Y:S05]  /*4400*/  BSYNC B0 ;  /* 0x0000000000007941 */ /* 0x000fea0003800000 */
.L_x_223:
        /* <DEDUP_REMOVED lines=11> */
.L_x_226:
[----:B------:R-:W2:Y:S04]  /*44c0*/  LDG.E.STRONG.GPU R5, desc[UR14][R2.64] ;  /* 0x0000000e02057981 */ /* 0x000ea8000c1ef900 */
[----:B--2---:R-:W-:Y:S01]  /*44d0*/  CCTL.IVALL ;  /* 0x00000000ff00798f */ /* 0x004fe20002000000 */
[----:B------:R-:W-:Y:S05]  /*44e0*/  YIELD ;  /* 0x0000000000007946 */ /* 0x000fea0003800000 */
[----:B------:R-:W-:-:S13]  /*44f0*/  ISETP.NE.AND P0, PT, R5, R0, PT ;  /* 0x000000000500720c */ /* 0x000fda0003f05270 */
[----:B------:R-:W-:Y:S05]  /*4500*/  @P0 BRA `(.L_x_226) ;  /* 0xfffffffc00ec0947 */ /* 0x000fea000383ffff */
.L_x_225:
        /* <DEDUP_REMOVED lines=24> */
.L_x_227:
[----:B------:R-:W-:-:S04]  /*4690*/  LEA R12, P0, R47, UR4, 0x2 ;  /* 0x000000042f0c7c11 */ /* 0x000fc8000f8010ff */
[----:B------:R-:W-:Y:S02]  /*46a0*/  LEA.HI.X R13, R47, UR5, R0, 0x2, P0 ;  /* 0x000000052f0d7c11 */ /* 0x000fe400080f1400 */
[-C--:B------:R-:W-:Y:S02]  /*46b0*/  LEA R14, P0, R20, R12.reuse, 0x2 ;  /* 0x0000000c140e7211 */ /* 0x080fe400078010ff */
[-C--:B------:R-:W-:Y:S01]  /*46c0*/  LEA R18, P2, R27, R12.reuse, 0x2 ;  /* 0x0000000c1b127211 */ /* 0x080fe200078410ff */
[----:B------:R-:W2:Y:S01]  /*46d0*/  LDG.E R0, desc[UR14][R12.64] ;  /* 0x0000000e0c007981 */ /* 0x000ea2000c1e1900 */
[----:B------:R-:W-:Y:S02]  /*46e0*/  LEA R16, P1, R2, R12, 0x2 ;  /* 0x0000000c02107211 */ /* 0x000fe400078210ff */
[C---:B------:R-:W-:Y:S02]  /*46f0*/  IADD3.X R15, R13.reuse, R31, RZ, P0, !PT ;  /* 0x0000001f0d0f7210 */ /* 0x040fe400007fe4ff */
[----:B------:R-:W-:-:S02]  /*4700*/  IADD3.X R19, R13, R29, RZ, P2, !PT ;  /* 0x0000001d0d137210 */ /* 0x000fc400017fe4ff */
[----:B------:R-:W-:Y:S02]  /*4710*/  IADD3.X R17, R23, R13, RZ, P1, !PT ;  /* 0x0000000d17117210 */ /* 0x000fe40000ffe4ff */
        /* <DEDUP_REMOVED lines=8> */
[----:B--2---:R-:W-:Y:S02]  /*47a0*/  F2FP.BF16.F32.PACK_AB R3, R15, R0 ;  /* 0x000000000f03723e */ /* 0x004fe400000010ff */
[----:B------:R-:W-:Y:S02]  /*47b0*/  SHF.R.S32.HI R0, RZ, 0x1f, R47 ;  /* 0x0000001fff007819 */ /* 0x000fe4000001142f */
[----:B---3--:R-:W-:Y:S01]  /*47c0*/  F2FP.BF16.F32.PACK_AB R21, R19, R16 ;  /* 0x000000101315723e */ /* 0x008fe200000010ff */
[----:B------:R2:W-:Y:S04]  /*47d0*/  STG.E desc[UR14][R8.64], R3 ;  /* 0x0000000308007986 */ /* 0x0005e8000c10190e */
[----:B------:R2:W-:Y:S01]  /*47e0*/  STG.E desc[UR14][R10.64], R21 ;  /* 0x000000150a007986 */ /* 0x0005e2000c10190e */
[----:B------:R-:W-:-:S13]  /*47f0*/  ISETP.GT.AND.EX P0, PT, R25, R0, PT, P0 ;  /* 0x000000001900720c */ /* 0x000fda0003f04300 */
[----:B--2---:R-:W-:Y:S05]  /*4800*/  @P0 BRA `(.L_x_227) ;  /* 0xfffffffc00a00947 */ /* 0x004fea000383ffff */
[----:B------:R-:W-:Y:S05]  /*4810*/  EXIT ;  /* 0x000000000000794d */ /* 0x000fea0003800000 */
.L_x_228:
        /* <DEDUP_REMOVED lines=14> */
.L_x_2284:


//--------------------- .text._Z35group_norm_nhwc_bwd_one_pass_kernelI11Bf16IOBf16WLi256ELi12ELi384EEv26Group_norm_nhwc_bwd_params --------------------------
	.section	.text._Z35group_norm_nhwc_bwd_one_pass_kernelI11Bf16IOBf16WLi256ELi12ELi384EEv26Group_norm_nhwc_bwd_params,"ax",@progbits
	.align	128
        .global         _Z35group_norm_nhwc_bwd_one_pass_kernelI11Bf16IOBf16WLi256ELi12ELi384EEv26Group_norm_nhwc_bwd_params
        .type           _Z35group_norm_nhwc_bwd_one_pass_kernelI11Bf16IOBf16WLi256ELi12ELi384EEv26Group_norm_nhwc_bwd_params,@function
        .size           _Z35group_norm_nhwc_bwd_one_pass_kernelI11Bf16IOBf16WLi256ELi12ELi384EEv26Group_norm_nhwc_bwd_params,(.L_x_2285 - _Z35group_norm_nhwc_bwd_one_pass_kernelI11Bf16IOBf16WLi256ELi12ELi384EEv26Group_norm_nhwc_bwd_params)
        .other          _Z35group_norm_nhwc_bwd_one_pass_kernelI11Bf16IOBf16WLi256ELi12ELi384EEv26Group_norm_nhwc_bwd_params,@"STO_CUDA_ENTRY STV_DEFAULT"
_Z35group_norm_nhwc_bwd_one_pass_kernelI11Bf16IOBf16WLi256ELi12ELi384EEv26Group_norm_nhwc_bwd_params:
.text._Z35group_norm_nhwc_bwd_one_pass_kernelI11Bf16IOBf16WLi256ELi12ELi384EEv26Group_norm_nhwc_bwd_params:
        /* <DEDUP_REMOVED lines=48> */
.L_x_264:
[----:B0-----:R-:W0:Y:S01]  /*0300*/  LDC R8, c[0x0][0x2a0] ;  /* 0x0000a800ff087b82 */ /* 0x001e220000000800 */
[----:B-1----:R-:W-:Y:S01]  /*0310*/  IABS R9, UR10 ;  /* 0x0000000a00097c13 */ /* 0x002fe20008000000 */
[----:B------:R-:W-:Y:S01]  /*0320*/  ULDC.64 UR12, c[0x0][0x298] ;  /* 0x0000a600000c7ab9 */ /* 0x000fe20000000a00 */
[----:B------:R-:W-:Y:S01]  /*0330*/  ISETP.LE.AND P4, PT, RZ, UR10, PT ;  /* 0x0000000aff007c0c */ /* 0x000fe2000bf83270 */
[----:B------:R-:W-:Y:S01]  /*0340*/  ULDC.64 UR20, c[0x0][0x290] ;  /* 0x0000a40000147ab9 */ /* 0x000fe20000000a00 */
[----:B------:R-:W-:Y:S02]  /*0350*/  SHF.R.S32.HI R21, RZ, 0x1f, R43 ;  /* 0x0000001fff157819 */ /* 0x000fe4000001142b */
[----:B------:R-:W-:Y:S01]  /*0360*/  IADD3 R22, R44, 0x40, RZ ;  /* 0x000000402c167810 */ /* 0x000fe20007ffe0ff */
[----:B------:R-:W1:Y:S03]  /*0370*/  @P1 LDC.64 R12, c[0x0][0x230] ;  /* 0x00008c00ff0c1b82 */ /* 0x000e660000000a00 */
[----:B------:R-:W-:-:S05]  /*0380*/  SHF.R.S32.HI R23, RZ, 0x1f, R22 ;  /* 0x0000001fff177819 */ /* 0x000fca0000011416 */
[----:B--2---:R-:W2:Y:S01]  /*0390*/  @P1 LDC.64 R10, c[0x0][0x228] ;  /* 0x00008a00ff0a1b82 */ /* 0x004ea20000000a00 */
[----:B0-----:R-:W-:-:S04]  /*03a0*/  IABS R6, R8 ;  /* 0x0000000800067213 */ /* 0x001fc80000000000 */
[----:B---3--:R-:W0:Y:S08]  /*03b0*/  I2F.RP R3, R6 ;  /* 0x0000000600037306 */ /* 0x008e300000209400 */
[----:B0-----:R-:W0:Y:S02]  /*03c0*/  MUFU.RCP R3, R3 ;  /* 0x0000000300037308 */ /* 0x001e240000001000 */
[----:B0-----:R-:W-:-:S06]  /*03d0*/  IADD3 R4, R3, 0xffffffe, RZ ;  /* 0x0ffffffe03047810 */ /* 0x001fcc0007ffe0ff */
[----:B------:R0:W3:Y:S02]  /*03e0*/  F2I.FTZ.U32.TRUNC.NTZ R5, R4 ;  /* 0x0000000400057305 */ /* 0x0000e4000021f000 */
[----:B0-----:R-:W-:Y:S01]  /*03f0*/  HFMA2.MMA R4, -RZ, RZ, 0, 0 ;  /* 0x00000000ff047435 */ /* 0x001fe200000001ff */
[----:B---3--:R-:W-:-:S05]  /*0400*/  IADD3 R7, RZ, -R5, RZ ;  /* 0x80000005ff077210 */ /* 0x008fca0007ffe0ff */
[----:B------:R-:W-:-:S04]  /*0410*/  IMAD R7, R7, R6, RZ ;  /* 0x0000000607077224 */ /* 0x000fc800078e02ff */
[----:B------:R-:W-:Y:S01]  /*0420*/  IMAD.HI.U32 R5, R5, R7, R4 ;  /* 0x0000000705057227 */ /* 0x000fe200078e0004 */
[----:B------:R-:W-:Y:S02]  /*0430*/  MOV R7, R9 ;  /* 0x0000000900077202 */ /* 0x000fe40000000f00 */
[----:B------:R-:W-:-:S03]  /*0440*/  SHF.R.S32.HI R9, RZ, 0x1f, R45 ;  /* 0x0000001fff097819 */ /* 0x000fc6000001142d */
[----:B------:R-:W-:-:S05]  /*0450*/  IMAD.HI.U32 R5, R5, R7, RZ ;  /* 0x0000000705057227 */ /* 0x000fca00078e00ff */
[----:B------:R-:W-:-:S05]  /*0460*/  IADD3 R3, -R5, RZ, RZ ;  /* 0x000000ff05037210 */ /* 0x000fca0007ffe1ff */
[----:B------:R-:W-:Y:S01]  /*0470*/  IMAD R3, R6, R3, R7 ;  /* 0x0000000306037224 */ /* 0x000fe200078e0207 */
[----:B------:R-:W-:-:S04]  /*0480*/  LOP3.LUT R7, R8, UR10, RZ, 0x3c, !PT ;  /* 0x0000000a08077c12 */ /* 0x000fc8000f8e3cff */
[----:B------:R-:W-:Y:S02]  /*0490*/  ISETP.GT.U32.AND P0, PT, R6, R3, PT ;  /* 0x000000030600720c */ /* 0x000fe40003f04070 */
[----:B------:R-:W-:-:S11]  /*04a0*/  ISETP.GE.AND P5, PT, R7, RZ, PT ;  /* 0x000000ff0700720c */ /* 0x000fd60003fa6270 */
[-C--:B------:R-:W-:Y:S02]  /*04b0*/  @!P0 IADD3 R3, R3, -R6.reuse, RZ ;  /* 0x8000000603038210 */ /* 0x080fe40007ffe0ff */
[----:B------:R-:W-:Y:S02]  /*04c0*/  @!P0 IADD3 R5, R5, 0x1, RZ ;  /* 0x0000000105058810 */ /* 0x000fe40007ffe0ff */
[CC--:B------:R-:W-:Y:S02]  /*04d0*/  ISETP.GE.U32.AND P2, PT, R3.reuse, R6.reuse, PT ;  /* 0x000000060300720c */ /* 0x0c0fe40003f46070 */
[-C--:B------:R-:W-:Y:S02]  /*04e0*/  ISETP.GT.U32.AND P3, PT, R6, R3.reuse, PT ;  /* 0x000000030600720c */ /* 0x080fe40003f64070 */
[----:B------:R-:W-:Y:S02]  /*04f0*/  IADD3 R4, R3, -R6, RZ ;  /* 0x8000000603047210 */ /* 0x000fe40007ffe0ff */
[----:B------:R-:W-:Y:S01]  /*0500*/  ISETP.NE.AND P0, PT, R8, RZ, PT ;  /* 0x000000ff0800720c */ /* 0x000fe20003f05270 */
[----:B------:R-:W0:Y:S01]  /*0510*/  @P1 LDC.64 R6, c[0x0][0x288] ;  /* 0x0000a200ff061b82 */ /* 0x000e220000000a00 */
[----:B------:R-:W-:-:S02]  /*0520*/  SEL R3, R4, R3, !P3 ;  /* 0x0000000304037207 */ /* 0x000fc40005800000 */
[----:B------:R-:W-:Y:S02]  /*0530*/  LOP3.LUT R4, RZ, R8, RZ, 0x33, !PT ;  /* 0x00000008ff047212 */ /* 0x000fe400078e33ff */
[----:B------:R-:W-:Y:S02]  /*0540*/  @!P4 IADD3 R3, -R3, RZ, RZ ;  /* 0x000000ff0303c210 */ /* 0x000fe40007ffe1ff */
[----:B------:R-:W-:Y:S02]  /*0550*/  @P2 IADD3 R5, R5, 0x1, RZ ;  /* 0x0000000105052810 */ /* 0x000fe40007ffe0ff */
[----:B------:R-:W-:Y:S02]  /*0560*/  SEL R3, R4, R3, !P0 ;  /* 0x0000000304037207 */ /* 0x000fe40004000000 */
[----:B------:R-:W-:Y:S02]  /*0570*/  @!P5 IADD3 R5, -R5, RZ, RZ ;  /* 0x000000ff0505d210 */ /* 0x000fe40007ffe1ff */
[----:B------:R-:W-:Y:S01]  /*0580*/  ISETP.GE.U32.AND P2, PT, R22, UR20, PT ;  /* 0x0000001416007c0c */ /* 0x000fe2000bf46070 */
[----:B------:R-:W-:Y:S01]  /*0590*/  IMAD R14, R3, 0xc, RZ ;  /* 0x0000000c030e7824 */ /* 0x000fe200078e02ff */
[----:B------:R-:W-:-:S02]  /*05a0*/  SEL R5, R4, R5, !P0 ;  /* 0x0000000504057207 */ /* 0x000fc40004000000 */
[----:B------:R-:W-:Y:S02]  /*05b0*/  ISETP.GE.AND.EX P2, PT, R23, UR21, PT, P2 ;  /* 0x0000001517007c0c */ /* 0x000fe4000bf46320 */
[----:B------:R-:W-:Y:S02]  /*05c0*/  IADD3 R48, P0, R45, R14, RZ ;  /* 0x0000000e2d307210 */ /* 0x000fe40007f1e0ff */
[----:B------:R-:W-:Y:S02]  /*05d0*/  SHF.R.S32.HI R4, RZ, 0x1f, R5 ;  /* 0x0000001fff047819 */ /* 0x000fe40000011405 */
[----:B------:R-:W-:Y:S02]  /*05e0*/  LEA.HI.X.SX32 R49, R14, R9, 0x1, P0 ;  /* 0x000000090e317211 */ /* 0x000fe400000f0eff */
[----:B------:R-:W-:Y:S01]  /*05f0*/  ISETP.GE.U32.AND P0, PT, R43, UR20, PT ;  /* 0x000000142b007c0c */ /* 0x000fe2000bf06070 */
[----:B------:R-:W-:Y:S01]  /*0600*/  IMAD R4, R4, UR12, RZ ;  /* 0x0000000c04047c24 */ /* 0x000fe2000f8e02ff */
[----:B------:R-:W-:Y:S01]  /*0610*/  SHF.R.S32.HI R9, RZ, 0x1f, R44 ;  /* 0x0000001fff097819 */ /* 0x000fe2000001142c */
[----:B------:R-:W-:Y:S01]  /*0620*/  IMAD.WIDE.U32 R48, R5, UR12, R48 ;  /* 0x0000000c05307c25 */ /* 0x000fe2000f8e0030 */
[----:B------:R-:W-:-:S03]  /*0630*/  ISETP.GE.AND.EX P0, PT, R21, UR21, PT, P0 ;  /* 0x0000001515007c0c */ /* 0x000fc6000bf06300 */
[----:B------:R-:W-:Y:S01]  /*0640*/  IMAD R51, R5, UR13, R4 ;  /* 0x0000000d05337c24 */ /* 0x000fe2000f8e0204 */
[----:B------:R-:W-:Y:S01]  /*0650*/  ULDC.64 UR12, c[0x0][0x248] ;  /* 0x00009200000c7ab9 */ /* 0x000fe20000000a00 */
[C---:B------:R-:W-:Y:S01]  /*0660*/  ISETP.GT.U32.OR P0, PT, R46.reuse, 0x17f, P0 ;  /* 0x0000017f2e00780c */ /* 0x040fe20000704470 */
[----:B------:R-:W-:Y:S01]  /*0670*/  UIMAD.WIDE UR12, UR10, 0x8, UR12 ;  /* 0x000000080a0c78a5 */ /* 0x000fe2000f8e020c */
[----:B0-----:R-:W-:Y:S01]  /*0680*/  @P1 IMAD R8, R9, R6, RZ ;  /* 0x0000000609081224 */ /* 0x001fe200078e02ff */
[----:B------:R-:W-:Y:S02]  /*0690*/  ISETP.GT.U32.OR P2, PT, R46, 0x17f, P2 ;  /* 0x0000017f2e00780c */ /* 0x000fe40001744470 */
[----:B------:R-:W-:Y:S02]  /*06a0*/  IADD3 R51, R49, R51, RZ ;  /* 0x0000003331337210 */ /* 0x000fe40007ffe0ff */
[----:B------:R-:W-:Y:S02]  /*06b0*/  MOV R4, UR12 ;  /* 0x0000000c00047c02 */ /* 0x000fe40008000f00 */
[----:B------:R-:W-:-:S02]  /*06c0*/  MOV R5, UR13 ;  /* 0x0000000d00057c02 */ /* 0x000fc40008000f00 */
[----:B------:R-:W-:Y:S02]  /*06d0*/  @P1 MOV R50, R48 ;  /* 0x0000003000321202 */ /* 0x000fe40000000f00 */
[----:B------:R-:W-:Y:S01]  /*06e0*/  SHF.R.S32.HI R15, RZ, 0x1f, R42 ;  /* 0x0000001fff0f7819 */ /* 0x000fe2000001142a */
[----:B------:R-:W0:Y:S01]  /*06f0*/  @!P0 LDC.64 R18, c[0x0][0x228] ;  /* 0x00008a00ff128b82 */ /* 0x000e220000000a00 */
[----:B------:R-:W3:Y:S01]  /*0700*/  LDG.E.64 R4, desc[UR14][R4.64] ;  /* 0x0000000e04047981 */ /* 0x000ee2000c1e1b00 */
[----:B------:R-:W-:Y:S01]  /*0710*/  @P1 IMAD R7, R44, R7, R8 ;  /* 0x000000072c071224 */ /* 0x000fe200078e0208 */
[----:B------:R-:W-:Y:S01]  /*0720*/  ISETP.GE.U32.AND P3, PT, R42, UR20, PT ;  /* 0x000000142a007c0c */ /* 0x000fe2000bf66070 */
[----:B------:R-:W-:Y:S01]  /*0730*/  @P1 IMAD.WIDE.U32 R16, R44, R6, R50 ;  /* 0x000000062c101225 */ /* 0x000fe200078e0032 */
[----:B------:R-:W-:Y:S02]  /*0740*/  CS2R R40, SRZ ;  /* 0x0000000000287805 */ /* 0x000fe4000001ff00 */
[----:B------:R-:W-:Y:S01]  /*0750*/  ISETP.GE.AND.EX P3, PT, R15, UR21, PT, P3 ;  /* 0x000000150f007c0c */ /* 0x000fe2000bf66330 */
[----:B------:R-:W4:Y:S01]  /*0760*/  @!P0 LDC.64 R8, c[0x0][0x288] ;  /* 0x0000a200ff088b82 */ /* 0x000f220000000a00 */
[----:B------:R-:W-:-:S02]  /*0770*/  @P1 IADD3 R17, R17, R7, RZ ;  /* 0x0000000711111210 */ /* 0x000fc40007ffe0ff */
[C---:B------:R-:W-:Y:S02]  /*0780*/  @P1 SHF.L.U32 R27, R16.reuse, 0x1, RZ ;  /* 0x00000001101b1819 */ /* 0x040fe400000006ff */
[----:B------:R-:W-:Y:S02]  /*0790*/  @P1 SHF.L.U64.HI R26, R16, 0x1, R17 ;  /* 0x00000001101a1819 */ /* 0x000fe40000010211 */
[----:B------:R-:W-:Y:S01]  /*07a0*/  ISETP.GT.U32.OR P3, PT, R46, 0x17f, P3 ;  /* 0x0000017f2e00780c */ /* 0x000fe20001f64470 */
[----:B------:R-:W0:Y:S01]  /*07b0*/  @!P2 LDC.64 R6, c[0x0][0x288] ;  /* 0x0000a200ff06ab82 */ /* 0x000e220000000a00 */
[----:B-1----:R-:W-:-:S04]  /*07c0*/  @P1 IADD3 R24, P4, R27, R12, RZ ;  /* 0x0000000c1b181210 */ /* 0x002fc80007f9e0ff */
[----:B------:R-:W-:Y:S02]  /*07d0*/  @P1 IADD3.X R25, R26, R13, RZ, P4, !PT ;  /* 0x0000000d1a191210 */ /* 0x000fe400027fe4ff */
[----:B--2---:R-:W-:Y:S01]  /*07e0*/  @P1 IADD3 R10, P4, R27, R10, RZ ;  /* 0x0000000a1b0a1210 */ /* 0x004fe20007f9e0ff */
[----:B------:R-:W1:Y:S01]  /*07f0*/  @!P0 LDC.64 R16, c[0x0][0x230] ;  /* 0x00008c00ff108b82 */ /* 0x000e620000000a00 */
[----:B------:R-:W-:Y:S01]  /*0800*/  @!P0 MOV R13, R51 ;  /* 0x00000033000d8202 */ /* 0x000fe20000000f00 */
[----:B------:R2:W5:Y:S01]  /*0810*/  @P1 LDG.E R40, desc[UR14][R24.64] ;  /* 0x0000000e18281981 */ /* 0x000562000c1e1900 */
[----:B----4-:R-:W-:-:S05]  /*0820*/  @!P0 IMAD R12, R21, R8, RZ ;  /* 0x00000008150c8224 */ /* 0x010fca00078e02ff */
[----:B------:R-:W4:Y:S01]  /*0830*/  @!P3 LDC.64 R20, c[0x0][0x288] ;  /* 0x0000a200ff14bb82 */ /* 0x000f220000000a00 */
[----:B------:R-:W-:Y:S01]  /*0840*/  @!P0 IMAD R27, R43, R9, R12 ;  /* 0x000000092b1b8224 */ /* 0x000fe200078e020c */
[----:B------:R-:W-:-:S05]  /*0850*/  @!P0 MOV R12, R48 ;  /* 0x00000030000c8202 */ /* 0x000fca0000000f00 */
[----:B------:R-:W-:Y:S01]  /*0860*/  @!P0 IMAD.WIDE.U32 R8, R43, R8, R12 ;  /* 0x000000082b088225 */ /* 0x000fe200078e000c */
[----:B------:R-:W-:Y:S02]  /*0870*/  CS2R R38, SRZ ;  /* 0x0000000000267805 */ /* 0x000fe4000001ff00 */
[----:B------:R-:W-:Y:S01]  /*0880*/  @P1 IADD3.X R11, R26, R11, RZ, P4, !PT ;  /* 0x0000000b1a0b1210 */ /* 0x000fe200027fe4ff */
[----:B------:R-:W4:Y:S01]  /*0890*/  @!P2 LDC.64 R12, c[0x0][0x230] ;  /* 0x00008c00ff0cab82 */ /* 0x000f220000000a00 */
[----:B------:R-:W-:Y:S01]  /*08a0*/  @!P0 IADD3 R9, R9, R27, RZ ;  /* 0x0000001b09098210 */ /* 0x000fe20007ffe0ff */
[----:B0-----:R-:W-:Y:S01]  /*08b0*/  @!P2 IMAD R23, R23, R6, RZ ;  /* 0x000000061717a224 */ /* 0x001fe200078e02ff */
[C---:B--2---:R-:W-:Y:S01]  /*08c0*/  @!P0 SHF.L.U32 R25, R8.reuse, 0x1, RZ ;  /* 0x0000000108198819 */ /* 0x044fe200000006ff */
[----:B------:R0:W5:Y:S01]  /*08d0*/  @P1 LDG.E R39, desc[UR14][R10.64] ;  /* 0x0000000e0a271981 */ /* 0x000162000c1e1900 */
[----:B------:R-:W-:Y:S02]  /*08e0*/  @!P0 SHF.L.U64.HI R24, R8, 0x1, R9 ;  /* 0x0000000108188819 */ /* 0x000fe40000010209 */
[----:B------:R-:W-:-:S02]  /*08f0*/  @!P2 MOV R8, R48 ;  /* 0x000000300008a202 */ /* 0x000fc40000000f00 */
[----:B------:R-:W-:Y:S01]  /*0900*/  @!P2 MOV R9, R51 ;  /* 0x000000330009a202 */ /* 0x000fe20000000f00 */
[C---:B------:R-:W-:Y:S02]  /*0910*/  @!P2 IMAD R27, R22.reuse, R7, R23 ;  /* 0x00000007161ba224 */ /* 0x040fe400078e0217 */
[----:B------:R-:W-:Y:S01]  /*0920*/  @!P2 IMAD.WIDE.U32 R22, R22, R6, R8 ;  /* 0x000000061616a225 */ /* 0x000fe200078e0008 */
[----:B0-----:R-:W0:Y:S01]  /*0930*/  @!P3 LDC.64 R10, c[0x0][0x228] ;  /* 0x00008a00ff0abb82 */ /* 0x001e220000000a00 */
[C---:B-1----:R-:W-:Y:S02]  /*0940*/  @!P0 IADD3 R16, P4, R25.reuse, R16, RZ ;  /* 0x0000001019108210 */ /* 0x042fe40007f9e0ff */
[----:B------:R-:W-:-:S05]  /*0950*/  @!P0 IADD3 R18, P5, R25, R18, RZ ;  /* 0x0000001219128210 */ /* 0x000fca0007fbe0ff */
[----:B------:R-:W1:Y:S01]  /*0960*/  @!P3 LDC.64 R8, c[0x0][0x230] ;  /* 0x00008c00ff08bb82 */ /* 0x000e620000000a00 */
[----:B------:R-:W-:Y:S02]  /*0970*/  @!P2 IADD3 R23, R23, R27, RZ ;  /* 0x0000001b1717a210 */ /* 0x000fe40007ffe0ff */
[C---:B------:R-:W-:Y:S02]  /*0980*/  @!P0 IADD3.X R17, R24.reuse, R17, RZ, P4, !PT ;  /* 0x0000001118118210 */ /* 0x040fe400027fe4ff */
[----:B------:R-:W-:Y:S01]  /*0990*/  @!P0 IADD3.X R19, R24, R19, RZ, P5, !PT ;  /* 0x0000001318138210 */ /* 0x000fe20002ffe4ff */
[----:B----4-:R-:W-:Y:S01]  /*09a0*/  @!P3 IMAD R15, R15, R20, RZ ;  /* 0x000000140f0fb224 */ /* 0x010fe200078e02ff */
[C---:B------:R-:W-:Y:S02]  /*09b0*/  @!P2 SHF.L.U32 R25, R22.reuse, 0x1, RZ ;  /* 0x000000011619a819 */ /* 0x040fe400000006ff */
[----:B------:R-:W-:Y:S02]  /*09c0*/  CS2R R36, SRZ ;  /* 0x0000000000247805 */ /* 0x000fe4000001ff00 */
[----:B------:R-:W-:-:S02]  /*09d0*/  @!P2 SHF.L.U64.HI R24, R22, 0x1, R23 ;  /* 0x000000011618a819 */ /* 0x000fc40000010217 */
[----:B------:R-:W-:Y:S02]  /*09e0*/  CS2R R34, SRZ ;  /* 0x0000000000227805 */ /* 0x000fe4000001ff00 */
[----:B------:R-:W-:Y:S01]  /*09f0*/  @!P3 MOV R22, R48 ;  /* 0x000000300016b202 */ /* 0x000fe20000000f00 */
[----:B------:R-:W2:Y:S01]  /*0a00*/  @!P2 LDC.64 R6, c[0x0][0x228] ;  /* 0x00008a00ff06ab82 */ /* 0x000ea20000000a00 */
[----:B------:R-:W-:Y:S01]  /*0a10*/  @!P3 MOV R23, R51 ;  /* 0x000000330017b202 */ /* 0x000fe20000000f00 */
[C---:B------:R-:W-:Y:S01]  /*0a20*/  @!P3 IMAD R15, R42.reuse, R21, R15 ;  /* 0x000000152a0fb224 */ /* 0x040fe200078e020f */
[----:B------:R-:W-:Y:S01]  /*0a30*/  @!P2 IADD3 R12, P4, R25, R12, RZ ;  /* 0x0000000c190ca210 */ /* 0x000fe20007f9e0ff */
[----:B------:R-:W5:Y:S01]  /*0a40*/  @!P0 LDG.E R36, desc[UR14][R16.64] ;  /* 0x0000000e10248981 */ /* 0x000f62000c1e1900 */
[----:B------:R-:W-:Y:S02]  /*0a50*/  @!P3 IMAD.WIDE.U32 R20, R42, R20, R22 ;  /* 0x000000142a14b225 */ /* 0x000fe400078e0016 */
[----:B------:R-:W-:Y:S01]  /*0a60*/  @!P2 IADD3.X R13, R24, R13, RZ, P4, !PT ;  /* 0x0000000d180da210 */ /* 0x000fe200027fe4ff */
[----:B------:R-:W5:Y:S02]  /*0a70*/  @!P0 LDG.E R35, desc[UR14][R18.64] ;  /* 0x0000000e12238981 */ /* 0x000f64000c1e1900 */
[----:B------:R-:W-:-:S02]  /*0a80*/  @!P3 IADD3 R21, R21, R15, RZ ;  /* 0x0000000f1515b210 */ /* 0x000fc40007ffe0ff */
[----:B------:R-:W5:Y:S01]  /*0a90*/  @!P2 LDG.E R41, desc[UR14][R12.64] ;  /* 0x0000000e0c29a981 */ /* 0x000f62000c1e1900 */
[C---:B------:R-:W-:Y:S02]  /*0aa0*/  @!P3 SHF.L.U32 R15, R20.reuse, 0x1, RZ ;  /* 0x00000001140fb819 */ /* 0x040fe400000006ff */
[----:B------:R-:W-:Y:S02]  /*0ab0*/  @!P3 SHF.L.U64.HI R20, R20, 0x1, R21 ;  /* 0x000000011414b819 */ /* 0x000fe40000010215 */
[C---:B-1----:R-:W-:Y:S02]  /*0ac0*/  @!P3 IADD3 R8, P4, R15.reuse, R8, RZ ;  /* 0x000000080f08b210 */ /* 0x042fe40007f9e0ff */
[----:B0-----:R-:W-:Y:S02]  /*0ad0*/  @!P3 IADD3 R10, P5, R15, R10, RZ ;  /* 0x0000000a0f0ab210 */ /* 0x001fe40007fbe0ff */
[C---:B------:R-:W-:Y:S02]  /*0ae0*/  @!P3 IADD3.X R9, R20.reuse, R9, RZ, P4, !PT ;  /* 0x000000091409b210 */ /* 0x040fe400027fe4ff */
[----:B------:R-:W-:-:S03]  /*0af0*/  @!P3 IADD3.X R11, R20, R11, RZ, P5, !PT ;  /* 0x0000000b140bb210 */ /* 0x000fc60002ffe4ff */
[----:B------:R-:W5:Y:S04]  /*0b00*/  @!P3 LDG.E R37, desc[UR14][R8.64] ;  /* 0x0000000e0825b981 */ /* 0x000f68000c1e1900 */
[----:B------:R-:W5:Y:S01]  /*0b10*/  @!P3 LDG.E R34, desc[UR14][R10.64] ;  /* 0x0000000e0a22b981 */ /* 0x000f62000c1e1900 */
[----:B--2---:R-:W-:-:S04]  /*0b20*/  @!P2 IADD3 R6, P0, R25, R6, RZ ;  /* 0x000000061906a210 */ /* 0x004fc80007f1e0ff */
        /* <DEDUP_REMOVED lines=24> */
[C---:B0-----:R-:W-:Y:S01]  /*0cb0*/  IMAD.WIDE R10, R7.reuse, 0x2, R10 ;  /* 0x00000002070a7825 */ /* 0x041fe200078e020a */
[----:B-1----:R-:W-:-:S04]  /*0cc0*/  @P0 LEA R8, P2, R7, R8, 0x1 ;  /* 0x0000000807080211 */ /* 0x002fc800078408ff */
[----:B------:R-:W-:Y:S02]  /*0cd0*/  @P0 LEA.HI.X R9, R7, R9, R6, 0x1, P2 ;  /* 0x0000000907090211 */ /* 0x000fe400010f0c06 */
[----:B------:R-:W2:Y:S04]  /*0ce0*/  LDG.E.U16 R7, desc[UR14][R10.64] ;  /* 0x0000000e0a077981 */ /* 0x000ea8000c1e1500 */
[----:B------:R-:W3:Y:S04]  /*0cf0*/  @P0 LDG.E.U16 R13, desc[UR14][R8.64] ;  /* 0x0000000e080d0981 */ /* 0x000ee8000c1e1500 */
[----:B------:R-:W4:Y:S04]  /*0d00*/  @P0 LDG.E.U16 R12, desc[UR14][R8.64+0x2] ;  /* 0x0000020e080c0981 */ /* 0x000f28000c1e1500 */
[----:B------:R-:W4:Y:S01]  /*0d10*/  LDG.E.U16 R6, desc[UR14][R10.64+0x2] ;  /* 0x0000020e0a067981 */ /* 0x000f22000c1e1500 */
[----:B--2---:R-:W-:-:S02]  /*0d20*/  SHF.L.U32 R7, R7, 0x10, RZ ;  /* 0x0000001007077819 */ /* 0x004fc400000006ff */
[----:B---3--:R-:W-:Y:S02]  /*0d30*/  @P0 SHF.L.U32 R4, R13, 0x10, RZ ;  /* 0x000000100d040819 */ /* 0x008fe400000006ff */
[----:B----4-:R-:W-:Y:S02]  /*0d40*/  @P0 SHF.L.U32 R5, R12, 0x10, RZ ;  /* 0x000000100c050819 */ /* 0x010fe400000006ff */
[----:B------:R-:W-:-:S07]  /*0d50*/  SHF.L.U32 R6, R6, 0x10, RZ ;  /* 0x0000001006067819 */ /* 0x000fce00000006ff */
.L_x_231:
[----:B------:R-:W-:Y:S05]  /*0d60*/  BSYNC B0 ;  /* 0x0000000000007941 */ /* 0x000fea0003800000 */
.L_x_230:
        /* <DEDUP_REMOVED lines=37> */
.L_x_232:
        /* <DEDUP_REMOVED lines=26> */
.L_x_233:
[----:B------:R-:W-:Y:S01]  /*1160*/  FFMA.FTZ R18, R8, R17, R19 ;  /* 0x0000001108127223 */ /* 0x000fe20000010013 */
[----:B------:R-:W-:Y:S01]  /*1170*/  FMUL.FTZ R20, R10, R7 ;  /* 0x000000070a147220 */ /* 0x000fe20000410000 */
[--C-:B------:R-:W-:Y:S01]  /*1180*/  FADD.FTZ R19, R17, R16.reuse ;  /* 0x0000001011137221 */ /* 0x100fe20000010000 */
        /* <DEDUP_REMOVED lines=9> */
[----:B------:R-:W-:Y:S01]  /*1220*/  SHF.L.U32 R17, R19, 0x10, RZ ;  /* 0x0000001013117819 */ /* 0x000fe200000006ff */
[----:B------:R-:W-:Y:S01]  /*1230*/  FMUL.FTZ R19, R23, UR13 ;  /* 0x0000000d17137c20 */ /* 0x000fe20008410000 */
[----:B------:R-:W-:Y:S01]  /*1240*/  PRMT R22, R37, 0x7632, R22 ;  /* 0x0000763225167816 */ /* 0x000fe20000000016 */
        /* <DEDUP_REMOVED lines=21> */
.L_x_234:
[----:B------:R-:W-:Y:S01]  /*13a0*/  FADD.FTZ R25, R23, R20 ;  /* 0x0000001417197221 */ /* 0x000fe20000010000 */
[----:B------:R-:W-:Y:S01]  /*13b0*/  FFMA.FTZ R26, R14, R23, R21 ;  /* 0x000000170e1a7223 */ /* 0x000fe20000010015 */
[----:B------:R-:W-:Y:S01]  /*13c0*/  SHF.L.U32 R20, R37, 0x10, RZ ;  /* 0x0000001025147819 */ /* 0x000fe200000006ff */
[----:B------:R-:W-:Y:S01]  /*13d0*/  FMUL.FTZ R24, R16, R7 ;  /* 0x0000000710187220 */ /* 0x000fe20000410000 */
[----:B------:R-:W-:Y:S02]  /*13e0*/  SHF.L.U32 R21, R22, 0x10, RZ ;  /* 0x0000001016157819 */ /* 0x000fe400000006ff */
[----:B------:R-:W-:Y:S01]  /*13f0*/  PRMT R31, R34, 0x7632, R31 ;  /* 0x00007632221f7816 */ /* 0x000fe2000000001f */
[----:B------:R-:W-:Y:S01]  /*1400*/  FFMA.FTZ R23, R19, R24, R26 ;  /* 0x0000001813177223 */ /* 0x000fe2000001001a */
[----:B------:R-:W-:Y:S01]  /*1410*/  FADD.FTZ R22, R25, R24 ;  /* 0x0000001819167221 */ /* 0x000fe20000010000 */
[----:B------:R-:W-:Y:S01]  /*1420*/  FADD.FTZ R20, R20, -UR19 ;  /* 0x8000001314147e21 */ /* 0x000fe20008010000 */
[----:B------:R-:W-:Y:S01]  /*1430*/  FADD.FTZ R24, R21, -UR19 ;  /* 0x8000001315187e21 */ /* 0x000fe20008010000 */
[----:B------:R-:W-:Y:S01]  /*1440*/  SHF.L.U32 R30, R34, 0x10, RZ ;  /* 0x00000010221e7819 */ /* 0x000fe200000006ff */
[----:B------:R-:W-:Y:S01]  /*1450*/  FMUL.FTZ R25, R17, R6 ;  /* 0x0000000611197220 */ /* 0x000fe20000410000 */
        /* <DEDUP_REMOVED lines=14> */
[----:B0-----:R-:W-:Y:S01]  /*1540*/  FMUL.FTZ R30, R30, R29 ;  /* 0x0000001d1e1e7220 */ /* 0x001fe20000410000 */
[----:B------:R-:W-:-:S04]  /*1550*/  FADD.FTZ R29, -R29, 1 ;  /* 0x3f8000001d1d7421 */ /* 0x000fc80000010100 */
[----:B------:R-:W-:Y:S01]  /*1560*/  FFMA.FTZ R29, R26, R29, 1 ;  /* 0x3f8000001a1d7423 */ /* 0x000fe2000001001d */
[----:B-1----:R-:W-:Y:S01]  /*1570*/  FADD.FTZ R47, -R52, 1 ;  /* 0x3f800000342f7421 */ /* 0x002fe20000010100 */
[----:B------:R-:W-:Y:S02]  /*1580*/  FMUL.FTZ R31, R31, R52 ;  /* 0x000000341f1f7220 */ /* 0x000fe40000410000 */
[----:B------:R-:W-:Y:S01]  /*1590*/  FMUL.FTZ R30, R30, R29 ;  /* 0x0000001d1e1e7220 */ /* 0x000fe20000410000 */
[----:B------:R-:W-:-:S04]  /*15a0*/  FFMA.FTZ R24, R24, R47, 1 ;  /* 0x3f80000018187423 */ /* 0x000fc8000001002f */
[----:B------:R-:W-:-:S07]  /*15b0*/  FMUL.FTZ R31, R31, R24 ;  /* 0x000000181f1f7220 */ /* 0x000fce0000410000 */
.L_x_235:
        /* <DEDUP_REMOVED lines=11> */
[----:B------:R-:W-:Y:S01]  /*1670*/  FFMA.FTZ R24, R9, R12, RZ ;  /* 0x0000000c09187223 */ /* 0x000fe200000100ff */
[----:B------:R-:W-:Y:S01]  /*1680*/  FADD.FTZ R9, RZ, R12 ;  /* 0x0000000cff097221 */ /* 0x000fe20000010000 */
[----:B------:R-:W-:Y:S01]  /*1690*/  FADD.FTZ R8, RZ, R15 ;  /* 0x0000000fff087221 */ /* 0x000fe20000010000 */
[----:B------:R-:W1:Y:S01]  /*16a0*/  SHFL.DOWN PT, R23, R32, 0x1, 0x1f ;  /* 0x08201f0020177f89 */ /* 0x000e6200000e0000 */
[----:B------:R-:W-:Y:S01]  /*16b0*/  UMOV UR12, 0x400 ;  /* 0x00000400000c7882 */ /* 0x000fe20000000000 */
[----:B------:R-:W-:Y:S01]  /*16c0*/  FFMA.FTZ R24, R11, R10, R24 ;  /* 0x0000000a0b187223 */ /* 0x000fe20000010018 */
[----:B------:R-:W-:Y:S01]  /*16d0*/  UIADD3 UR11, UR12, 0x80, URZ ;  /* 0x000000800c0b7890 */ /* 0x000fe2000fffe03f */
[----:B------:R-:W2:Y:S01]  /*16e0*/  SHFL.DOWN PT, R22, R33, 0x1, 0x1f ;  /* 0x08201f0021167f89 */ /* 0x000ea200000e0000 */
[----:B------:R-:W-:Y:S01]  /*16f0*/  FFMA.FTZ R25, R14, R13, R25 ;  /* 0x0000000d0e197223 */ /* 0x000fe20000010019 */
[----:B------:R-:W-:Y:S01]  /*1700*/  FADD.FTZ R9, R9, R10 ;  /* 0x0000000a09097221 */ /* 0x000fe20000010000 */
[----:B------:R-:W-:Y:S01]  /*1710*/  FADD.FTZ R8, R8, R13 ;  /* 0x0000000d08087221 */ /* 0x000fe20000010000 */
[----:B------:R-:W-:Y:S01]  /*1720*/  FFMA.FTZ R24, R19, R16, R24 ;  /* 0x0000001013187223 */ /* 0x000fe20000010018 */
[----:B------:R-:W-:Y:S01]  /*1730*/  FFMA.FTZ R25, R18, R17, R25 ;  /* 0x0000001112197223 */ /* 0x000fe20000010019 */
[----:B------:R-:W-:Y:S01]  /*1740*/  ISETP.NE.AND P2, PT, R46, RZ, PT ;  /* 0x000000ff2e00720c */ /* 0x000fe20003f45270 */
[----:B------:R-:W-:Y:S01]  /*1750*/  FADD.FTZ R9, R9, R16 ;  /* 0x0000001009097221 */ /* 0x000fe20000010000 */
[----:B------:R-:W-:Y:S01]  /*1760*/  FADD.FTZ R8, R8, R17 ;  /* 0x0000001108087221 */ /* 0x000fe20000010000 */
[----:B------:R-:W-:Y:S01]  /*1770*/  FFMA.FTZ R28, R21, R30, R24 ;  /* 0x0000001e151c7223 */ /* 0x000fe20000010018 */
[----:B------:R-:W-:Y:S01]  /*1780*/  FFMA.FTZ R29, R20, R31, R25 ;  /* 0x0000001f141d7223 */ /* 0x000fe20000010019 */
[----:B------:R-:W-:Y:S01]  /*1790*/  FADD.FTZ R30, R9, R30 ;  /* 0x0000001e091e7221 */ /* 0x000fe20000010000 */
        /* <DEDUP_REMOVED lines=28> */
[----:B------:R-:W-:-:S13]  /*1960*/  ISETP.NE.AND P0, PT, R0, RZ, PT ;  /* 0x000000ff0000720c */ /* 0x000fda0003f05270 */
        /* <DEDUP_REMOVED lines=32> */
.L_x_237:
[----:B------:R-:W-:Y:S05]  /*1b70*/  BSYNC B0 ;  /* 0x0000000000007941 */ /* 0x000fea0003800000 */
.L_x_236:
        /* <DEDUP_REMOVED lines=318> */
.L_x_239:
[----:B------:R-:W-:Y:S05]  /*2f60*/  BSYNC B0 ;  /* 0x0000000000007941 */ /* 0x000fea0003800000 */
.L_x_238:
        /* <DEDUP_REMOVED lines=21> */
.L_x_241:
[----:B------:R-:W-:Y:S05]  /*30c0*/  BSYNC B0 ;  /* 0x0000000000007941 */ /* 0x000fea0003800000 */
.L_x_240:
[----:B--2---:R-:W-:Y:S02]  /*30d0*/  PRMT R19, R35, 0x7632, R19 ;  /* 0x0000763223137816 */ /* 0x004fe40000000013 */
[----:B------:R-:W-:Y:S02]  /*30e0*/  PRMT R18, R37, 0x7632, R18 ;  /* 0x0000763225127816 */ /* 0x000fe40000000012 */
[----:B------:R-:W-:Y:S01]  /*30f0*/  PRMT R17, R34, 0x7632, R17 ;  /* 0x0000763222117816 */ /* 0x000fe20000000011 */
        /* <DEDUP_REMOVED lines=34> */
.L_x_244:
[----:B------:R-:W2:Y:S04]  /*3320*/  LDG.E.STRONG.GPU R10, desc[UR14][R8.64] ;  /* 0x0000000e080a7981 */ /* 0x000ea8000c1ef900 */
[----:B--2---:R-:W-:Y:S01]  /*3330*/  CCTL.IVALL ;  /* 0x00000000ff00798f */ /* 0x004fe20002000000 */
[----:B------:R-:W-:Y:S05]  /*3340*/  YIELD ;  /* 0x0000000000007946 */ /* 0x000fea0003800000 */
[----:B------:R-:W-:-:S13]  /*3350*/  ISETP.NE.AND P0, PT, R10, R13, PT ;  /* 0x0000000d0a00720c */ /* 0x000fda0003f05270 */
[----:B------:R-:W-:Y:S05]  /*3360*/  @P0 BRA `(.L_x_244) ;  /* 0xfffffffc00ec0947 */ /* 0x000fea000383ffff */
.L_x_243:
        /* <DEDUP_REMOVED lines=17> */
.L_x_248:
        /* <DEDUP_REMOVED lines=115> */
.L_x_247:
        /* <DEDUP_REMOVED lines=61> */
.L_x_249:
[----:B------:R-:W-:-:S13]  /*3f80*/  ISETP.NE.OR P0, PT, R22, RZ, P0 ;  /* 0x000000ff1600720c */ /* 0x000fda0000705670 */
[----:B------:R-:W-:Y:S05]  /*3f90*/  @!P0 BRA `(.L_x_245) ;  /* 0x00000000007c8947 */ /* 0x000fea0003800000 */
.L_x_246:
        /* <DEDUP_REMOVED lines=31> */
.L_x_245:
        /* <DEDUP_REMOVED lines=11> */
.L_x_251:
[----:B------:R-:W-:Y:S05]  /*4240*/  BSYNC B0 ;  /* 0x0000000000007941 */ /* 0x000fea0003800000 */
.L_x_250:
        /* <DEDUP_REMOVED lines=16> */
.L_x_242:
[----:B------:R-:W1:Y:S01]  /*4350*/  S2UR UR12, SR_CgaCtaId ;  /* 0x00000000000c79c3 */ /* 0x000e620000008800 */
[----:B------:R-:W-:Y:S01]  /*4360*/  UMOV UR11, 0x400 ;  /* 0x00000400000b7882 */ /* 0x000fe20000000000 */
[C---:B------:R-:W-:Y:S02]  /*4370*/  PRMT R10, R40.reuse, 0x7632, R10 ;  /* 0x00007632280a7816 */ /* 0x040fe4000000000a */
[----:B------:R-:W-:Y:S02]  /*4380*/  SHF.L.U32 R40, R40, 0x10, RZ ;  /* 0x0000001028287819 */ /* 0x000fe400000006ff */
[----:B------:R-:W-:Y:S02]  /*4390*/  PRMT R11, R39, 0x7632, R11 ;  /* 0x00007632270b7816 */ /* 0x000fe4000000000b */
[----:B------:R-:W-:Y:S01]  /*43a0*/  PRMT R14, R41, 0x7632, R14 ;  /* 0x00007632290e7816 */ /* 0x000fe2000000000e */
[----:B------:R-:W-:Y:S01]  /*43b0*/  FADD.FTZ R40, R40, -UR19 ;  /* 0x8000001328287e21 */ /* 0x000fe20008010000 */
[----:B------:R-:W-:-:S02]  /*43c0*/  IADD3 R15, R44, 0x40, RZ ;  /* 0x000000402c0f7810 */ /* 0x000fc40007ffe0ff */
[----:B------:R-:W-:Y:S01]  /*43d0*/  SHF.L.U32 R11, R11, 0x10, RZ ;  /* 0x000000100b0b7819 */ /* 0x000fe200000006ff */
[----:B------:R-:W-:Y:S01]  /*43e0*/  FMUL.FTZ R27, R40, UR13 ;  /* 0x0000000d281b7c20 */ /* 0x000fe20008410000 */
[----:B-1----:R-:W-:-:S09]  /*43f0*/  ULEA UR11, UR12, UR11, 0x18 ;  /* 0x0000000b0c0b7291 */ /* 0x002fd2000f8ec03f */
[----:B------:R-:W-:Y:S01]  /*4400*/  @!P2 STS.64 [UR11+0x78], R32 ;  /* 0x00007820ff00a988 */ /* 0x000fe20008000a0b */
[----:B------:R-:W-:Y:S06]  /*4410*/  BAR.SYNC.DEFER_BLOCKING 0x0 ;  /* 0x0000000000007b1d */ /* 0x000fec0000010000 */
[----:B------:R-:W1:Y:S01]  /*4420*/  LDS.64 R8, [UR11+0x78] ;  /* 0x0000780bff087984 */ /* 0x000e620008000a00 */
[----:B------:R-:W-:Y:S02]  /*4430*/  ULDC UR11, c[0x0][0x2bc] ;  /* 0x0000af00000b7ab9 */ /* 0x000fe40000000800 */
[----:B-1----:R-:W-:Y:S01]  /*4440*/  FMUL.FTZ R13, R9, UR11 ;  /* 0x0000000b090d7c20 */ /* 0x002fe20008410000 */
[----:B------:R-:W-:Y:S01]  /*4450*/  SHF.L.U32 R9, R10, 0x10, RZ ;  /* 0x000000100a097819 */ /* 0x000fe200000006ff */
[----:B------:R-:W-:Y:S01]  /*4460*/  FMUL.FTZ R12, R8, UR11 ;  /* 0x0000000b080c7c20 */ /* 0x000fe20008410000 */
[----:B------:R-:W-:-:S03]  /*4470*/  SHF.L.U32 R8, R39, 0x10, RZ ;  /* 0x0000001027087819 */ /* 0x000fc600000006ff */
[----:B------:R-:W-:-:S04]  /*4480*/  FADD.FTZ R9, R9, -UR19 ;  /* 0x8000001309097e21 */ /* 0x000fc80008010000 */
[----:B------:R-:W-:Y:S01]  /*4490*/  FMUL.FTZ R28, R9, UR13 ;  /* 0x0000000d091c7c20 */ /* 0x000fe20008410000 */
[----:B------:R-:W-:Y:S06]  /*44a0*/  @!P3 BRA `(.L_x_252) ;  /* 0x000000000048b947 */ /* 0x000fec0003800000 */
        /* <DEDUP_REMOVED lines=18> */
.L_x_252:
        /* <DEDUP_REMOVED lines=10> */
[----:B------:R-:W-:Y:S02]  /*4670*/  FFMA.FTZ R16, R11, R6, -R16 ;  /* 0x000000060b107223 */ /* 0x000fe40000010810 */
[----:B------:R-:W-:-:S02]  /*4680*/  IMAD R11, R44, UR21, R21 ;  /* 0x000000152c0b7c24 */ /* 0x000fc4000f8e0215 */
[----:B------:R-:W-:Y:S01]  /*4690*/  FMUL.FTZ R21, R10, UR13 ;  /* 0x0000000d0a157c20 */ /* 0x000fe20008410000 */
        /* <DEDUP_REMOVED lines=8> */
.L_x_254:
[----:B------:R-:W-:Y:S05]  /*4720*/  BSYNC B0 ;  /* 0x0000000000007941 */ /* 0x000fea0003800000 */
.L_x_253:
[----:B------:R-:W-:Y:S01]  /*4730*/  ULDC.64 UR20, c[0x0][0x290] ;  /* 0x0000a40000147ab9 */ /* 0x000fe20000000a00 */
[----:B------:R-:W-:Y:S02]  /*4740*/  SHF.L.U32 R41, R41, 0x10, RZ ;  /* 0x0000001029297819 */ /* 0x000fe400000006ff */
[----:B------:R-:W-:Y:S02]  /*4750*/  SHF.L.U32 R14, R14, 0x10, RZ ;  /* 0x000000100e0e7819 */ /* 0x000fe400000006ff */
[----:B------:R-:W-:Y:S01]  /*4760*/  ISETP.GE.U32.AND P0, PT, R15, UR20, PT ;  /* 0x000000140f007c0c */ /* 0x000fe2000bf06070 */
[----:B------:R-:W-:Y:S01]  /*4770*/  FADD.FTZ R41, R41, -UR19 ;  /* 0x8000001329297e21 */ /* 0x000fe20008010000 */
[----:B------:R-:W-:Y:S01]  /*4780*/  SHF.R.S32.HI R8, RZ, 0x1f, R15 ;  /* 0x0000001fff087819 */ /* 0x000fe2000001140f */
        /* <DEDUP_REMOVED lines=8> */
[----:B-1----:R-:W-:Y:S02]  /*4810*/  PRMT R9, R38, 0x7632, R9 ;  /* 0x0000763226097816 */ /* 0x002fe40000000009 */
        /* <DEDUP_REMOVED lines=24> */
.L_x_255:
        /* <DEDUP_REMOVED lines=10> */
[C---:B------:R-:W-:Y:S02]  /*4a40*/  IMAD R21, R15.reuse, UR21, R14 ;  /* 0x000000150f157c24 */ /* 0x040fe4000f8e020e */
        /* <DEDUP_REMOVED lines=9> */
.L_x_257:
[----:B------:R-:W-:Y:S05]  /*4ae0*/  BSYNC B0 ;  /* 0x0000000000007941 */ /* 0x000fea0003800000 */
.L_x_256:
[----:B------:R-:W-:Y:S02]  /*4af0*/  SHF.L.U32 R36, R36, 0x10, RZ ;  /* 0x0000001024247819 */ /* 0x000fe400000006ff */
[----:B------:R-:W-:Y:S02]  /*4b00*/  SHF.L.U32 R3, R3, 0x10, RZ ;  /* 0x0000001003037819 */ /* 0x000fe400000006ff */
[----:B------:R-:W-:Y:S01]  /*4b10*/  SHF.L.U32 R8, R35, 0x10, RZ ;  /* 0x0000001023087819 */ /* 0x000fe200000006ff */
[----:B------:R-:W-:Y:S01]  /*4b20*/  FADD.FTZ R36, R36, -UR19 ;  /* 0x8000001324247e21 */ /* 0x000fe20008010000 */
[C---:B------:R-:W-:Y:S01]  /*4b30*/  ISETP.GT.U32.OR P0, PT, R46.reuse, 0x17f, P0 ;  /* 0x0000017f2e00780c */ /* 0x040fe20000704470 */
[----:B------:R-:W-:Y:S01]  /*4b40*/  FADD.FTZ R3, R3, -UR19 ;  /* 0x8000001303037e21 */ /* 0x000fe20008010000 */
[----:B------:R-:W-:Y:S01]  /*4b50*/  ISETP.GT.U32.OR P2, PT, R46, 0x17f, P2 ;  /* 0x0000017f2e00780c */ /* 0x000fe20001744470 */
[----:B------:R-:W-:Y:S01]  /*4b60*/  FMUL.FTZ R21, R36, UR13 ;  /* 0x0000000d24157c20 */ /* 0x000fe20008410000 */
[----:B------:R-:W-:Y:S01]  /*4b70*/  SHF.L.U32 R19, R19, 0x10, RZ ;  /* 0x0000001013137819 */ /* 0x000fe200000006ff */
[----:B------:R-:W-:Y:S01]  /*4b80*/  FMUL.FTZ R28, R3, UR13 ;  /* 0x0000000d031c7c20 */ /* 0x000fe20008410000 */
[----:B------:R-:W-:-:S02]  /*4b90*/  SHF.L.U32 R37, R37, 0x10, RZ ;  /* 0x0000001025257819 */ /* 0x000fc400000006ff */
[----:B------:R-:W-:Y:S01]  /*4ba0*/  SHF.L.U32 R18, R18, 0x10, RZ ;  /* 0x0000001012127819 */ /* 0x000fe200000006ff */
[----:B------:R-:W-:Y:S06]  /*4bb0*/  @!P3 BRA `(.L_x_258) ;  /* 0x000000000048b947 */ /* 0x000fec0003800000 */
[----:B------:R-:W-:Y:S01]  /*4bc0*/  FFMA.FTZ R3, R21, R7, R4 ;  /* 0x0000000715037223 */ /* 0x000fe20000010004 */
[----:B-1----:R-:W-:-:S03]  /*4bd0*/  FFMA.FTZ R9, R28, R6, R5 ;  /* 0x000000061c097223 */ /* 0x002fc60000010005 */
        /* <DEDUP_REMOVED lines=16> */
.L_x_258:
[----:B------:R-:W-:Y:S04]  /*4ce0*/  BSSY B0, `(.L_x_259) ;  /* 0x0000014000007945 */ /* 0x000fe80003800000 */
[----:B------:R-:W-:Y:S05]  /*4cf0*/  @P0 BRA `(.L_x_260) ;  /* 0x0000000000480947 */ /* 0x000fea0003800000 */
[C-C-:B------:R-:W-:Y:S01]  /*4d00*/  FFMA.FTZ R3, R12.reuse, R21, R13.reuse ;  /* 0x000000150c037223 */ /* 0x140fe2000001000d */
[----:B------:R-:W-:Y:S01]  /*4d10*/  ULDC.64 UR20, c[0x0][0x288] ;  /* 0x0000a20000147ab9 */ /* 0x000fe20000000a00 */
[----:B-1----:R-:W-:Y:S01]  /*4d20*/  MOV R9, R51 ;  /* 0x0000003300097202 */ /* 0x002fe20000000f00 */
[----:B------:R-:W-:Y:S01]  /*4d30*/  FFMA.FTZ R10, R12, R28, R13 ;  /* 0x0000001c0c0a7223 */ /* 0x000fe2000001000d */
[----:B------:R-:W-:Y:S01]  /*4d40*/  FFMA.FTZ R3, R8, R7, -R3 ;  /* 0x0000000708037223 */ /* 0x000fe20000010803 */
[----:B------:R-:W-:Y:S01]  /*4d50*/  MOV R8, R48 ;  /* 0x0000003000087202 */ /* 0x000fe20000000f00 */
[----:B------:R-:W-:Y:S02]  /*4d60*/  IMAD R20, R20, UR20, RZ ;  /* 0x0000001414147c24 */ /* 0x000fe4000f8e02ff */
[----:B------:R-:W-:Y:S01]  /*4d70*/  FFMA.FTZ R10, R19, R6, -R10 ;  /* 0x00000006130a7223 */ /* 0x000fe2000001080a */
[----:B------:R-:W-:Y:S01]  /*4d80*/  FMUL.FTZ R14, R3, UR13 ;  /* 0x0000000d030e7c20 */ /* 0x000fe20008410000 */
[----:B------:R-:W-:-:S04]  /*4d90*/  IMAD.WIDE.U32 R8, R43, UR20, R8 ;  /* 0x000000142b087c25 */ /* 0x000fc8000f8e0008 */
[----:B------:R-:W-:Y:S01]  /*4da0*/  FMUL.FTZ R3, R10, UR13 ;  /* 0x0000000d0a037c20 */ /* 0x000fe20008410000 */
[----:B------:R-:W-:Y:S01]  /*4db0*/  IMAD R11, R43, UR21, R20 ;  /* 0x000000152b0b7c24 */ /* 0x000fe2000f8e0214 */
[----:B------:R-:W-:-:S03]  /*4dc0*/  ULDC.64 UR20, c[0x0][0x210] ;  /* 0x0000840000147ab9 */ /* 0x000fc60000000a00 */
[----:B------:R-:W-:Y:S02]  /*4dd0*/  F2FP.BF16.F32.PACK_AB R3, R3, R14 ;  /* 0x0000000e0303723e */ /* 0x000fe400000010ff */
[----:B------:R-:W-:Y:S02]  /*4de0*/  LEA R10, P0, R8, UR20, 0x1 ;  /* 0x00000014080a7c11 */ /* 0x000fe4000f8008ff */
[----:B------:R-:W-:-:S04]  /*4df0*/  IADD3 R11, R9, R11, RZ ;  /* 0x0000000b090b7210 */ /* 0x000fc80007ffe0ff */
[----:B------:R-:W-:-:S05]  /*4e00*/  LEA.HI.X R11, R8, UR21, R11, 0x1, P0 ;  /* 0x00000015080b7c11 */ /* 0x000fca00080f0c0b */
[----:B------:R2:W-:Y:S02]  /*4e10*/  STG.E desc[UR14][R10.64], R3 ;  /* 0x000000030a007986 */ /* 0x0005e4000c10190e */
.L_x_260:
[----:B------:R-:W-:Y:S05]  /*4e20*/  BSYNC B0 ;  /* 0x0000000000007941 */ /* 0x000fea0003800000 */
.L_x_259:
[----:B------:R-:W-:Y:S01]  /*4e30*/  FADD.FTZ R37, R37, -UR19 ;  /* 0x8000001325257e21 */ /* 0x000fe20008010000 */
[----:B------:R-:W-:Y:S01]  /*4e40*/  FADD.FTZ R18, R18, -UR19 ;  /* 0x8000001312127e21 */ /* 0x000fe20008010000 */
[----:B------:R-:W-:Y:S02]  /*4e50*/  SHF.L.U32 R34, R34, 0x10, RZ ;  /* 0x0000001022227819 */ /* 0x000fe400000006ff */
[----:B------:R-:W-:Y:S01]  /*4e60*/  SHF.L.U32 R17, R17, 0x10, RZ ;  /* 0x0000001011117819 */ /* 0x000fe200000006ff */
[----:B------:R-:W-:Y:S01]  /*4e70*/  FMUL.FTZ R37, R37, UR13 ;  /* 0x0000000d25257c20 */ /* 0x000fe20008410000 */
[----:B------:R-:W-:Y:S01]  /*4e80*/  FMUL.FTZ R20, R18, UR13 ;  /* 0x0000000d12147c20 */ /* 0x000fe20008410000 */
[----:B------:R-:W-:Y:S06]  /*4e90*/  @!P3 BRA `(.L_x_261) ;  /* 0x000000000048b947 */ /* 0x000fec0003800000 */
[----:B------:R-:W-:Y:S01]  /*4ea0*/  FFMA.FTZ R4, R37, R7, R4 ;  /* 0x0000000725047223 */ /* 0x000fe20000010004 */
[----:B------:R-:W-:-:S03]  /*4eb0*/  FFMA.FTZ R5, R20, R6, R5 ;  /* 0x0000000614057223 */ /* 0x000fc60000010005 */
[----:B--2---:R-:W-:Y:S01]  /*4ec0*/  FMUL.FTZ R3, R4, -1.4426950216293334961 ;  /* 0xbfb8aa3b04037820 */ /* 0x004fe20000410000 */
[----:B-1----:R-:W-:-:S05]  /*4ed0*/  FMUL.FTZ R10, R5, -1.4426950216293334961 ;  /* 0xbfb8aa3b050a7820 */ /* 0x002fca0000410000 */
        /* <DEDUP_REMOVED lines=14> */
.L_x_261:
[----:B------:R-:W-:Y:S04]  /*4fc0*/  BSSY B0, `(.L_x_262) ;  /* 0x0000013000007945 */ /* 0x000fe80003800000 */
[----:B------:R-:W-:Y:S05]  /*4fd0*/  @P2 BRA `(.L_x_263) ;  /* 0x0000000000442947 */ /* 0x000fea0003800000 */
[----:B------:R-:W-:Y:S01]  /*4fe0*/  ULDC.64 UR20, c[0x0][0x288] ;  /* 0x0000a20000147ab9 */ /* 0x000fe20000000a00 */
[C-C-:B--2---:R-:W-:Y:S01]  /*4ff0*/  FFMA.FTZ R3, R12.reuse, R37, R13.reuse ;  /* 0x000000250c037223 */ /* 0x144fe2000001000d */
        /* <DEDUP_REMOVED lines=15> */
.L_x_263:
[----:B------:R-:W-:Y:S05]  /*50f0*/  BSYNC B0 ;  /* 0x0000000000007941 */ /* 0x000fea0003800000 */
.L_x_262:
[----:B------:R-:W-:Y:S01]  /*5100*/  ULDC UR11, c[0x0][0x10] ;  /* 0x00000400000b7ab9 */ /* 0x000fe20000000800 */
[----:B------:R-:W-:Y:S02]  /*5110*/  UIADD3 UR4, UR4, 0x1, URZ ;  /* 0x0000000104047890 */ /* 0x000fe4000fffe03f */
[----:B------:R-:W-:-:S04]  /*5120*/  UIADD3 UR10, UR11, UR10, URZ ;  /* 0x0000000a0b0a7290 */ /* 0x000fc8000fffe03f */
[----:B------:R-:W-:-:S06]  /*5130*/  UISETP.GE.AND UP0, UPT, UR10, UR5, UPT ;  /* 0x000000050a00728c */ /* 0x000fcc000bf06270 */
[----:B------:R-:W-:-:S13]  /*5140*/  PLOP3.LUT P0, PT, PT, PT, UP0, 0x80, 0x0 ;  /* 0x000000000000781c */ /* 0x000fda0003f0f008 */
[----:B------:R-:W-:Y:S05]  /*5150*/  @!P0 BRA `(.L_x_264) ;  /* 0xffffffb000688947 */ /* 0x000fea000383ffff */
.L_x_229:
[----:B---3--:R-:W3:Y:S01]  /*5160*/  LDC R4, c[0x0][0xc] ;  /* 0x00000300ff047b82 */ /* 0x008ee20000000800 */
[----:B------:R-:W-:Y:S01]  /*5170*/  ISETP.NE.AND P1, PT, R46, RZ, PT ;  /* 0x000000ff2e00720c */ /* 0x000fe20003f25270 */
[----:B------:R-:W-:Y:S06]  /*5180*/  BSSY B0, `(.L_x_265) ;  /* 0x0000011000007945 */ /* 0x000fec0003800000 */
[----:B------:R-:W4:Y:S08]  /*5190*/  LDC R7, c[0x0][0x10] ;  /* 0x00000400ff077b82 */ /* 0x000f300000000800 */
[----:B0-2---:R-:W0:Y:S01]  /*51a0*/  LDC.64 R2, c[0x0][0x258] ;  /* 0x00009600ff027b82 */ /* 0x005e220000000a00 */
[----:B---3--:R-:W-:-:S02]  /*51b0*/  ISETP.NE.AND P0, PT, R4, 0x1, PT ;  /* 0x000000010400780c */ /* 0x008fc40003f05270 */
[----:B----4-:R-:W-:-:S04]  /*51c0*/  SHF.L.U32 R0, R7, 0x1, RZ ;  /* 0x0000000107007819 */ /* 0x010fc800000006ff */
        /* <DEDUP_REMOVED lines=12> */
.L_x_266:
[----:B------:R-:W-:Y:S05]  /*5290*/  BSYNC B0 ;  /* 0x0000000000007941 */ /* 0x000fea0003800000 */
.L_x_265:
        /* <DEDUP_REMOVED lines=11> */
.L_x_268:
[----:B------:R-:W2:Y:S04]  /*5350*/  LDG.E.STRONG.GPU R5, desc[UR14][R2.64] ;  /* 0x0000000e02057981 */ /* 0x000ea8000c1ef900 */
[----:B--2---:R-:W-:Y:S01]  /*5360*/  CCTL.IVALL ;  /* 0x00000000ff00798f */ /* 0x004fe20002000000 */
[----:B------:R-:W-:Y:S05]  /*5370*/  YIELD ;  /* 0x0000000000007946 */ /* 0x000fea0003800000 */
[----:B------:R-:W-:-:S13]  /*5380*/  ISETP.NE.AND P0, PT, R5, R0, PT ;  /* 0x000000000500720c */ /* 0x000fda0003f05270 */
[----:B------:R-:W-:Y:S05]  /*5390*/  @P0 BRA `(.L_x_268) ;  /* 0xfffffffc00ec0947 */ /* 0x000fea000383ffff */
.L_x_267:
[----:B------:R-:W-:Y:S05]  /*53a0*/  WARPSYNC.ALL ;  /* 0x0000000000007948 */ /* 0x000fea0003800000 */
[----:B------:R-:W0:Y:S08]  /*53b0*/  LDC.64 R2, c[0x0][0x288] ;  /* 0x0000a200ff027b82 */ /* 0x000e300000000a00 */
[----:B------:R-:W-:Y:S01]  /*53c0*/  BAR.SYNC.DEFER_BLOCKING 0x0 ;  /* 0x0000000000007b1d */ /* 0x000fe20000010000 */
[----:B0-----:R-:W-:-:S04]  /*53d0*/  LEA.HI R0, P0, R3, R2, RZ, 0x1 ;  /* 0x0000000203007211 */ /* 0x001fc800078108ff */
[----:B------:R-:W-:-:S04]  /*53e0*/  IADD3.X R5, RZ, R3, RZ, P0, !PT ;  /* 0x00000003ff057210 */ /* 0x000fc800007fe4ff */
[--C-:B------:R-:W-:Y:S02]  /*53f0*/  SHF.R.S64 R25, R0, 0x1, R5.reuse ;  /* 0x0000000100197819 */ /* 0x100fe40000001005 */
[----:B------:R-:W-:Y:S02]  /*5400*/  SHF.R.S32.HI R0, RZ, 0x1f, R46 ;  /* 0x0000001fff007819 */ /* 0x000fe4000001142e */
[----:B------:R-:W-:Y:S02]  /*5410*/  SHF.R.S32.HI R27, RZ, 0x1, R5 ;  /* 0x00000001ff1b7819 */ /* 0x000fe40000011405 */
[----:B------:R-:W-:-:S04]  /*5420*/  ISETP.GT.U32.AND P0, PT, R25, R46, PT ;  /* 0x0000002e1900720c */ /* 0x000fc80003f04070 */
[----:B------:R-:W-:-:S13]  /*5430*/  ISETP.GT.AND.EX P0, PT, R27, R0, PT, P0 ;  /* 0x000000001b00720c */ /* 0x000fda0003f04300 */
[----:B------:R-:W-:Y:S05]  /*5440*/  @!P0 EXIT ;  /* 0x000000000000894d */ /* 0x000fea0003800000 */
[C---:B-1----:R-:W-:Y:S01]  /*5450*/  IMAD.WIDE.U32 R8, R2.reuse, 0x3, RZ ;  /* 0x0000000302087825 */ /* 0x042fe200078e00ff */
        /* <DEDUP_REMOVED lines=12> */
.L_x_269:
        /* <DEDUP_REMOVED lines=25> */
.L_x_270:
        /* <DEDUP_REMOVED lines=13> */
.L_x_2285:


//--------------------- .text._Z35group_norm_nhwc_bwd_one_pass_kernelI11Bf16IOBf16WLi512ELi12ELi384EEv26Group_norm_nhwc_bwd_params --------------------------
	.section	.text._Z35group_norm_nhwc_bwd_one_pass_kernelI11Bf16IOBf16WLi512ELi12ELi384EEv26Group_norm_nhwc_bwd_params,"ax",@progbits
	.align	128
        .global         _Z35group_norm_nhwc_bwd_one_pass_kernelI11Bf16IOBf16WLi512ELi12ELi384EEv26Group_norm_nhwc_bwd_params
        .type           _Z35group_norm_nhwc_bwd_one_pass_kernelI11Bf16IOBf16WLi512ELi12ELi384EEv26Group_norm_nhwc_bwd_params,@function
        .size           _Z35group_norm_nhwc_bwd_one_pass_kernelI11Bf16IOBf16WLi512ELi12ELi384EEv26Group_norm_nhwc_bwd_params,(.L_x_2286 - _Z35group_norm_nhwc_bwd_one_pass_kernelI11Bf16IOBf16WLi512ELi12ELi384EEv26Group_norm_nhwc_bwd_params)
        .other          _Z35group_norm_nhwc_bwd_one_pass_kernelI11Bf16IOBf16WLi512ELi12ELi384EEv26Group_norm_nhwc_bwd_params,@"STO_CUDA_ENTRY STV_DEFAULT"
_Z35group_norm_nhwc_bwd_one_pass_kernelI11Bf16IOBf16WLi512ELi12ELi384EEv26Group_norm_nhwc_bwd_params:
.text._Z35group_norm_nhwc_bwd_one_pass_kernelI11Bf16IOBf16WLi512ELi12ELi384EEv26Group_norm_nhwc_bwd_params:
        /* <DEDUP_REMOVED lines=66> */
.L_x_322:
        /* <DEDUP_REMOVED lines=176> */
[----:B------:R-:W5:Y:S01]  /*0f20*/  @P2 LDG.E R49, desc[UR14][R10.64] ;  /* 0x0000000e0a312981 */ /* 0x000f62000c1e1900 */
[----:B--2---:R-:W-:Y:S01]  /*0f30*/  IMAD.WIDE R12, R60, 0x8, R12 ;  /* 0x000000083c0c7825 */ /* 0x004fe200078e020c */
[----:B------:R-:W-:Y:S02]  /*0f40*/  SHF.R.S32.HI R22, RZ, 0x1f, R22 ;  /* 0x0000001fff167819 */ /* 0x000fe40000011416 */
[----:B------:R0:W5:Y:S02]  /*0f50*/  @P6 LDG.E R48, desc[UR14][R20.64] ;  /* 0x0000000e14306981 */ /* 0x000164000c1e1900 */
[----:B------:R-:W-:-:S02]  /*0f60*/  ISETP.GE.AND.EX P0, PT, R22, UR9, PT, P0 ;  /* 0x0000000916007c0c */ /* 0x000fc4000bf06300 */
[----:B------:R-:W2:Y:S02]  /*0f70*/  LDG.E.64 R12, desc[UR14][R12.64] ;  /* 0x0000000e0c0c7981 */ /* 0x000ea4000c1e1b00 */
[----:B------:R-:W-:-:S13]  /*0f80*/  ISETP.LT.U32.AND P0, PT, R65, 0x180, !P0 ;  /* 0x000001804100780c */ /* 0x000fda0004701070 */
[----:B------:R-:W1:Y:S01]  /*0f90*/  @P0 LDC.64 R42, c[0x0][0x288] ;  /* 0x0000a200ff2a0b82 */ /* 0x000e620000000a00 */
[----:B------:R-:W-:-:S07]  /*0fa0*/  @P0 MOV R45, R71 ;  /* 0x00000047002d0202 */ /* 0x000fce0000000f00 */
[----:B------:R-:W3:Y:S08]  /*0fb0*/  @P0 LDC.64 R24, c[0x0][0x230] ;  /* 0x00008c00ff180b82 */ /* 0x000ef00000000a00 */
[----:B------:R-:W4:Y:S01]  /*0fc0*/  @P0 LDC.64 R22, c[0x0][0x228] ;  /* 0x00008a00ff160b82 */ /* 0x000f220000000a00 */
[----:B-1----:R-:W-:-:S04]  /*0fd0*/  @P0 IMAD R44, R33, R42, RZ ;  /* 0x0000002a212c0224 */ /* 0x002fc800078e02ff */
[----:B------:R-:W-:Y:S01]  /*0fe0*/  @P0 IMAD R33, R47, R43, R44 ;  /* 0x0000002b2f210224 */ /* 0x000fe200078e022c */
[----:B------:R-:W-:-:S05]  /*0ff0*/  @P0 MOV R44, R68 ;  /* 0x00000044002c0202 */ /* 0x000fca0000000f00 */
[----:B------:R-:W-:-:S05]  /*1000*/  @P0 IMAD.WIDE.U32 R42, R47, R42, R44 ;  /* 0x0000002a2f2a0225 */ /* 0x000fca00078e002c */
[----:B------:R-:W-:Y:S02]  /*1010*/  @P0 IADD3 R43, R43, R33, RZ ;  /* 0x000000212b2b0210 */ /* 0x000fe40007ffe0ff */
[C---:B------:R-:W-:Y:S02]  /*1020*/  @P0 SHF.L.U32 R33, R42.reuse, 0x1, RZ ;  /* 0x000000012a210819 */ /* 0x040fe400000006ff */
[----:B------:R-:W-:Y:S02]  /*1030*/  @P0 SHF.L.U64.HI R42, R42, 0x1, R43 ;  /* 0x000000012a2a0819 */ /* 0x000fe4000001022b */
[----:B---3--:R-:W-:Y:S02]  /*1040*/  @P0 IADD3 R24, P6, R33, R24, RZ ;  /* 0x0000001821180210 */ /* 0x008fe40007fde0ff */
[----:B------:R-:W-:Y:S02]  /*1050*/  IADD3 R43, R64, 0x1c0, RZ ;  /* 0x000001c0402b7810 */ /* 0x000fe40007ffe0ff */
[----:B------:R-:W-:-:S02]  /*1060*/  @P0 IADD3.X R25, R42, R25, RZ, P6, !PT ;  /* 0x000000192a190210 */ /* 0x000fc400037fe4ff */
[----:B----4-:R-:W-:Y:S02]  /*1070*/  @P0 IADD3 R22, P6, R33, R22, RZ ;  /* 0x0000001621160210 */ /* 0x010fe40007fde0ff */
[----:B------:R-:W-:Y:S02]  /*1080*/  SHF.R.S32.HI R33, RZ, 0x1f, R43 ;  /* 0x0000001fff217819 */ /* 0x000fe4000001142b */
[----:B------:R-:W-:Y:S02]  /*1090*/  @P0 IADD3.X R23, R42, R23, RZ, P6, !PT ;  /* 0x000000172a170210 */ /* 0x000fe400037fe4ff */
[----:B------:R-:W-:-:S04]  /*10a0*/  ISETP.GE.U32.AND P6, PT, R43, UR8, PT ;  /* 0x000000082b007c0c */ /* 0x000fc8000bfc6070 */
[----:B------:R-:W-:-:S04]  /*10b0*/  ISETP.GE.AND.EX P6, PT, R33, UR9, PT, P6 ;  /* 0x0000000921007c0c */ /* 0x000fc8000bfc6360 */
[----:B------:R-:W-:-:S13]  /*10c0*/  ISETP.LT.U32.AND P6, PT, R65, 0x180, !P6 ;  /* 0x000001804100780c */ /* 0x000fda00077c1070 */
[----:B0-----:R-:W0:Y:S08]  /*10d0*/  @P6 LDC.64 R20, c[0x0][0x288] ;  /* 0x0000a200ff146b82 */ /* 0x001e300000000a00 */
[----:B------:R-:W1:Y:S01]  /*10e0*/  @P6 LDC.64 R8, c[0x0][0x230] ;  /* 0x00008c00ff086b82 */ /* 0x000e620000000a00 */
[----:B------:R-:W-:Y:S02]  /*10f0*/  @P6 MOV R30, R68 ;  /* 0x00000044001e6202 */ /* 0x000fe40000000f00 */
[----:B------:R-:W-:-:S05]  /*1100*/  @P6 MOV R31, R71 ;  /* 0x00000047001f6202 */ /* 0x000fca0000000f00 */
[----:B------:R-:W3:Y:S01]  /*1110*/  @P6 LDC.64 R14, c[0x0][0x228] ;  /* 0x00008a00ff0e6b82 */ /* 0x000ee20000000a00 */
[----:B0-----:R-:W-:-:S04]  /*1120*/  @P6 IMAD R42, R33, R20, RZ ;  /* 0x00000014212a6224 */ /* 0x001fc800078e02ff */
[C---:B------:R-:W-:Y:S02]  /*1130*/  @P6 IMAD R33, R43.reuse, R21, R42 ;  /* 0x000000152b216224 */ /* 0x040fe400078e022a */
[----:B------:R-:W-:Y:S01]  /*1140*/  @P6 IMAD.WIDE.U32 R20, R43, R20, R30 ;  /* 0x000000142b146225 */ /* 0x000fe200078e001e */
[----:B------:R-:W-:Y:S02]  /*1150*/  CS2R R46, SRZ ;  /* 0x00000000002e7805 */ /* 0x000fe4000001ff00 */
[----:B------:R-:W-:Y:S02]  /*1160*/  CS2R R44, SRZ ;  /* 0x00000000002c7805 */ /* 0x000fe4000001ff00 */
[----:B------:R-:W-:Y:S02]  /*1170*/  @P6 IADD3 R33, R21, R33, RZ ;  /* 0x0000002115216210 */ /* 0x000fe40007ffe0ff */
[C---:B------:R-:W-:Y:S01]  /*1180*/  @P6 SHF.L.U32 R21, R20.reuse, 0x1, RZ ;  /* 0x0000000114156819 */ /* 0x040fe200000006ff */
[----:B------:R-:W5:Y:S01]  /*1190*/  @P0 LDG.E R46, desc[UR14][R24.64] ;  /* 0x0000000e182e0981 */ /* 0x000f62000c1e1900 */
[----:B------:R-:W-:-:S03]  /*11a0*/  @P6 SHF.L.U64.HI R20, R20, 0x1, R33 ;  /* 0x0000000114146819 */ /* 0x000fc60000010221 */
[----:B------:R-:W5:Y:S01]  /*11b0*/  @P0 LDG.E R45, desc[UR14][R22.64] ;  /* 0x0000000e162d0981 */ /* 0x000f62000c1e1900 */
[----:B-1----:R-:W-:-:S04]  /*11c0*/  @P6 IADD3 R8, P0, R21, R8, RZ ;  /* 0x0000000815086210 */ /* 0x002fc80007f1e0ff */
[----:B------:R-:W-:Y:S02]  /*11d0*/  @P6 IADD3.X R9, R20, R9, RZ, P0, !PT ;  /* 0x0000000914096210 */ /* 0x000fe400007fe4ff */
[----:B---3--:R-:W-:-:S03]  /*11e0*/  @P6 IADD3 R14, P0, R21, R14, RZ ;  /* 0x0000000e150e6210 */ /* 0x008fc60007f1e0ff */
[----:B------:R0:W5:Y:S01]  /*11f0*/  @P6 LDG.E R47, desc[UR14][R8.64] ;  /* 0x0000000e082f6981 */ /* 0x000162000c1e1900 */
[----:B------:R-:W-:-:S05]  /*1200*/  @P6 IADD3.X R15, R20, R15, RZ, P0, !PT ;  /* 0x0000000f140f6210 */ /* 0x000fca00007fe4ff */
[----:B------:R1:W5:Y:S01]  /*1210*/  @P6 LDG.E R44, desc[UR14][R14.64] ;  /* 0x0000000e0e2c6981 */ /* 0x000362000c1e1900 */
[----:B------:R-:W-:Y:S01]  /*1220*/  UMOV UR10, 0x3f800000 ;  /* 0x3f800000000a7882 */ /* 0x000fe20000000000 */
[----:B------:R-:W-:Y:S01]  /*1230*/  BSSY B0, `(.L_x_272) ;  /* 0x0000023000007945 */ /* 0x000fe20003800000 */
[----:B------:R-:W-:Y:S02]  /*1240*/  MOV R11, RZ ;  /* 0x000000ff000b7202 */ /* 0x000fe40000000f00 */
[----:B0-----:R-:W-:Y:S02]  /*1250*/  MOV R8, RZ ;  /* 0x000000ff00087202 */ /* 0x001fe40000000f00 */
        /* <DEDUP_REMOVED lines=12> */
[----:B------:R-:W0:Y:S08]  /*1320*/  @P6 MUFU.RSQ R10, R10 ;  /* 0x0000000a000a6308 */ /* 0x000e300000001400 */
[----:B0-----:R-:W-:Y:S02]  /*1330*/  @P0 R2UR UR10, R10 ;  /* 0x000000000a0a02ca */ /* 0x001fe400000e0000 */
[----:B------:R-:W-:-:S13]  /*1340*/  ISETP.GT.U32.AND P0, PT, R65, 0x17f, PT ;  /* 0x0000017f4100780c */ /* 0x000fda0003f04070 */
[----:B------:R-:W-:Y:S05]  /*1350*/  @P0 BRA `(.L_x_273) ;  /* 0x0000000000400947 */ /* 0x000fea0003800000 */
[----:B------:R-:W-:Y:S01]  /*1360*/  ISETP.NE.AND P0, PT, RZ, UR8, PT ;  /* 0x00000008ff007c0c */ /* 0x000fe2000bf05270 */
[----:B------:R-:W0:Y:S01]  /*1370*/  LDC.64 R12, c[0x0][0x238] ;  /* 0x00008e00ff0c7b82 */ /* 0x000e220000000a00 */
[----:B------:R-:W-:-:S04]  /*1380*/  IADD3 R29, R29, R32, RZ ;  /* 0x000000201d1d7210 */ /* 0x000fc80007ffe0ff */
[----:B------:R-:W-:-:S07]  /*1390*/  SHF.R.S32.HI R10, RZ, 0x1f, R29 ;  /* 0x0000001fff0a7819 */ /* 0x000fce000001141d */
[----:B------:R-:W1:Y:S01]  /*13a0*/  @P0 LDC.64 R8, c[0x0][0x240] ;  /* 0x00009000ff080b82 */ /* 0x000e620000000a00 */
[----:B0-----:R-:W-:-:S05]  /*13b0*/  IMAD.WIDE R12, R29, 0x2, R12 ;  /* 0x000000021d0c7825 */ /* 0x001fca00078e020c */
[----:B------:R-:W2:Y:S01]  /*13c0*/  LDG.E.U16 R15, desc[UR14][R12.64] ;  /* 0x0000000e0c0f7981 */ /* 0x000ea2000c1e1500 */
[----:B-1----:R-:W-:-:S03]  /*13d0*/  @P0 LEA R16, P6, R29, R8, 0x1 ;  /* 0x000000081d100211 */ /* 0x002fc600078c08ff */
[----:B------:R-:W3:Y:S01]  /*13e0*/  LDG.E.U16 R8, desc[UR14][R12.64+0x2] ;  /* 0x0000020e0c087981 */ /* 0x000ee2000c1e1500 */
[----:B------:R-:W-:-:S05]  /*13f0*/  @P0 LEA.HI.X R17, R29, R9, R10, 0x1, P6 ;  /* 0x000000091d110211 */ /* 0x000fca00030f0c0a */
[----:B------:R-:W4:Y:S04]  /*1400*/  @P0 LDG.E.U16 R10, desc[UR14][R16.64] ;  /* 0x0000000e100a0981 */ /* 0x000f28000c1e1500 */
[----:B------:R-:W4:Y:S01]  /*1410*/  @P0 LDG.E.U16 R9, desc[UR14][R16.64+0x2] ;  /* 0x0000020e10090981 */ /* 0x000f22000c1e1500 */
[----:B--2---:R-:W-:Y:S02]  /*1420*/  SHF.L.U32 R15, R15, 0x10, RZ ;  /* 0x000000100f0f7819 */ /* 0x004fe400000006ff */
[----:B---3--:R-:W-:Y:S02]  /*1430*/  SHF.L.U32 R8, R8, 0x10, RZ ;  /* 0x0000001008087819 */ /* 0x008fe400000006ff */
[----:B----4-:R-:W-:Y:S02]  /*1440*/  @P0 SHF.L.U32 R14, R10, 0x10, RZ ;  /* 0x000000100a0e0819 */ /* 0x010fe400000006ff */
[----:B------:R-:W-:-:S07]  /*1450*/  @P0 SHF.L.U32 R11, R9, 0x10, RZ ;  /* 0x00000010090b0819 */ /* 0x000fce00000006ff */
.L_x_273:
[----:B------:R-:W-:Y:S05]  /*1460*/  BSYNC B0 ;  /* 0x0000000000007941 */ /* 0x000fea0003800000 */
.L_x_272:
[----:B------:R-:W-:Y:S02]  /*1470*/  ISETP.NE.AND P0, PT, RZ, UR8, PT ;  /* 0x00000008ff007c0c */ /* 0x000fe4000bf05270 */
[C---:B-----5:R-:W-:Y:S02]  /*1480*/  PRMT R9, R58.reuse, 0x7632, R9 ;  /* 0x000076323a097816 */ /* 0x060fe40000000009 */
[----:B------:R-:W-:Y:S02]  /*1490*/  SHF.L.U32 R10, R58, 0x10, RZ ;  /* 0x000000103a0a7819 */ /* 0x000fe400000006ff */
[----:B------:R-:W-:Y:S02]  /*14a0*/  PRMT R12, R59, 0x7632, R12 ;  /* 0x000076323b0c7816 */ /* 0x000fe4000000000c */
[----:B------:R-:W-:Y:S01]  /*14b0*/  SHF.L.U32 R9, R9, 0x10, RZ ;  /* 0x0000001009097819 */ /* 0x000fe200000006ff */
[----:B------:R-:W-:Y:S01]  /*14c0*/  FADD.FTZ R10, R10, -UR11 ;  /* 0x8000000b0a0a7e21 */ /* 0x000fe20008010000 */
[----:B------:R-:W-:-:S02]  /*14d0*/  SHF.L.U32 R13, R59, 0x10, RZ ;  /* 0x000000103b0d7819 */ /* 0x000fc400000006ff */
[----:B------:R-:W-:Y:S01]  /*14e0*/  SHF.L.U32 R27, R12, 0x10, RZ ;  /* 0x000000100c1b7819 */ /* 0x000fe200000006ff */
[----:B------:R-:W-:Y:S01]  /*14f0*/  FADD.FTZ R12, R9, -UR11 ;  /* 0x8000000b090c7e21 */ /* 0x000fe20008010000 */
[----:B------:R-:W-:Y:S01]  /*1500*/  PRMT R23, R57, 0x7632, R23 ;  /* 0x0000763239177816 */ /* 0x000fe20000000017 */
[----:B------:R-:W-:Y:S01]  /*1510*/  FMUL.FTZ R9, R10, UR10 ;  /* 0x0000000a0a097c20 */ /* 0x000fe20008410000 */
[----:B------:R-:W-:Y:S01]  /*1520*/  LOP3.LUT R66, R66, 0xfffffffd, RZ, 0xc0, !PT ;  /* 0xfffffffd42427812 */ /* 0x000fe200078ec0ff */
[----:B------:R-:W-:Y:S01]  /*1530*/  FADD.FTZ R29, R13, -UR11 ;  /* 0x8000000b0d1d7e21 */ /* 0x000fe20008010000 */
[----:B------:R-:W-:Y:S01]  /*1540*/  PRMT R21, R56, 0x7632, R21 ;  /* 0x0000763238157816 */ /* 0x000fe20000000015 */
[----:B------:R-:W-:Y:S01]  /*1550*/  FMUL.FTZ R10, R12, UR10 ;  /* 0x0000000a0c0a7c20 */ /* 0x000fe20008410000 */
[----:B------:R-:W-:Y:S02]  /*1560*/  @P0 LOP3.LUT R66, R66, 0x2, RZ, 0xfc, !PT ;  /* 0x0000000242420812 */ /* 0x000fe400078efcff */
        /* <DEDUP_REMOVED lines=23> */
.L_x_274:
        /* <DEDUP_REMOVED lines=26> */
.L_x_275:
[----:B------:R-:W-:Y:S01]  /*1880*/  FFMA.FTZ R18, R10, R16, R13 ;  /* 0x000000100a127223 */ /* 0x000fe2000001000d */
[----:B------:R-:W-:Y:S01]  /*1890*/  FADD.FTZ R19, R16, R17 ;  /* 0x0000001110137221 */ /* 0x000fe20000010000 */
[----:B------:R-:W-:Y:S01]  /*18a0*/  PRMT R16, R54, 0x7632, R16 ;  /* 0x0000763236107816 */ /* 0x000fe20000000010 */
[----:B------:R-:W-:Y:S01]  /*18b0*/  FMUL.FTZ R12, R22, R15 ;  /* 0x0000000f160c7220 */ /* 0x000fe20000410000 */
[----:B------:R-:W-:Y:S01]  /*18c0*/  SHF.L.U32 R17, R54, 0x10, RZ ;  /* 0x0000001036117819 */ /* 0x000fe200000006ff */
[----:B------:R-:W-:Y:S01]  /*18d0*/  FMUL.FTZ R27, R21, R8 ;  /* 0x00000008151b7220 */ /* 0x000fe20000410000 */
[----:B------:R-:W-:Y:S01]  /*18e0*/  SHF.L.U32 R16, R16, 0x10, RZ ;  /* 0x0000001010107819 */ /* 0x000fe200000006ff */
[----:B------:R-:W-:Y:S01]  /*18f0*/  FFMA.FTZ R13, R25, R12, R18 ;  /* 0x0000000c190d7223 */ /* 0x000fe20000010012 */
[----:B------:R-:W-:Y:S01]  /*1900*/  FADD.FTZ R12, R19, R12 ;  /* 0x0000000c130c7221 */ /* 0x000fe20000010000 */
[----:B------:R-:W-:Y:S01]  /*1910*/  PRMT R19, R53, 0x7632, R19 ;  /* 0x0000763235137816 */ /* 0x000fe20000000013 */
[----:B------:R-:W-:Y:S01]  /*1920*/  FADD.FTZ R17, R17, -UR11 ;  /* 0x8000000b11117e21 */ /* 0x000fe20008010000 */
[----:B------:R-:W-:Y:S01]  /*1930*/  FADD.FTZ R16, R16, -UR11 ;  /* 0x8000000b10107e21 */ /* 0x000fe20008010000 */
[----:B------:R-:W-:-:S02]  /*1940*/  SHF.L.U32 R18, R53, 0x10, RZ ;  /* 0x0000001035127819 */ /* 0x000fc400000006ff */
[----:B------:R-:W-:Y:S01]  /*1950*/  PRMT R26, R55, 0x7632, R26 ;  /* 0x00007632371a7816 */ /* 0x000fe2000000001a */
        /* <DEDUP_REMOVED lines=22> */
.L_x_276:
[----:B------:R-:W-:Y:S01]  /*1ac0*/  FFMA.FTZ R32, R20, R27, R13 ;  /* 0x0000001b14207223 */ /* 0x000fe2000001000d */
[----:B------:R-:W-:Y:S01]  /*1ad0*/  FADD.FTZ R29, R27, R12 ;  /* 0x0000000c1b1d7221 */ /* 0x000fe20000010000 */
[----:B------:R-:W-:Y:S01]  /*1ae0*/  FMUL.FTZ R30, R18, R15 ;  /* 0x0000000f121e7220 */ /* 0x000fe20000410000 */
[----:B------:R-:W-:Y:S01]  /*1af0*/  SHF.L.U32 R27, R55, 0x10, RZ ;  /* 0x00000010371b7819 */ /* 0x000fe200000006ff */
[----:B------:R-:W-:Y:S01]  /*1b00*/  FMUL.FTZ R31, R19, R8 ;  /* 0x00000008131f7220 */ /* 0x000fe20000410000 */
        /* <DEDUP_REMOVED lines=29> */
.L_x_277:
[----:B------:R-:W-:Y:S01]  /*1ce0*/  FFMA.FTZ R34, R16, R31, R13 ;  /* 0x0000001f10227223 */ /* 0x000fe2000001000d */
[----:B------:R-:W-:Y:S01]  /*1cf0*/  FADD.FTZ R35, R31, R12 ;  /* 0x0000000c1f237221 */ /* 0x000fe20000010000 */
[----:B------:R-:W-:Y:S01]  /*1d00*/  PRMT R31, R50, 0x7632, R31 ;  /* 0x00007632321f7816 */ /* 0x000fe2000000001f */
[----:B------:R-:W-:Y:S01]  /*1d10*/  FMUL.FTZ R32, R30, R15 ;  /* 0x0000000f1e207220 */ /* 0x000fe20000410000 */
[----:B------:R-:W-:Y:S02]  /*1d20*/  SHF.L.U32 R33, R50, 0x10, RZ ;  /* 0x0000001032217819 */ /* 0x000fe400000006ff */
[----:B------:R-:W-:Y:S01]  /*1d30*/  SHF.L.U32 R31, R31, 0x10, RZ ;  /* 0x000000101f1f7819 */ /* 0x000fe200000006ff */
[----:B------:R-:W-:Y:S01]  /*1d40*/  FADD.FTZ R12, R35, R32 ;  /* 0x00000020230c7221 */ /* 0x000fe20000010000 */
[----:B------:R-:W-:Y:S01]  /*1d50*/  PRMT R35, R49, 0x7632, R35 ;  /* 0x0000763231237816 */ /* 0x000fe20000000023 */
[----:B------:R-:W-:Y:S01]  /*1d60*/  FADD.FTZ R36, R33, -UR11 ;  /* 0x8000000b21247e21 */ /* 0x000fe20008010000 */
[--C-:B------:R-:W-:Y:S01]  /*1d70*/  FFMA.FTZ R13, R27, R32, R34.reuse ;  /* 0x000000201b0d7223 */ /* 0x100fe20000010022 */
[----:B------:R-:W-:Y:S01]  /*1d80*/  FADD.FTZ R37, R31, -UR11 ;  /* 0x8000000b1f257e21 */ /* 0x000fe20008010000 */
[----:B------:R-:W-:Y:S01]  /*1d90*/  SHF.L.U32 R33, R35, 0x10, RZ ;  /* 0x0000001023217819 */ /* 0x000fe200000006ff */
[----:B------:R-:W-:Y:S01]  /*1da0*/  FMUL.FTZ R31, R36, UR10 ;  /* 0x0000000a241f7c20 */ /* 0x000fe20008410000 */
[----:B------:R-:W-:Y:S01]  /*1db0*/  SHF.L.U32 R32, R49, 0x10, RZ ;  /* 0x0000001031207819 */ /* 0x000fe200000006ff */
[----:B------:R-:W-:Y:S01]  /*1dc0*/  FMUL.FTZ R35, R29, R8 ;  /* 0x000000081d237220 */ /* 0x000fe20000410000 */
        /* <DEDUP_REMOVED lines=21> */
.L_x_278:
        /* <DEDUP_REMOVED lines=34> */
.L_x_279:
[----:B------:R-:W-:Y:S01]  /*2140*/  FFMA.FTZ R42, R36, R35, R13 ;  /* 0x00000023242a7223 */ /* 0x000fe2000001000d */
[----:B------:R-:W-:Y:S01]  /*2150*/  FMUL.FTZ R34, R38, R15 ;  /* 0x0000000f26227220 */ /* 0x000fe20000410000 */
[--C-:B------:R-:W-:Y:S01]  /*2160*/  FADD.FTZ R41, R35, R12.reuse ;  /* 0x0000000c23297221 */ /* 0x100fe20000010000 */
[C---:B------:R-:W-:Y:S01]  /*2170*/  PRMT R12, R46.reuse, 0x7632, R12 ;  /* 0x000076322e0c7816 */ /* 0x040fe2000000000c */
        /* <DEDUP_REMOVED lines=27> */
[----:B------:R-:W-:-:S04]  /*2330*/  FFMA.FTZ R73, R34, R73, 1 ;  /* 0x3f80000022497423 */ /* 0x000fc80000010049 */
[----:B------:R-:W-:Y:S01]  /*2340*/  FMUL.FTZ R42, R42, R73 ;  /* 0x000000492a2a7220 */ /* 0x000fe20000410000 */
[----:B-1----:R-:W-:Y:S01]  /*2350*/  FADD.FTZ R67, -R76, 1 ;  /* 0x3f8000004c437421 */ /* 0x002fe20000010100 */
[----:B------:R-:W-:-:S03]  /*2360*/  FMUL.FTZ R41, R41, R76 ;  /* 0x0000004c29297220 */ /* 0x000fc60000410000 */
[----:B------:R-:W-:-:S04]  /*2370*/  FFMA.FTZ R34, R35, R67, 1 ;  /* 0x3f80000023227423 */ /* 0x000fc80000010043 */
[----:B------:R-:W-:-:S07]  /*2380*/  FMUL.FTZ R41, R41, R34 ;  /* 0x0000002229297220 */ /* 0x000fce0000410000 */
.L_x_280:
        /* <DEDUP_REMOVED lines=24> */
[----:B------:R-:W-:Y:S01]  /*2510*/  FFMA.FTZ R77, R72, R77, 1 ;  /* 0x3f800000484d7423 */ /* 0x000fe2000001004d */
[----:B------:R-:W-:-:S03]  /*2520*/  FFMA.FTZ R72, R76, R8, R11 ;  /* 0x000000084c487223 */ /* 0x000fc6000001000b */
[----:B------:R-:W-:Y:S01]  /*2530*/  FMUL.FTZ R34, R34, R77 ;  /* 0x0000004d22227220 */ /* 0x000fe20000410000 */
        /* <DEDUP_REMOVED lines=8> */
.L_x_281:
[----:B------:R-:W-:Y:S01]  /*25c0*/  FMUL.FTZ R72, R34, R15 ;  /* 0x0000000f22487220 */ /* 0x000fe20000410000 */
[----:B------:R-:W-:Y:S01]  /*25d0*/  ISETP.GT.AND P0, PT, R2, 0x1e, PT ;  /* 0x0000001e0200780c */ /* 0x000fe20003f04270 */
[----:B------:R-:W-:Y:S01]  /*25e0*/  FFMA.FTZ R9, R9, R24, RZ ;  /* 0x0000001809097223 */ /* 0x000fe200000100ff */
[----:B------:R-:W-:Y:S01]  /*25f0*/  FFMA.FTZ R75, R10, R23, RZ ;  /* 0x000000170a4b7223 */ /* 0x000fe200000100ff */
[----:B------:R-:W-:Y:S01]  /*2600*/  FFMA.FTZ R73, R67, R72, R12 ;  /* 0x0000004843497223 */ /* 0x000fe2000001000c */
[----:B------:R-:W-:Y:S01]  /*2610*/  FADD.FTZ R13, R13, R72 ;  /* 0x000000480d0d7221 */ /* 0x000fe20000010000 */
[----:B------:R-:W-:Y:S01]  /*2620*/  FMUL.FTZ R12, R35, R8 ;  /* 0x00000008230c7220 */ /* 0x000fe20000410000 */
[----:B------:R-:W-:Y:S01]  /*2630*/  FFMA.FTZ R10, R25, R22, R9 ;  /* 0x00000016190a7223 */ /* 0x000fe20000010009 */
[----:B------:R-:W-:Y:S01]  /*2640*/  FFMA.FTZ R9, R20, R21, R75 ;  /* 0x0000001514097223 */ /* 0x000fe2000001004b */
[----:B------:R-:W-:Y:S01]  /*2650*/  FADD.FTZ R25, RZ, R24 ;  /* 0x00000018ff197221 */ /* 0x000fe20000010000 */
[----:B------:R-:W-:Y:S01]  /*2660*/  FADD.FTZ R13, R12, R13 ;  /* 0x0000000d0c0d7221 */ /* 0x000fe20000010000 */
[----:B------:R-:W-:Y:S01]  /*2670*/  FFMA.FTZ R12, R76, R12, R73 ;  /* 0x0000000c4c0c7223 */ /* 0x000fe20000010049 */
[----:B------:R-:W-:Y:S01]  /*2680*/  FADD.FTZ R20, RZ, R23 ;  /* 0x00000017ff147221 */ /* 0x000fe20000010000 */
[----:B------:R-:W-:Y:S01]  /*2690*/  FADD.FTZ R25, R25, R22 ;  /* 0x0000001619197221 */ /* 0x000fe20000010000 */
[----:B------:R-:W-:Y:S01]  /*26a0*/  FFMA.FTZ R10, R17, R18, R10 ;  /* 0x00000012110a7223 */ /* 0x000fe2000001000a */
[----:B------:R-:W0:Y:S01]  /*26b0*/  SHFL.DOWN PT, R72, R13, 0x1, 0x1f ;  /* 0x08201f000d487f89 */ /* 0x000e2200000e0000 */
[----:B------:R-:W-:Y:S01]  /*26c0*/  FADD.FTZ R22, R20, R21 ;  /* 0x0000001514167221 */ /* 0x000fe20000010000 */
        /* <DEDUP_REMOVED lines=89> */
.L_x_283:
[----:B------:R-:W-:Y:S05]  /*2c60*/  BSYNC B0 ;  /* 0x0000000000007941 */ /* 0x000fea0003800000 */
.L_x_282:
        /* <DEDUP_REMOVED lines=321> */
.L_x_285:
[----:B------:R-:W-:Y:S05]  /*4080*/  BSYNC B0 ;  /* 0x0000000000007941 */ /* 0x000fea0003800000 */
.L_x_284:
        /* <DEDUP_REMOVED lines=15> */
.L_x_287:
[----:B------:R-:W-:Y:S05]  /*4180*/  BSYNC B0 ;  /* 0x0000000000007941 */ /* 0x000fea0003800000 */
.L_x_286:
        /* <DEDUP_REMOVED lines=47> */
.L_x_290:
[----:B-1----:R-:W2:Y:S04]  /*4480*/  LDG.E.STRONG.GPU R32, desc[UR14][R16.64] ;  /* 0x0000000e10207981 */ /* 0x002ea8000c1ef900 */
[----:B--2---:R-:W-:Y:S01]  /*4490*/  CCTL.IVALL ;  /* 0x00000000ff00798f */ /* 0x004fe20002000000 */
[----:B------:R-:W-:Y:S05]  /*44a0*/  YIELD ;  /* 0x0000000000007946 */ /* 0x000fea0003800000 */
[----:B------:R-:W-:-:S13]  /*44b0*/  ISETP.NE.AND P6, PT, R32, R39, PT ;  /* 0x000000272000720c */ /* 0x000fda0003fc5270 */
[----:B------:R-:W-:Y:S05]  /*44c0*/  @P6 BRA `(.L_x_290) ;  /* 0xfffffffc00ec6947 */ /* 0x000fea000383ffff */
.L_x_289:
        /* <DEDUP_REMOVED lines=22> */
.L_x_294:
        /* <DEDUP_REMOVED lines=115> */
.L_x_293:
        /* <DEDUP_REMOVED lines=63> */
.L_x_295:
[----:B------:R-:W-:-:S04]  /*5150*/  LOP3.LUT P6, RZ, R66, 0x1, RZ, 0xc0, !PT ;  /* 0x0000000142ff7812 */ /* 0x000fc800078cc0ff */
[----:B------:R-:W-:-:S13]  /*5160*/  ISETP.NE.OR P6, PT, R32, RZ, P6 ;  /* 0x000000ff2000720c */ /* 0x000fda00037c5670 */
[----:B------:R-:W-:Y:S05]  /*5170*/  @!P6 BRA `(.L_x_291) ;  /* 0x00000000007ce947 */ /* 0x000fea0003800000 */
.L_x_292:
        /* <DEDUP_REMOVED lines=31> */
.L_x_291:
        /* <DEDUP_REMOVED lines=10> */
.L_x_297:
[----:B------:R-:W-:Y:S05]  /*5410*/  BSYNC B0 ;  /* 0x0000000000007941 */ /* 0x000fea0003800000 */
.L_x_296:
        /* <DEDUP_REMOVED lines=17> */
.L_x_288:
        /* <DEDUP_REMOVED lines=14> */
[----:B0-----:R-:W-:-:S09]  /*5610*/  ULEA UR8, UR9, UR8, 0x18 ;  /* 0x0000000809087291 */ /* 0x001fd2000f8ec03f */
[----:B------:R0:W-:Y:S01]  /*5620*/  @!P0 STS.64 [UR8+0x78], R12 ;  /* 0x0000780cff008988 */ /* 0x0001e20008000a08 */
[----:B------:R-:W-:Y:S01]  /*5630*/  BAR.SYNC.DEFER_BLOCKING 0x0 ;  /* 0x0000000000007b1d */ /* 0x000fe20000010000 */
[----:B0-----:R-:W-:Y:S02]  /*5640*/  SHF.L.U32 R12, R57, 0x10, RZ ;  /* 0x00000010390c7819 */ /* 0x001fe400000006ff */
[----:B------:R-:W-:-:S03]  /*5650*/  SHF.L.U32 R13, R10, 0x10, RZ ;  /* 0x000000100a0d7819 */ /* 0x000fc600000006ff */
        /* <DEDUP_REMOVED lines=23> */
.L_x_298:
        /* <DEDUP_REMOVED lines=10> */
[----:B------:R-:W-:Y:S02]  /*5870*/  FMUL.FTZ R10, R10, UR10 ;  /* 0x0000000a0a0a7c20 */ /* 0x000fe40008410000 */
[----:B------:R-:W-:-:S02]  /*5880*/  IMAD R37, R64, UR9, R35 ;  /* 0x0000000940257c24 */ /* 0x000fc4000f8e0223 */
[----:B------:R-:W-:Y:S01]  /*5890*/  FMUL.FTZ R35, R17, UR10 ;  /* 0x0000000a11237c20 */ /* 0x000fe20008410000 */
[----:B------:R-:W-:Y:S01]  /*58a0*/  IMAD.WIDE.U32 R12, R64, UR8, R12 ;  /* 0x00000008400c7c25 */ /* 0x000fe2000f8e000c */
[----:B------:R-:W-:Y:S02]  /*58b0*/  ULDC.64 UR8, c[0x0][0x210] ;  /* 0x0000840000087ab9 */ /* 0x000fe40000000a00 */
[----:B------:R-:W-:Y:S02]  /*58c0*/  LEA R16, P0, R12, UR8, 0x1 ;  /* 0x000000080c107c11 */ /* 0x000fe4000f8008ff */
[----:B------:R-:W-:Y:S02]  /*58d0*/  IADD3 R37, R13, R37, RZ ;  /* 0x000000250d257210 */ /* 0x000fe40007ffe0ff */
[----:B------:R-:W-:Y:S02]  /*58e0*/  F2FP.BF16.F32.PACK_AB R13, R10, R35 ;  /* 0x000000230a0d723e */ /* 0x000fe400000010ff */
[----:B------:R-:W-:-:S05]  /*58f0*/  LEA.HI.X R17, R12, UR9, R37, 0x1, P0 ;  /* 0x000000090c117c11 */ /* 0x000fca00080f0c25 */
[----:B------:R0:W-:Y:S02]  /*5900*/  STG.E desc[UR14][R16.64], R13 ;  /* 0x0000000d10007986 */ /* 0x0001e4000c10190e */
.L_x_300:
[----:B------:R-:W-:Y:S05]  /*5910*/  BSYNC B0 ;  /* 0x0000000000007941 */ /* 0x000fea0003800000 */
.L_x_299:
[----:B------:R-:W-:Y:S01]  /*5920*/  FADD.FTZ R59, R59, -UR11 ;  /* 0x8000000b3b3b7e21 */ /* 0x000fe20008010000 */
[----:B------:R-:W-:Y:S01]  /*5930*/  FADD.FTZ R31, R31, -UR11 ;  /* 0x8000000b1f1f7e21 */ /* 0x000fe20008010000 */
[----:B------:R-:W-:Y:S02]  /*5940*/  SHF.L.U32 R56, R56, 0x10, RZ ;  /* 0x0000001038387819 */ /* 0x000fe400000006ff */
[----:B0-----:R-:W-:Y:S01]  /*5950*/  SHF.L.U32 R13, R30, 0x10, RZ ;  /* 0x000000101e0d7819 */ /* 0x001fe200000006ff */
        /* <DEDUP_REMOVED lines=23> */
.L_x_301:
[----:B------:R-:W-:Y:S04]  /*5ad0*/  BSSY B0, `(.L_x_302) ;  /* 0x0000016000007945 */ /* 0x000fe80003800000 */
[----:B------:R-:W-:Y:S05]  /*5ae0*/  @!P5 BRA `(.L_x_303) ;  /* 0x000000000050d947 */ /* 0x000fea0003800000 */
[----:B------:R-:W-:Y:S01]  /*5af0*/  IADD3 R35, R64, 0x40, RZ ;  /* 0x0000004040237810 */ /* 0x000fe20007ffe0ff */
[C-C-:B------:R-:W-:Y:S01]  /*5b00*/  FFMA.FTZ R10, R9.reuse, R38, R32.reuse ;  /* 0x00000026090a7223 */ /* 0x140fe20000010020 */
[----:B------:R-:W-:Y:S01]  /*5b10*/  ULDC.64 UR8, c[0x0][0x288] ;  /* 0x0000a20000087ab9 */ /* 0x000fe20000000a00 */
[----:B------:R-:W-:Y:S01]  /*5b20*/  MOV R12, R68 ;  /* 0x00000044000c7202 */ /* 0x000fe20000000f00 */
[----:B------:R-:W-:Y:S01]  /*5b30*/  FFMA.FTZ R17, R9, R59, R32 ;  /* 0x0000003b09117223 */ /* 0x000fe20000010020 */
[----:B------:R-:W-:Y:S01]  /*5b40*/  SHF.R.S32.HI R16, RZ, 0x1f, R35 ;  /* 0x0000001fff107819 */ /* 0x000fe20000011423 */
[----:B------:R-:W-:Y:S01]  /*5b50*/  FFMA.FTZ R10, R13, R8, -R10 ;  /* 0x000000080d0a7223 */ /* 0x000fe2000001080a */
[----:B------:R-:W-:Y:S01]  /*5b60*/  MOV R13, R71 ;  /* 0x00000047000d7202 */ /* 0x000fe20000000f00 */
[----:B------:R-:W-:Y:S02]  /*5b70*/  FFMA.FTZ R17, R56, R15, -R17 ;  /* 0x0000000f38117223 */ /* 0x000fe40000010811 */
[----:B------:R-:W-:-:S02]  /*5b80*/  IMAD R16, R16, UR8, RZ ;  /* 0x0000000810107c24 */ /* 0x000fc4000f8e02ff */
[----:B------:R-:W-:Y:S01]  /*5b90*/  FMUL.FTZ R10, R10, UR10 ;  /* 0x0000000a0a0a7c20 */ /* 0x000fe20008410000 */
[----:B------:R-:W-:-:S04]  /*5ba0*/  IMAD.WIDE.U32 R12, R35, UR8, R12 ;  /* 0x00000008230c7c25 */ /* 0x000fc8000f8e000c */
        /* <DEDUP_REMOVED lines=8> */
.L_x_303:
[----:B------:R-:W-:Y:S05]  /*5c30*/  BSYNC B0 ;  /* 0x0000000000007941 */ /* 0x000fea0003800000 */
.L_x_302:
        /* <DEDUP_REMOVED lines=27> */
.L_x_304:
[----:B------:R-:W-:Y:S04]  /*5df0*/  BSSY B0, `(.L_x_305) ;  /* 0x0000016000007945 */ /* 0x000fe80003800000 */
[----:B------:R-:W-:Y:S05]  /*5e00*/  @!P4 BRA `(.L_x_306) ;  /* 0x000000000050c947 */ /* 0x000fea0003800000 */
[----:B------:R-:W-:Y:S01]  /*5e10*/  IADD3 R31, R64, 0x80, RZ ;  /* 0x00000080401f7810 */ /* 0x000fe20007ffe0ff */
        /* <DEDUP_REMOVED lines=19> */
.L_x_306:
[----:B------:R-:W-:Y:S05]  /*5f50*/  BSYNC B0 ;  /* 0x0000000000007941 */ /* 0x000fea0003800000 */
.L_x_305:
[----:B------:R-:W-:Y:S01]  /*5f60*/  FADD.FTZ R55, R55, -UR11 ;  /* 0x8000000b37377e21 */ /* 0x000fe20008010000 */
[----:B------:R-:W-:Y:S01]  /*5f70*/  FADD.FTZ R27, R27, -UR11 ;  /* 0x8000000b1b1b7e21 */ /* 0x000fe20008010000 */
[----:B------:R-:W-:Y:S02]  /*5f80*/  SHF.L.U32 R52, R52, 0x10, RZ ;  /* 0x0000001034347819 */ /* 0x000fe400000006ff */
        /* <DEDUP_REMOVED lines=23> */
.L_x_307:
        /* <DEDUP_REMOVED lines=22> */
.L_x_309:
[----:B------:R-:W-:Y:S05]  /*6260*/  BSYNC B0 ;  /* 0x0000000000007941 */ /* 0x000fea0003800000 */
.L_x_308:
[----:B------:R-:W-:Y:S01]  /*6270*/  SHF.L.U32 R25, R25, 0x10, RZ ;  /* 0x0000001019197819 */ /* 0x000fe200000006ff */
[----:B------:R-:W-:Y:S02]  /*6280*/  IMAD R33, R34, UR13, R33 ;  /* 0x0000000d22217c24 */ /* 0x000fe4000f8e0221 */
[----:B------:R-:W-:Y:S01]  /*6290*/  FADD.FTZ R50, R50, -UR11 ;  /* 0x8000000b32327e21 */ /* 0x000fe20008010000 */
[----:B------:R-:W-:Y:S01]  /*62a0*/  ULDC.64 UR16, c[0x0][0x290] ;  /* 0x0000a40000107ab9 */ /* 0x000fe20000000a00 */
[----:B------:R-:W-:Y:S01]  /*62b0*/  SHF.L.U32 R10, R49, 0x10, RZ ;  /* 0x00000010310a7819 */ /* 0x000fe200000006ff */
[----:B------:R-:W-:Y:S01]  /*62c0*/  FADD.FTZ R25, R25, -UR11 ;  /* 0x8000000b19197e21 */ /* 0x000fe20008010000 */
[----:B0-----:R-:W-:Y:S01]  /*62d0*/  SHF.L.U32 R13, R24, 0x10, RZ ;  /* 0x00000010180d7819 */ /* 0x001fe200000006ff */
[----:B------:R-:W-:Y:S01]  /*62e0*/  FMUL.FTZ R35, R50, UR10 ;  /* 0x0000000a32237c20 */ /* 0x000fe20008410000 */
[----:B------:R-:W-:Y:S01]  /*62f0*/  IADD3 R34, R33, 0x140, RZ ;  /* 0x0000014021227810 */ /* 0x000fe20007ffe0ff */
        /* <DEDUP_REMOVED lines=20> */
.L_x_310:
        /* <DEDUP_REMOVED lines=22> */
.L_x_312:
[----:B------:R-:W-:Y:S05]  /*65a0*/  BSYNC B0 ;  /* 0x0000000000007941 */ /* 0x000fea0003800000 */
.L_x_311:
        /* <DEDUP_REMOVED lines=9> */
[----:B0-----:R-:W-:Y:S01]  /*6640*/  SHF.L.U32 R13, R22, 0x10, RZ ;  /* 0x00000010160d7819 */ /* 0x001fe200000006ff */
        /* <DEDUP_REMOVED lines=22> */
.L_x_313:
        /* <DEDUP_REMOVED lines=22> */
.L_x_315:
[----:B------:R-:W-:Y:S05]  /*6910*/  BSYNC B0 ;  /* 0x0000000000007941 */ /* 0x000fea0003800000 */
.L_x_314:
        /* <DEDUP_REMOVED lines=32> */
.L_x_316:
        /* <DEDUP_REMOVED lines=12> */
[----:B------:R-:W-:-:S04]  /*6be0*/  IMAD.WIDE.U32 R16, R23, UR8, R12 ;  /* 0x0000000817107c25 */ /* 0x000fc8000f8e000c */
        /* <DEDUP_REMOVED lines=9> */
.L_x_318:
[----:B------:R-:W-:Y:S05]  /*6c80*/  BSYNC B0 ;  /* 0x0000000000007941 */ /* 0x000fea0003800000 */
.L_x_317:
[----:B------:R-:W-:Y:S02]  /*6c90*/  SHF.L.U32 R47, R47, 0x10, RZ ;  /* 0x000000102f2f7819 */ /* 0x000fe400000006ff */
[----:B------:R-:W-:Y:S02]  /*6ca0*/  SHF.L.U32 R19, R19, 0x10, RZ ;  /* 0x0000001013137819 */ /* 0x000fe400000006ff */
[----:B------:R-:W-:Y:S01]  /*6cb0*/  ISETP.GE.U32.AND P0, PT, R10, UR16, PT ;  /* 0x000000100a007c0c */ /* 0x000fe2000bf06070 */
[----:B------:R-:W-:Y:S01]  /*6cc0*/  FADD.FTZ R47, R47, -UR11 ;  /* 0x8000000b2f2f7e21 */ /* 0x000fe20008010000 */
[----:B------:R-:W-:Y:S01]  /*6cd0*/  SHF.R.S32.HI R24, RZ, 0x1f, R10 ;  /* 0x0000001fff187819 */ /* 0x000fe2000001140a */
[----:B------:R-:W-:Y:S01]  /*6ce0*/  FADD.FTZ R19, R19, -UR11 ;  /* 0x8000000b13137e21 */ /* 0x000fe20008010000 */
[----:B------:R-:W-:Y:S01]  /*6cf0*/  SHF.L.U32 R44, R44, 0x10, RZ ;  /* 0x000000102c2c7819 */ /* 0x000fe200000006ff */
[----:B------:R-:W-:Y:S01]  /*6d00*/  FMUL.FTZ R47, R47, UR10 ;  /* 0x0000000a2f2f7c20 */ /* 0x000fe20008410000 */
[----:B------:R-:W-:Y:S01]  /*6d10*/  ISETP.GE.AND.EX P0, PT, R24, UR17, PT, P0 ;  /* 0x0000001118007c0c */ /* 0x000fe2000bf06300 */
[----:B------:R-:W-:Y:S01]  /*6d20*/  FMUL.FTZ R23, R19, UR10 ;  /* 0x0000000a13177c20 */ /* 0x000fe20008410000 */
[----:B0-----:R-:W-:-:S02]  /*6d30*/  SHF.L.U32 R13, R18, 0x10, RZ ;  /* 0x00000010120d7819 */ /* 0x001fc400000006ff */
        /* <DEDUP_REMOVED lines=20> */
.L_x_319:
[----:B------:R-:W-:Y:S04]  /*6e80*/  BSSY B0, `(.L_x_320) ;  /* 0x0000013000007945 */ /* 0x000fe80003800000 */
[----:B------:R-:W-:Y:S05]  /*6e90*/  @!P0 BRA `(.L_x_321) ;  /* 0x0000000000448947 */ /* 0x000fea0003800000 */
[C-C-:B------:R-:W-:Y:S01]  /*6ea0*/  FFMA.FTZ R11, R9.reuse, R47, R32.reuse ;  /* 0x0000002f090b7223 */ /* 0x140fe20000010020 */
[----:B------:R-:W-:Y:S01]  /*6eb0*/  ULDC.64 UR8, c[0x0][0x288] ;  /* 0x0000a20000087ab9 */ /* 0x000fe20000000a00 */
[----:B------:R-:W-:Y:S01]  /*6ec0*/  FFMA.FTZ R32, R9, R23, R32 ;  /* 0x0000001709207223 */ /* 0x000fe20000010020 */
[----:B------:R-:W-:Y:S01]  /*6ed0*/  MOV R69, R71 ;  /* 0x0000004700457202 */ /* 0x000fe20000000f00 */
        /* <DEDUP_REMOVED lines=13> */
.L_x_321:
[----:B------:R-:W-:Y:S05]  /*6fb0*/  BSYNC B0 ;  /* 0x0000000000007941 */ /* 0x000fea0003800000 */
.L_x_320:
[----:B------:R-:W-:Y:S01]  /*6fc0*/  ULDC UR8, c[0x0][0x2a0] ;  /* 0x0000a80000087ab9 */ /* 0x000fe20000000800 */
[----:B------:R-:W-:Y:S01]  /*6fd0*/  ULDC UR9, c[0x0][0x270] ;  /* 0x00009c0000097ab9 */ /* 0x000fe20000000800 */
[----:B------:R-:W-:Y:S01]  /*6fe0*/  IADD3 R60, R3, R60, RZ ;  /* 0x0000003c033c7210 */ /* 0x000fe20007ffe0ff */
[----:B------:R-:W-:Y:S01]  /*6ff0*/  UIMAD UR8, UR8, UR9, URZ ;  /* 0x00000009080872a4 */ /* 0x000fe2000f8e023f */
[----:B------:R-:W-:-:S05]  /*7000*/  IADD3 R61, R61, 0x1, RZ ;  /* 0x000000013d3d7810 */ /* 0x000fca0007ffe0ff */
[----:B------:R-:W-:-:S13]  /*7010*/  ISETP.GE.AND P0, PT, R60, UR8, PT ;  /* 0x000000083c007c0c */ /* 0x000fda000bf06270 */
[----:B------:R-:W-:Y:S05]  /*7020*/  @!P0 BRA `(.L_x_322) ;  /* 0xffffff9000fc8947 */ /* 0x000fea000383ffff */
.L_x_271:
        /* <DEDUP_REMOVED lines=23> */
.L_x_324:
[----:B------:R-:W-:Y:S05]  /*71a0*/  BSYNC B0 ;  /* 0x0000000000007941 */ /* 0x000fea0003800000 */
.L_x_323:
[----:B------:R-:W-:Y:S05]  /*71b0*/  @P0 EXIT ;  /* 0x000000000000094d */ /* 0x000fea0003800000 */
[----:B------:R-:W-:Y:S05]  /*71c0*/  @P2 BRA `(.L_x_325) ;  /* 0x0000000000202947 */ /* 0x000fea0003800000 */
[----:B------:R-:W-:-:S05]  /*71d0*/  IMAD R0, R6, R7, RZ ;  /* 0x0000000706007224 */ /* 0x000fca00078e02ff */
[----:B------:R-:W-:-:S13]  /*71e0*/  ISETP.NE.AND P0, PT, R0, -0x1, PT ;  /* 0xffffffff0000780c */ /* 0x000fda0003f05270 */
[----:B------:R-:W-:Y:S05]  /*71f0*/  @!P0 BRA `(.L_x_325) ;  /* 0x0000000000148947 */ /* 0x000fea0003800000 */
.L_x_326:
[----:B-1----:R-:W2:Y:S04]  /*7200*/  LDG.E.STRONG.GPU R5, desc[UR14][R2.64] ;  /* 0x0000000e02057981 */ /* 0x002ea8000c1ef900 */
[----:B--2---:R-:W-:Y:S01]  /*7210*/  CCTL.IVALL ;  /* 0x00000000ff00798f */ /* 0x004fe20002000000 */
[----:B------:R-:W-:Y:S05]  /*7220*/  YIELD ;  /* 0x0000000000007946 */ /* 0x000fea0003800000 */
[----:B------:R-:W-:-:S13]  /*7230*/  ISETP.NE.AND P0, PT, R5, R0, PT ;  /* 0x000000000500720c */ /* 0x000fda0003f05270 */
[----:B------:R-:W-:Y:S05]  /*7240*/  @P0 BRA `(.L_x_326) ;  /* 0xfffffffc00ec0947 */ /* 0x000fea000383ffff */
.L_x_325:
        /* <DEDUP_REMOVED lines=24> */
.L_x_327:
[----:B------:R-:W-:-:S04]  /*73d0*/  LEA R6, P0, R65, UR4, 0x2 ;  /* 0x0000000441067c11 */ /* 0x000fc8000f8010ff */
[----:B------:R-:W-:Y:S02]  /*73e0*/  LEA.HI.X R7, R65, UR5, R0, 0x2, P0 ;  /* 0x0000000541077c11 */ /* 0x000fe400080f1400 */
[-C--:B0-----:R-:W-:Y:S02]  /*73f0*/  LEA R8, P0, R18, R6.reuse, 0x2 ;  /* 0x0000000612087211 */ /* 0x081fe400078010ff */
[-C--:B------:R-:W-:Y:S01]  /*7400*/  LEA R12, P2, R27, R6.reuse, 0x2 ;  /* 0x000000061b0c7211 */ /* 0x080fe200078410ff */
[----:B------:R-:W3:Y:S01]  /*7410*/  LDG.E R0, desc[UR14][R6.64] ;  /* 0x0000000e06007981 */ /* 0x000ee2000c1e1900 */
[----:B------:R-:W-:Y:S02]  /*7420*/  LEA R10, P1, R22, R6, 0x2 ;  /* 0x00000006160a7211 */ /* 0x000fe400078210ff */
[C---:B------:R-:W-:Y:S02]  /*7430*/  IADD3.X R9, R7.reuse, R31, RZ, P0, !PT ;  /* 0x0000001f07097210 */ /* 0x040fe400007fe4ff */
[----:B------:R-:W-:-:S02]  /*7440*/  IADD3.X R13, R7, R29, RZ, P2, !PT ;  /* 0x0000001d070d7210 */ /* 0x000fc400017fe4ff */
[----:B------:R-:W-:Y:S02]  /*7450*/  IADD3.X R11, R23, R7, RZ, P1, !PT ;  /* 0x00000007170b7210 */ /* 0x000fe40000ffe4ff */
        /* <DEDUP_REMOVED lines=8> */
[----:B---3--:R-:W-:Y:S02]  /*74e0*/  F2FP.BF16.F32.PACK_AB R19, R9, R0 ;  /* 0x000000000913723e */ /* 0x008fe400000010ff */
[----:B------:R-:W-:Y:S02]  /*74f0*/  SHF.R.S32.HI R0, RZ, 0x1f, R65 ;  /* 0x0000001fff007819 */ /* 0x000fe40000011441 */
[----:B----4-:R-:W-:Y:S01]  /*7500*/  F2FP.BF16.F32.PACK_AB R21, R13, R10 ;  /* 0x0000000a0d15723e */ /* 0x010fe200000010ff */
[----:B------:R3:W-:Y:S04]  /*7510*/  STG.E desc[UR14][R2.64], R19 ;  /* 0x0000001302007986 */ /* 0x0007e8000c10190e */
[----:B------:R3:W-:Y:S01]  /*7520*/  STG.E desc[UR14][R4.64], R21 ;  /* 0x0000001504007986 */ /* 0x0007e2000c10190e */
[----:B------:R-:W-:-:S13]  /*7530*/  ISETP.GT.AND.EX P0, PT, R25, R0, PT, P0 ;  /* 0x000000001900720c */ /* 0x000fda0003f04300 */
[----:B---3--:R-:W-:Y:S05]  /*7540*/  @P0 BRA `(.L_x_327) ;  /* 0xfffffffc00a00947 */ /* 0x008fea000383ffff */
[----:B------:R-:W-:Y:S05]  /*7550*/  EXIT ;  /* 0x000000000000794d */ /* 0x000fea0003800000 */
.L_x_328:
        /* <DEDUP_REMOVED lines=10> */
.L_x_2286:


//--------------------- .text._Z35group_norm_nhwc_bwd_one_pass_kernelI11Bf16IOFp16WLi64ELi12ELi384EEv26Group_norm_nhwc_bwd_params --------------------------
	.section	.text._Z35group_norm_nhwc_bwd_one_pass_kernelI11Bf16IOFp16WLi64ELi12ELi384EEv26Group_norm_nhwc_bwd_params,"ax",@progbits
	.align	128
        .global         _Z35group_norm_nhwc_bwd_one_pass_kernelI11Bf16IOFp16WLi64ELi12ELi384EEv26Group_norm_nhwc_bwd_params
        .type           _Z35group_norm_nhwc_bwd_one_pass_kernelI11Bf16IOFp16WLi64ELi12ELi384EEv26Group_norm_nhwc_bwd_params,@function
        .size           _Z35group_norm_nhwc_bwd_one_pass_kernelI11Bf16IOFp16WLi64ELi12ELi384EEv26Group_norm_nhwc_bwd_params,(.L_x_2287 - _Z35group_norm_nhwc_bwd_one_pass_kernelI11Bf16IOFp16WLi64ELi12ELi384EEv26Group_norm_nhwc_bwd_params)
        .other          _Z35group_norm_nhwc_bwd_one_pass_kernelI11Bf16IOFp16WLi64ELi12ELi384EEv26Group_norm_nhwc_bwd_params,@"STO_CUDA_ENTRY STV_DEFAULT"
_Z35group_norm_nhwc_bwd_one_pass_kernelI11Bf16IOFp16WLi64ELi12ELi384EEv26Group_norm_nhwc_bwd_params:
.text._Z35group_norm_nhwc_bwd_one_pass_kernelI11Bf16IOFp16WLi64ELi12ELi384EEv26Group_norm_nhwc_bwd_params:
        /* <DEDUP_REMOVED lines=44> */
.L_x_352:
        /* <DEDUP_REMOVED lines=105> */
[----:B--2---:R-:W-:Y:S02]  /*0950*/  HADD2.F32 R28, -RZ, R28.H0_H0 ;  /* 0x2000001cff1c7230 */ /* 0x004fe40000004100 */
[----:B---3--:R-:W-:Y:S02]  /*0960*/  HADD2.F32 R5, -RZ, R5.H0_H0 ;  /* 0x20000005ff057230 */ /* 0x008fe40000004100 */
[----:B----4-:R-:W-:Y:S02]  /*0970*/  @P0 HADD2.F32 R25, -RZ, R7.H0_H0 ;  /* 0x20000007ff190230 */ /* 0x010fe40000004100 */
[----:B------:R-:W-:-:S07]  /*0980*/  @P0 HADD2.F32 R26, -RZ, R6.H0_H0 ;  /* 0x20000006ff1a0230 */ /* 0x000fce0000004100 */
.L_x_331:
[----:B------:R-:W-:Y:S05]  /*0990*/  BSYNC B0 ;  /* 0x0000000000007941 */ /* 0x000fea0003800000 */
.L_x_330:
        /* <DEDUP_REMOVED lines=33> */
.L_x_332:
        /* <DEDUP_REMOVED lines=79> */
.L_x_334:
[----:B------:R-:W-:Y:S05]  /*10a0*/  BSYNC B0 ;  /* 0x0000000000007941 */ /* 0x000fea0003800000 */
.L_x_333:
        /* <DEDUP_REMOVED lines=318> */
.L_x_336:
[----:B------:R-:W-:Y:S05]  /*2490*/  BSYNC B0 ;  /* 0x0000000000007941 */ /* 0x000fea0003800000 */
.L_x_335:
        /* <DEDUP_REMOVED lines=20> */
.L_x_338:
[----:B------:R-:W-:Y:S05]  /*25e0*/  BSYNC B0 ;  /* 0x0000000000007941 */ /* 0x000fea0003800000 */
.L_x_337:
        /* <DEDUP_REMOVED lines=34> */
.L_x_341:
[----:B------:R-:W2:Y:S04]  /*2810*/  LDG.E.STRONG.GPU R10, desc[UR14][R8.64] ;  /* 0x0000000e080a7981 */ /* 0x000ea8000c1ef900 */
[----:B--2---:R-:W-:Y:S01]  /*2820*/  CCTL.IVALL ;  /* 0x00000000ff00798f */ /* 0x004fe20002000000 */
[----:B------:R-:W-:Y:S05]  /*2830*/  YIELD ;  /* 0x0000000000007946 */ /* 0x000fea0003800000 */
[----:B------:R-:W-:-:S13]  /*2840*/  ISETP.NE.AND P0, PT, R10, R13, PT ;  /* 0x0000000d0a00720c */ /* 0x000fda0003f05270 */
[----:B------:R-:W-:Y:S05]  /*2850*/  @P0 BRA `(.L_x_341) ;  /* 0xfffffffc00ec0947 */ /* 0x000fea000383ffff */
.L_x_340:
        /* <DEDUP_REMOVED lines=17> */
.L_x_345:
        /* <DEDUP_REMOVED lines=115> */
.L_x_344:
        /* <DEDUP_REMOVED lines=61> */
.L_x_346:
[----:B------:R-:W-:-:S13]  /*3470*/  ISETP.NE.OR P0, PT, R19, RZ, P0 ;  /* 0x000000ff1300720c */ /* 0x000fda0000705670 */
[----:B------:R-:W-:Y:S05]  /*3480*/  @!P0 BRA `(.L_x_342) ;  /* 0x00000000007c8947 */ /* 0x000fea0003800000 */
.L_x_343:
        /* <DEDUP_REMOVED lines=31> */
.L_x_342:
        /* <DEDUP_REMOVED lines=11> */
.L_x_348:
[----:B------:R-:W-:Y:S05]  /*3730*/  BSYNC B0 ;  /* 0x0000000000007941 */ /* 0x000fea0003800000 */
.L_x_347:
        /* <DEDUP_REMOVED lines=16> */
.L_x_339:
        /* <DEDUP_REMOVED lines=35> */
.L_x_349:
        /* <DEDUP_REMOVED lines=29> */
.L_x_351:
[----:B------:R-:W-:Y:S05]  /*3c40*/  BSYNC B0 ;  /* 0x0000000000007941 */ /* 0x000fea0003800000 */
.L_x_350:
        /* <DEDUP_REMOVED lines=9> */
.L_x_329:
        /* <DEDUP_REMOVED lines=19> */
.L_x_354:
[----:B------:R-:W-:Y:S05]  /*3e10*/  BSYNC B0 ;  /* 0x0000000000007941 */ /* 0x000fea0003800000 */
.L_x_353:
        /* <DEDUP_REMOVED lines=11> */
.L_x_356:
[----:B------:R-:W2:Y:S04]  /*3ed0*/  LDG.E.STRONG.GPU R5, desc[UR14][R2.64] ;  /* 0x0000000e02057981 */ /* 0x000ea8000c1ef900 */
[----:B--2---:R-:W-:Y:S01]  /*3ee0*/  CCTL.IVALL ;  /* 0x00000000ff00798f */ /* 0x004fe20002000000 */
[----:B------:R-:W-:Y:S05]  /*3ef0*/  YIELD ;  /* 0x0000000000007946 */ /* 0x000fea0003800000 */
[----:B------:R-:W-:-:S13]  /*3f00*/  ISETP.NE.AND P0, PT, R5, R0, PT ;  /* 0x000000000500720c */ /* 0x000fda0003f05270 */
[----:B------:R-:W-:Y:S05]  /*3f10*/  @P0 BRA `(.L_x_356) ;  /* 0xfffffffc00ec0947 */ /* 0x000fea000383ffff */
.L_x_355:
        /* <DEDUP_REMOVED lines=25> */
.L_x_357:
        /* <DEDUP_REMOVED lines=19> */
[----:B---3--:R-:W-:Y:S02]  /*41e0*/  F2FP.F16.F32.PACK_AB R3, R16, R3 ;  /* 0x000000031003723e */ /* 0x008fe400000000ff */
[----:B----4-:R-:W-:-:S03]  /*41f0*/  F2FP.F16.F32.PACK_AB R23, R21, R18 ;  /* 0x000000121517723e */ /* 0x010fc600000000ff */
[----:B------:R2:W-:Y:S04]  /*4200*/  STG.E desc[UR14][R10.64], R3 ;  /* 0x000000030a007986 */ /* 0x0005e8000c10190e */
[----:B------:R2:W-:Y:S02]  /*4210*/  STG.E desc[UR14][R12.64], R23 ;  /* 0x000000170c007986 */ /* 0x0005e4000c10190e */
[----:B------:R-:W-:Y:S05]  /*4220*/  @P0 BRA `(.L_x_357) ;  /* 0xfffffffc00a00947 */ /* 0x000fea000383ffff */
[----:B------:R-:W-:Y:S05]  /*4230*/  EXIT ;  /* 0x000000000000794d */ /* 0x000fea0003800000 */
.L_x_358:
        /* <DEDUP_REMOVED lines=12> */
.L_x_2287:


//--------------------- .text._Z35group_norm_nhwc_bwd_one_pass_kernelI11Bf16IOFp16WLi128ELi12ELi384EEv26Group_norm_nhwc_bwd_params --------------------------
	.section	.text._Z35group_norm_nhwc_bwd_one_pass_kernelI11Bf16IOFp16WLi128ELi12ELi384EEv26Group_norm_nhwc_bwd_params,"ax",@progbits
	.align	128
        .global         _Z35group_norm_nhwc_bwd_one_pass_kernelI11Bf16IOFp16WLi128ELi12ELi384EEv26Group_norm_nhwc_bwd_params
        .type           _Z35group_norm_nhwc_bwd_one_pass_kernelI11Bf16IOFp16WLi128ELi12ELi384EEv26Group_norm_nhwc_bwd_params,@function
        .size           _Z35group_norm_nhwc_bwd_one_pass_kernelI11Bf16IOFp16WLi128ELi12ELi384EEv26Group_norm_nhwc_bwd_params,(.L_x_2288 - _Z35group_norm_nhwc_bwd_one_pass_kernelI11Bf16IOFp16WLi128ELi12ELi384EEv26Group_norm_nhwc_bwd_params)
        .other          _Z35group_norm_nhwc_bwd_one_pass_kernelI11Bf16IOFp16WLi128ELi12ELi384EEv26Group_norm_nhwc_bwd_params,@"STO_CUDA_ENTRY STV_DEFAULT"
_Z35group_norm_nhwc_bwd_one_pass_kernelI11Bf16IOFp16WLi128ELi12ELi384EEv26Group_norm_nhwc_bwd_params:
.text._Z35group_norm_nhwc_bwd_one_pass_kernelI11Bf16IOFp16WLi128ELi12ELi384EEv26Group_norm_nhwc_bwd_params:
        /* <DEDUP_REMOVED lines=48> */
.L_x_386:
        /* <DEDUP_REMOVED lines=120> */
.L_x_361:
[----:B------:R-:W-:Y:S05]  /*0a80*/  BSYNC B0 ;  /* 0x0000000000007941 */ /* 0x000fea0003800000 */
.L_x_360:
        /* <DEDUP_REMOVED lines=37> */
.L_x_362:
        /* <DEDUP_REMOVED lines=26> */
.L_x_363:
        /* <DEDUP_REMOVED lines=85> */
.L_x_365:
[----:B------:R-:W-:Y:S05]  /*13d0*/  BSYNC B0 ;  /* 0x0000000000007941 */ /* 0x000fea0003800000 */
.L_x_364:
        /* <DEDUP_REMOVED lines=318> */
.L_x_367:
[----:B------:R-:W-:Y:S05]  /*27c0*/  BSYNC B0 ;  /* 0x0000000000007941 */ /* 0x000fea0003800000 */
.L_x_366:
        /* <DEDUP_REMOVED lines=21> */
.L_x_369:
[----:B------:R-:W-:Y:S05]  /*2920*/  BSYNC B0 ;  /* 0x0000000000007941 */ /* 0x000fea0003800000 */
.L_x_368:
        /* <DEDUP_REMOVED lines=37> */
.L_x_372:
[----:B------:R-:W2:Y:S04]  /*2b80*/  LDG.E.STRONG.GPU R13, desc[UR14][R10.64] ;  /* 0x0000000e0a0d7981 */ /* 0x000ea8000c1ef900 */
[----:B--2---:R-:W-:Y:S01]  /*2b90*/  CCTL.IVALL ;  /* 0x00000000ff00798f */ /* 0x004fe20002000000 */
[----:B------:R-:W-:Y:S05]  /*2ba0*/  YIELD ;  /* 0x0000000000007946 */ /* 0x000fea0003800000 */
[----:B------:R-:W-:-:S13]  /*2bb0*/  ISETP.NE.AND P0, PT, R13, R16, PT ;  /* 0x000000100d00720c */ /* 0x000fda0003f05270 */
[----:B------:R-:W-:Y:S05]  /*2bc0*/  @P0 BRA `(.L_x_372) ;  /* 0xfffffffc00ec0947 */ /* 0x000fea000383ffff */
.L_x_371:
        /* <DEDUP_REMOVED lines=17> */
.L_x_376:
        /* <DEDUP_REMOVED lines=115> */
.L_x_375:
        /* <DEDUP_REMOVED lines=61> */
.L_x_377:
[----:B------:R-:W-:-:S13]  /*37e0*/  ISETP.NE.OR P0, PT, R13, RZ, P0 ;  /* 0x000000ff0d00720c */ /* 0x000fda0000705670 */
[----:B------:R-:W-:Y:S05]  /*37f0*/  @!P0 BRA `(.L_x_373) ;  /* 0x00000000007c8947 */ /* 0x000fea0003800000 */
.L_x_374:
        /* <DEDUP_REMOVED lines=31> */
.L_x_373:
        /* <DEDUP_REMOVED lines=11> */
.L_x_379:
[----:B------:R-:W-:Y:S05]  /*3aa0*/  BSYNC B0 ;  /* 0x0000000000007941 */ /* 0x000fea0003800000 */
.L_x_378:
        /* <DEDUP_REMOVED lines=16> */
.L_x_370:
        /* <DEDUP_REMOVED lines=40> */
.L_x_380:
        /* <DEDUP_REMOVED lines=20> */
.L_x_382:
[----:B------:R-:W-:Y:S05]  /*3f70*/  BSYNC B0 ;  /* 0x0000000000007941 */ /* 0x000fea0003800000 */
.L_x_381:
        /* <DEDUP_REMOVED lines=23> */
.L_x_383:
        /* <DEDUP_REMOVED lines=23> */
.L_x_385:
[----:B------:R-:W-:Y:S05]  /*4260*/  BSYNC B0 ;  /* 0x0000000000007941 */ /* 0x000fea0003800000 */
.L_x_384:
[----:B------:R-:W-:Y:S01]  /*4270*/  ULDC UR8, c[0x0][0x10] ;  /* 0x0000040000087ab9 */ /* 0x000fe20000000800 */
[----:B------:R-:W-:Y:S02]  /*4280*/  UIADD3 UR4, UR4, 0x1, URZ ;  /* 0x0000000104047890 */ /* 0x000fe4000fffe03f */
[----:B------:R-:W-:-:S04]  /*4290*/  UIADD3 UR7, UR8, UR7, URZ ;  /* 0x0000000708077290 */ /* 0x000fc8000fffe03f */
[----:B------:R-:W-:-:S06]  /*42a0*/  UISETP.GE.AND UP0, UPT, UR7, UR5, UPT ;  /* 0x000000050700728c */ /* 0x000fcc000bf06270 */
[----:B------:R-:W-:-:S13]  /*42b0*/  PLOP3.LUT P0, PT, PT, PT, UP0, 0x80, 0x0 ;  /* 0x000000000000781c */ /* 0x000fda0003f0f008 */
[----:B------:R-:W-:Y:S05]  /*42c0*/  @!P0 BRA `(.L_x_386) ;  /* 0xffffffc0000c8947 */ /* 0x000fea000383ffff */
.L_x_359:
        /* <DEDUP_REMOVED lines=19> */
.L_x_388:
[----:B------:R-:W-:Y:S05]  /*4400*/  BSYNC B0 ;  /* 0x0000000000007941 */ /* 0x000fea0003800000 */
.L_x_387:
        /* <DEDUP_REMOVED lines=11> */
.L_x_390:
[----:B------:R-:W2:Y:S04]  /*44c0*/  LDG.E.STRONG.GPU R5, desc[UR14][R2.64] ;  /* 0x0000000e02057981 */ /* 0x000ea8000c1ef900 */
[----:B--2---:R-:W-:Y:S01]  /*44d0*/  CCTL.IVALL ;  /* 0x00000000ff00798f */ /* 0x004fe20002000000 */
[----:B------:R-:W-:Y:S05]  /*44e0*/  YIELD ;  /* 0x0000000000007946 */ /* 0x000fea0003800000 */
[----:B------:R-:W-:-:S13]  /*44f0*/  ISETP.NE.AND P0, PT, R5, R0, PT ;  /* 0x000000000500720c */ /* 0x000fda0003f05270 */
[----:B------:R-:W-:Y:S05]  /*4500*/  @P0 BRA `(.L_x_390) ;  /* 0xfffffffc00ec0947 */ /* 0x000fea000383ffff */
.L_x_389:
        /* <DEDUP_REMOVED lines=24> */
.L_x_391:
        /* <DEDUP_REMOVED lines=17> */
[----:B--2---:R-:W-:Y:S02]  /*47a0*/  F2FP.F16.F32.PACK_AB R3, R15, R0 ;  /* 0x000000000f03723e */ /* 0x004fe400000000ff */
[----:B------:R-:W-:Y:S02]  /*47b0*/  SHF.R.S32.HI R0, RZ, 0x1f, R47 ;  /* 0x0000001fff007819 */ /* 0x000fe4000001142f */
[----:B---3--:R-:W-:Y:S01]  /*47c0*/  F2FP.F16.F32.PACK_AB R21, R19, R16 ;  /* 0x000000101315723e */ /* 0x008fe200000000ff */
[----:B------:R2:W-:Y:S04]  /*47d0*/  STG.E desc[UR14][R8.64], R3 ;  /* 0x0000000308007986 */ /* 0x0005e8000c10190e */
[----:B------:R2:W-:Y:S01]  /*47e0*/  STG.E desc[UR14][R10.64], R21 ;  /* 0x000000150a007986 */ /* 0x0005e2000c10190e */
[----:B------:R-:W-:-:S13]  /*47f0*/  ISETP.GT.AND.EX P0, PT, R25, R0, PT, P0 ;  /* 0x000000001900720c */ /* 0x000fda0003f04300 */
[----:B--2---:R-:W-:Y:S05]  /*4800*/  @P0 BRA `(.L_x_391) ;  /* 0xfffffffc00a00947 */ /* 0x004fea000383ffff */
[----:B------:R-:W-:Y:S05]  /*4810*/  EXIT ;  /* 0x000000000000794d */ /* 0x000fea0003800000 */
.L_x_392:
        /* <DEDUP_REMOVED lines=14> */
.L_x_2288:


//--------------------- .text._Z35group_norm_nhwc_bwd_one_pass_kernelI11Bf16IOFp16WLi256ELi12ELi384EEv26Group_norm_nhwc_bwd_params --------------------------
	.section	.text._Z35group_norm_nhwc_bwd_one_pass_kernelI11Bf16IOFp16WLi256ELi12ELi384EEv26Group_norm_nhwc_bwd_params,"ax",@progbits
	.align	128
        .global         _Z35group_norm_nhwc_bwd_one_pass_kernelI11Bf16IOFp16WLi256ELi12ELi384EEv26Group_norm_nhwc_bwd_params
        .type           _Z35group_norm_nhwc_bwd_one_pass_kernelI11Bf16IOFp16WLi256ELi12ELi384EEv26Group_norm_nhwc_bwd_params,@function
        .size           _Z35group_norm_nhwc_bwd_one_pass_kernelI11Bf16IOFp16WLi256ELi12ELi384EEv26Group_norm_nhwc_bwd_params,(.L_x_2289 - _Z35group_norm_nhwc_bwd_one_pass_kernelI11Bf16IOFp16WLi256ELi12ELi384EEv26Group_norm_nhwc_bwd_params)
        .other          _Z35group_norm_nhwc_bwd_one_pass_kernelI11Bf16IOFp16WLi256ELi12ELi384EEv26Group_norm_nhwc_bwd_params,@"STO_CUDA_ENTRY STV_DEFAULT"
_Z35group_norm_nhwc_bwd_one_pass_kernelI11Bf16IOFp16WLi256ELi12ELi384EEv26Group_norm_nhwc_bwd_params:
.text._Z35group_norm_nhwc_bwd_one_pass_kernelI11Bf16IOFp16WLi256ELi12ELi384EEv26Group_norm_nhwc_bwd_params:
        /* <DEDUP_REMOVED lines=48> */
.L_x_428:
        /* <DEDUP_REMOVED lines=162> */
[----:B--2---:R-:W-:-:S02]  /*0d20*/  HADD2.F32 R7, -RZ, R7.H0_H0 ;  /* 0x20000007ff077230 */ /* 0x004fc40000004100 */
[----:B---3--:R-:W-:Y:S02]  /*0d30*/  @P0 HADD2.F32 R4, -RZ, R13.H0_H0 ;  /* 0x2000000dff040230 */ /* 0x008fe40000004100 */
[----:B----4-:R-:W-:Y:S02]  /*0d40*/  @P0 HADD2.F32 R5, -RZ, R12.H0_H0 ;  /* 0x2000000cff050230 */ /* 0x010fe40000004100 */
[----:B------:R-:W-:-:S07]  /*0d50*/  HADD2.F32 R6, -RZ, R6.H0_H0 ;  /* 0x20000006ff067230 */ /* 0x000fce0000004100 */
.L_x_395:
[----:B------:R-:W-:Y:S05]  /*0d60*/  BSYNC B0 ;  /* 0x0000000000007941 */ /* 0x000fea0003800000 */
.L_x_394:
        /* <DEDUP_REMOVED lines=37> */
.L_x_396:
        /* <DEDUP_REMOVED lines=26> */
.L_x_397:
        /* <DEDUP_REMOVED lines=36> */
.L_x_398:
        /* <DEDUP_REMOVED lines=34> */
.L_x_399:
        /* <DEDUP_REMOVED lines=91> */
.L_x_401:
[----:B------:R-:W-:Y:S05]  /*1b70*/  BSYNC B0 ;  /* 0x0000000000007941 */ /* 0x000fea0003800000 */
.L_x_400:
        /* <DEDUP_REMOVED lines=318> */
.L_x_403:
[----:B------:R-:W-:Y:S05]  /*2f60*/  BSYNC B0 ;  /* 0x0000000000007941 */ /* 0x000fea0003800000 */
.L_x_402:
        /* <DEDUP_REMOVED lines=21> */
.L_x_405:
[----:B------:R-:W-:Y:S05]  /*30c0*/  BSYNC B0 ;  /* 0x0000000000007941 */ /* 0x000fea0003800000 */
.L_x_404:
        /* <DEDUP_REMOVED lines=37> */
.L_x_408:
[----:B------:R-:W2:Y:S04]  /*3320*/  LDG.E.STRONG.GPU R10, desc[UR14][R8.64] ;  /* 0x0000000e080a7981 */ /* 0x000ea8000c1ef900 */
[----:B--2---:R-:W-:Y:S01]  /*3330*/  CCTL.IVALL ;  /* 0x00000000ff00798f */ /* 0x004fe20002000000 */
[----:B------:R-:W-:Y:S05]  /*3340*/  YIELD ;  /* 0x0000000000007946 */ /* 0x000fea0003800000 */
[----:B------:R-:W-:-:S13]  /*3350*/  ISETP.NE.AND P0, PT, R10, R13, PT ;  /* 0x0000000d0a00720c */ /* 0x000fda0003f05270 */
[----:B------:R-:W-:Y:S05]  /*3360*/  @P0 BRA `(.L_x_408) ;  /* 0xfffffffc00ec0947 */ /* 0x000fea000383ffff */
.L_x_407:
        /* <DEDUP_REMOVED lines=17> */
.L_x_412:
        /* <DEDUP_REMOVED lines=115> */
.L_x_411:
        /* <DEDUP_REMOVED lines=61> */
.L_x_413:
[----:B------:R-:W-:-:S13]  /*3f80*/  ISETP.NE.OR P0, PT, R22, RZ, P0 ;  /* 0x000000ff1600720c */ /* 0x000fda0000705670 */
[----:B------:R-:W-:Y:S05]  /*3f90*/  @!P0 BRA `(.L_x_409) ;  /* 0x00000000007c8947 */ /* 0x000fea0003800000 */
.L_x_410:
        /* <DEDUP_REMOVED lines=31> */
.L_x_409:
        /* <DEDUP_REMOVED lines=11> */
.L_x_415:
[----:B------:R-:W-:Y:S05]  /*4240*/  BSYNC B0 ;  /* 0x0000000000007941 */ /* 0x000fea0003800000 */
.L_x_414:
        /* <DEDUP_REMOVED lines=16> */
.L_x_406:
        /* <DEDUP_REMOVED lines=40> */
.L_x_416:
        /* <DEDUP_REMOVED lines=21> */
.L_x_418:
[----:B------:R-:W-:Y:S05]  /*4720*/  BSYNC B0 ;  /* 0x0000000000007941 */ /* 0x000fea0003800000 */
.L_x_417:
        /* <DEDUP_REMOVED lines=39> */
.L_x_419:
        /* <DEDUP_REMOVED lines=20> */
.L_x_421:
[----:B------:R-:W-:Y:S05]  /*4ae0*/  BSYNC B0 ;  /* 0x0000000000007941 */ /* 0x000fea0003800000 */
.L_x_420:
        /* <DEDUP_REMOVED lines=31> */
.L_x_422:
        /* <DEDUP_REMOVED lines=20> */
.L_x_424:
[----:B------:R-:W-:Y:S05]  /*4e20*/  BSYNC B0 ;  /* 0x0000000000007941 */ /* 0x000fea0003800000 */
.L_x_423:
        /* <DEDUP_REMOVED lines=25> */
.L_x_425:
        /* <DEDUP_REMOVED lines=19> */
.L_x_427:
[----:B------:R-:W-:Y:S05]  /*50f0*/  BSYNC B0 ;  /* 0x0000000000007941 */ /* 0x000fea0003800000 */
.L_x_426:
[----:B------:R-:W-:Y:S01]  /*5100*/  ULDC UR11, c[0x0][0x10] ;  /* 0x00000400000b7ab9 */ /* 0x000fe20000000800 */
[----:B------:R-:W-:Y:S02]  /*5110*/  UIADD3 UR4, UR4, 0x1, URZ ;  /* 0x0000000104047890 */ /* 0x000fe4000fffe03f */
[----:B------:R-:W-:-:S04]  /*5120*/  UIADD3 UR10, UR11, UR10, URZ ;  /* 0x0000000a0b0a7290 */ /* 0x000fc8000fffe03f */
[----:B------:R-:W-:-:S06]  /*5130*/  UISETP.GE.AND UP0, UPT, UR10, UR5, UPT ;  /* 0x000000050a00728c */ /* 0x000fcc000bf06270 */
[----:B------:R-:W-:-:S13]  /*5140*/  PLOP3.LUT P0, PT, PT, PT, UP0, 0x80, 0x0 ;  /* 0x000000000000781c */ /* 0x000fda0003f0f008 */
[----:B------:R-:W-:Y:S05]  /*5150*/  @!P0 BRA `(.L_x_428) ;  /* 0xffffffb000688947 */ /* 0x000fea000383ffff */
.L_x_393:
        /* <DEDUP_REMOVED lines=19> */
.L_x_430:
[----:B------:R-:W-:Y:S05]  /*5290*/  BSYNC B0 ;  /* 0x0000000000007941 */ /* 0x000fea0003800000 */
.L_x_429:
        /* <DEDUP_REMOVED lines=11> */
.L_x_432:
[----:B------:R-:W2:Y:S04]  /*5350*/  LDG.E.STRONG.GPU R5, desc[UR14][R2.64] ;  /* 0x0000000e02057981 */ /* 0x000ea8000c1ef900 */
[----:B--2---:R-:W-:Y:S01]  /*5360*/  CCTL.IVALL ;  /* 0x00000000ff00798f */ /* 0x004fe20002000000 */
[----:B------:R-:W-:Y:S05]  /*5370*/  YIELD ;  /* 0x0000000000007946 */ /* 0x000fea0003800000 */
[----:B------:R-:W-:-:S13]  /*5380*/  ISETP.NE.AND P0, PT, R5, R0, PT ;  /* 0x000000000500720c */ /* 0x000fda0003f05270 */
[----:B------:R-:W-:Y:S05]  /*5390*/  @P0 BRA `(.L_x_432) ;  /* 0xfffffffc00ec0947 */ /* 0x000fea000383ffff */
.L_x_431:
        /* <DEDUP_REMOVED lines=24> */
.L_x_433:
        /* <DEDUP_REMOVED lines=25> */
.L_x_434:
        /* <DEDUP_REMOVED lines=13> */
.L_x_2289:


//--------------------- .text._Z35group_norm_nhwc_bwd_one_pass_kernelI11Bf16IOFp16WLi512ELi12ELi384EEv26Group_norm_nhwc_bwd_params --------------------------
	.section	.text._Z35group_norm_nhwc_bwd_one_pass_kernelI11Bf16IOFp16WLi512ELi12ELi384EEv26Group_norm_nhwc_bwd_params,"ax",@progbits
	.align	128
        .global         _Z35group_norm_nhwc_bwd_one_pass_kernelI11Bf16IOFp16WLi512ELi12ELi384EEv26Group_norm_nhwc_bwd_params
        .type           _Z35group_norm_nhwc_bwd_one_pass_kernelI11Bf16IOFp16WLi512ELi12ELi384EEv26Group_norm_nhwc_bwd_params,@function
        .size           _Z35group_norm_nhwc_bwd_one_pass_kernelI11Bf16IOFp16WLi512ELi12ELi384EEv26Group_norm_nhwc_bwd_params,(.L_x_2290 - _Z35group_norm_nhwc_bwd_one_pass_kernelI11Bf16IOFp16WLi512ELi12ELi384EEv26Group_norm_nhwc_bwd_params)
        .other          _Z35group_norm_nhwc_bwd_one_pass_kernelI11Bf16IOFp16WLi512ELi12ELi384EEv26Group_norm_nhwc_bwd_params,@"STO_CUDA_ENTRY STV_DEFAULT"
_Z35group_norm_nhwc_bwd_one_pass_kernelI11Bf16IOFp16WLi512ELi12ELi384EEv26Group_norm_nhwc_bwd_params:
.text._Z35group_norm_nhwc_bwd_one_pass_kernelI11Bf16IOFp16WLi512ELi12ELi384EEv26Group_norm_nhwc_bwd_params:
        /* <DEDUP_REMOVED lines=66> */
.L_x_486:
        /* <DEDUP_REMOVED lines=256> */
[----:B--2---:R-:W-:Y:S02]  /*1420*/  HADD2.F32 R15, -RZ, R15.H0_H0 ;  /* 0x2000000fff0f7230 */ /* 0x004fe40000004100 */
[----:B---3--:R-:W-:Y:S02]  /*1430*/  HADD2.F32 R8, -RZ, R8.H0_H0 ;  /* 0x20000008ff087230 */ /* 0x008fe40000004100 */
[----:B----4-:R-:W-:Y:S02]  /*1440*/  @P0 HADD2.F32 R14, -RZ, R10.H0_H0 ;  /* 0x2000000aff0e0230 */ /* 0x010fe40000004100 */
[----:B------:R-:W-:-:S07]  /*1450*/  @P0 HADD2.F32 R11, -RZ, R9.H0_H0 ;  /* 0x20000009ff0b0230 */ /* 0x000fce0000004100 */
.L_x_437:
[----:B------:R-:W-:Y:S05]  /*1460*/  BSYNC B0 ;  /* 0x0000000000007941 */ /* 0x000fea0003800000 */
.L_x_436:
        /* <DEDUP_REMOVED lines=39> */
.L_x_438:
        /* <DEDUP_REMOVED lines=26> */
.L_x_439:
        /* <DEDUP_REMOVED lines=36> */
.L_x_440:
        /* <DEDUP_REMOVED lines=34> */
.L_x_441:
        /* <DEDUP_REMOVED lines=36> */
.L_x_442:
        /* <DEDUP_REMOVED lines=34> */
.L_x_443:
        /* <DEDUP_REMOVED lines=37> */
.L_x_444:
        /* <DEDUP_REMOVED lines=35> */
.L_x_445:
        /* <DEDUP_REMOVED lines=106> */
.L_x_447:
[----:B------:R-:W-:Y:S05]  /*2c60*/  BSYNC B0 ;  /* 0x0000000000007941 */ /* 0x000fea0003800000 */
.L_x_446:
        /* <DEDUP_REMOVED lines=321> */
.L_x_449:
[----:B------:R-:W-:Y:S05]  /*4080*/  BSYNC B0 ;  /* 0x0000000000007941 */ /* 0x000fea0003800000 */
.L_x_448:
        /* <DEDUP_REMOVED lines=15> */
.L_x_451:
[----:B------:R-:W-:Y:S05]  /*4180*/  BSYNC B0 ;  /* 0x0000000000007941 */ /* 0x000fea0003800000 */
.L_x_450:
        /* <DEDUP_REMOVED lines=47> */
.L_x_454:
[----:B-1----:R-:W2:Y:S04]  /*4480*/  LDG.E.STRONG.GPU R32, desc[UR14][R16.64] ;  /* 0x0000000e10207981 */ /* 0x002ea8000c1ef900 */
[----:B--2---:R-:W-:Y:S01]  /*4490*/  CCTL.IVALL ;  /* 0x00000000ff00798f */ /* 0x004fe20002000000 */
[----:B------:R-:W-:Y:S05]  /*44a0*/  YIELD ;  /* 0x0000000000007946 */ /* 0x000fea0003800000 */
[----:B------:R-:W-:-:S13]  /*44b0*/  ISETP.NE.AND P6, PT, R32, R39, PT ;  /* 0x000000272000720c */ /* 0x000fda0003fc5270 */
[----:B------:R-:W-:Y:S05]  /*44c0*/  @P6 BRA `(.L_x_454) ;  /* 0xfffffffc00ec6947 */ /* 0x000fea000383ffff */
.L_x_453:
        /* <DEDUP_REMOVED lines=22> */
.L_x_458:
        /* <DEDUP_REMOVED lines=115> */
.L_x_457:
        /* <DEDUP_REMOVED lines=63> */
.L_x_459:
[----:B------:R-:W-:-:S04]  /*5150*/  LOP3.LUT P6, RZ, R66, 0x1, RZ, 0xc0, !PT ;  /* 0x0000000142ff7812 */ /* 0x000fc800078cc0ff */
[----:B------:R-:W-:-:S13]  /*5160*/  ISETP.NE.OR P6, PT, R32, RZ, P6 ;  /* 0x000000ff2000720c */ /* 0x000fda00037c5670 */
[----:B------:R-:W-:Y:S05]  /*5170*/  @!P6 BRA `(.L_x_455) ;  /* 0x00000000007ce947 */ /* 0x000fea0003800000 */
.L_x_456:
        /* <DEDUP_REMOVED lines=31> */
.L_x_455:
        /* <DEDUP_REMOVED lines=10> */
.L_x_461:
[----:B------:R-:W-:Y:S05]  /*5410*/  BSYNC B0 ;  /* 0x0000000000007941 */ /* 0x000fea0003800000 */
.L_x_460:
        /* <DEDUP_REMOVED lines=17> */
.L_x_452:
        /* <DEDUP_REMOVED lines=42> */
.L_x_462:
        /* <DEDUP_REMOVED lines=20> */
.L_x_464:
[----:B------:R-:W-:Y:S05]  /*5910*/  BSYNC B0 ;  /* 0x0000000000007941 */ /* 0x000fea0003800000 */
.L_x_463:
        /* <DEDUP_REMOVED lines=27> */
.L_x_465:
        /* <DEDUP_REMOVED lines=22> */
.L_x_467:
[----:B------:R-:W-:Y:S05]  /*5c30*/  BSYNC B0 ;  /* 0x0000000000007941 */ /* 0x000fea0003800000 */
.L_x_466:
        /* <DEDUP_REMOVED lines=27> */
.L_x_468:
        /* <DEDUP_REMOVED lines=22> */
.L_x_470:
[----:B------:R-:W-:Y:S05]  /*5f50*/  BSYNC B0 ;  /* 0x0000000000007941 */ /* 0x000fea0003800000 */
.L_x_469:
        /* <DEDUP_REMOVED lines=26> */
.L_x_471:
        /* <DEDUP_REMOVED lines=22> */
.L_x_473:
[----:B------:R-:W-:Y:S05]  /*6260*/  BSYNC B0 ;  /* 0x0000000000007941 */ /* 0x000fea0003800000 */
.L_x_472:
        /* <DEDUP_REMOVED lines=29> */
.L_x_474:
        /* <DEDUP_REMOVED lines=22> */
.L_x_476:
[----:B------:R-:W-:Y:S05]  /*65a0*/  BSYNC B0 ;  /* 0x0000000000007941 */ /* 0x000fea0003800000 */
.L_x_475:
        /* <DEDUP_REMOVED lines=32> */
.L_x_477:
        /* <DEDUP_REMOVED lines=22> */
.L_x_479:
[----:B------:R-:W-:Y:S05]  /*6910*/  BSYNC B0 ;  /* 0x0000000000007941 */ /* 0x000fea0003800000 */
.L_x_478:
        /* <DEDUP_REMOVED lines=32> */
.L_x_480:
        /* <DEDUP_REMOVED lines=22> */
.L_x_482:
[----:B------:R-:W-:Y:S05]  /*6c80*/  BSYNC B0 ;  /* 0x0000000000007941 */ /* 0x000fea0003800000 */
.L_x_481:
        /* <DEDUP_REMOVED lines=31> */
.L_x_483:
        /* <DEDUP_REMOVED lines=19> */
.L_x_485:
[----:B------:R-:W-:Y:S05]  /*6fb0*/  BSYNC B0 ;  /* 0x0000000000007941 */ /* 0x000fea0003800000 */
.L_x_484:
[----:B------:R-:W-:Y:S01]  /*6fc0*/  ULDC UR8, c[0x0][0x2a0] ;  /* 0x0000a80000087ab9 */ /* 0x000fe20000000800 */
[----:B------:R-:W-:Y:S01]  /*6fd0*/  ULDC UR9, c[0x0][0x270] ;  /* 0x00009c0000097ab9 */ /* 0x000fe20000000800 */
[----:B------:R-:W-:Y:S01]  /*6fe0*/  IADD3 R60, R3, R60, RZ ;  /* 0x0000003c033c7210 */ /* 0x000fe20007ffe0ff */
[----:B------:R-:W-:Y:S01]  /*6ff0*/  UIMAD UR8, UR8, UR9, URZ ;  /* 0x00000009080872a4 */ /* 0x000fe2000f8e023f */
[----:B------:R-:W-:-:S05]  /*7000*/  IADD3 R61, R61, 0x1, RZ ;  /* 0x000000013d3d7810 */ /* 0x000fca0007ffe0ff */
[----:B------:R-:W-:-:S13]  /*7010*/  ISETP.GE.AND P0, PT, R60, UR8, PT ;  /* 0x000000083c007c0c */ /* 0x000fda000bf06270 */
[----:B------:R-:W-:Y:S05]  /*7020*/  @!P0 BRA `(.L_x_486) ;  /* 0xffffff9000fc8947 */ /* 0x000fea000383ffff */
.L_x_435:
        /* <DEDUP_REMOVED lines=23> */
.L_x_488:
[----:B------:R-:W-:Y:S05]  /*71a0*/  BSYNC B0 ;  /* 0x0000000000007941 */ /* 0x000fea0003800000 */
.L_x_487:
[----:B------:R-:W-:Y:S05]  /*71b0*/  @P0 EXIT ;  /* 0x000000000000094d */ /* 0x000fea0003800000 */
[----:B------:R-:W-:Y:S05]  /*71c0*/  @P2 BRA `(.L_x_489) ;  /* 0x0000000000202947 */ /* 0x000fea0003800000 */
[----:B------:R-:W-:-:S05]  /*71d0*/  IMAD R0, R6, R7, RZ ;  /* 0x0000000706007224 */ /* 0x000fca00078e02ff */
[----:B------:R-:W-:-:S13]  /*71e0*/  ISETP.NE.AND P0, PT, R0, -0x1, PT ;  /* 0xffffffff0000780c */ /* 0x000fda0003f05270 */
[----:B------:R-:W-:Y:S05]  /*71f0*/  @!P0 BRA `(.L_x_489) ;  /* 0x0000000000148947 */ /* 0x000fea0003800000 */
.L_x_490:
[----:B-1----:R-:W2:Y:S04]  /*7200*/  LDG.E.STRONG.GPU R5, desc[UR14][R2.64] ;  /* 0x0000000e02057981 */ /* 0x002ea8000c1ef900 */
[----:B--2---:R-:W-:Y:S01]  /*7210*/  CCTL.IVALL ;  /* 0x00000000ff00798f */ /* 0x004fe20002000000 */
[----:B------:R-:W-:Y:S05]  /*7220*/  YIELD ;  /* 0x0000000000007946 */ /* 0x000fea0003800000 */
[----:B------:R-:W-:-:S13]  /*7230*/  ISETP.NE.AND P0, PT, R5, R0, PT ;  /* 0x000000000500720c */ /* 0x000fda0003f05270 */
[----:B------:R-:W-:Y:S05]  /*7240*/  @P0 BRA `(.L_x_490) ;  /* 0xfffffffc00ec0947 */ /* 0x000fea000383ffff */
.L_x_489:
        /* <DEDUP_REMOVED lines=24> */
.L_x_491:
        /* <DEDUP_REMOVED lines=17> */
[----:B---3--:R-:W-:Y:S02]  /*74e0*/  F2FP.F16.F32.PACK_AB R19, R9, R0 ;  /* 0x000000000913723e */ /* 0x008fe400000000ff */
[----:B------:R-:W-:Y:S02]  /*74f0*/  SHF.R.S32.HI R0, RZ, 0x1f, R65 ;  /* 0x0000001fff007819 */ /* 0x000fe40000011441 */
[----:B----4-:R-:W-:Y:S01]  /*7500*/  F2FP.F16.F32.PACK_AB R21, R13, R10 ;  /* 0x0000000a0d15723e */ /* 0x010fe200000000ff */
[----:B------:R3:W-:Y:S04]  /*7510*/  STG.E desc[UR14][R2.64], R19 ;  /* 0x0000001302007986 */ /* 0x0007e8000c10190e */
[----:B------:R3:W-:Y:S01]  /*7520*/  STG.E desc[UR14][R4.64], R21 ;  /* 0x0000001504007986 */ /* 0x0007e2000c10190e */
[----:B------:R-:W-:-:S13]  /*7530*/  ISETP.GT.AND.EX P0, PT, R25, R0, PT, P0 ;  /* 0x000000001900720c */ /* 0x000fda0003f04300 */
[----:B---3--:R-:W-:Y:S05]  /*7540*/  @P0 BRA `(.L_x_491) ;  /* 0xfffffffc00a00947 */ /* 0x008fea000383ffff */
[----:B------:R-:W-:Y:S05]  /*7550*/  EXIT ;  /* 0x000000000000794d */ /* 0x000fea0003800000 */
.L_x_492:
        /* <DEDUP_REMOVED lines=10> */
.L_x_2290:


//--------------------- .text._Z35group_norm_nhwc_bwd_one_pass_kernelI11Fp16IOFp32WLi64ELi12ELi384EEv26Group_norm_nhwc_bwd_params --------------------------
	.section	.text._Z35group_norm_nhwc_bwd_one_pass_kernelI11Fp16IOFp32WLi64ELi12ELi384EEv26Group_norm_nhwc_bwd_params,"ax",@progbits
	.align	128
        .global         _Z35group_norm_nhwc_bwd_one_pass_kernelI11Fp16IOFp32WLi64ELi12ELi384EEv26Group_norm_nhwc_bwd_params
        .type           _Z35group_norm_nhwc_bwd_one_pass_kernelI11Fp16IOFp32WLi64ELi12ELi384EEv26Group_norm_nhwc_bwd_params,@function
        .size           _Z35group_norm_nhwc_bwd_one_pass_kernelI11Fp16IOFp32WLi64ELi12ELi384EEv26Group_norm_nhwc_bwd_params,(.L_x_2291 - _Z35group_norm_nhwc_bwd_one_pass_kernelI11Fp16IOFp32WLi64ELi12ELi384EEv26Group_norm_nhwc_bwd_params)
        .other          _Z35group_norm_nhwc_bwd_one_pass_kernelI11Fp16IOFp32WLi64ELi12ELi384EEv26Group_norm_nhwc_bwd_params,@"STO_CUDA_ENTRY STV_DEFAULT"
_Z35group_norm_nhwc_bwd_one_pass_kernelI11Fp16IOFp32WLi64ELi12ELi384EEv26Group_norm_nhwc_bwd_params:
.text._Z35group_norm_nhwc_bwd_one_pass_kernelI11Fp16IOFp32WLi64ELi12ELi384EEv26Group_norm_nhwc_bwd_params:
        /* <DEDUP_REMOVED lines=44> */
.L_x_516:
        /* <DEDUP_REMOVED lines=69> */
[----:B------:R-:W-:Y:S02]  /*0710*/  @P1 IADD3.X R5, R10, R5, RZ, P0, !PT ;  /* 0x000000050a051210 */ /* 0x000fe400007fe4ff */
[----:B------:R-:W-:Y:S01]  /*0720*/  PRMT R30, RZ, 0x5410, RZ ;  /* 0x00005410ff1e7816 */ /* 0x000fe200000000ff */
[----:B------:R-:W-:Y:S01]  /*0730*/  UMOV UR8, 0x3f800000 ;  /* 0x3f80000000087882 */ /* 0x000fe20000000000 */
        /* <DEDUP_REMOVED lines=13> */
[----:B--2---:R-:W-:-:S04]  /*0810*/  @P1 PRMT R30, R6, 0x7610, R30 ;  /* 0x00007610061e1816 */ /* 0x004fc8000000001e */
        /* <DEDUP_REMOVED lines=14> */
.L_x_495:
[----:B------:R-:W-:Y:S05]  /*0900*/  BSYNC B0 ;  /* 0x0000000000007941 */ /* 0x000fea0003800000 */
.L_x_494:
[----:B------:R-:W-:Y:S01]  /*0910*/  ULDC.U8 UR6, c[0x0][0x2a4] ;  /* 0x0000a90000067ab9 */ /* 0x000fe20000000000 */
[----:B------:R-:W-:Y:S01]  /*0920*/  PRMT R3, RZ, 0x5410, RZ ;  /* 0x00005410ff037816 */ /* 0x000fe200000000ff */
[--C-:B0-----:R-:W-:Y:S01]  /*0930*/  HADD2.F32 R9, -RZ, R30.reuse.H0_H0 ;  /* 0x2000001eff097230 */ /* 0x101fe20000004100 */
[----:B------:R-:W-:Y:S01]  /*0940*/  ISETP.NE.AND P0, PT, RZ, UR6, PT ;  /* 0x00000006ff007c0c */ /* 0x000fe2000bf05270 */
[----:B------:R-:W-:Y:S01]  /*0950*/  HADD2.F32 R11, -RZ, R30.H1_H1 ;  /* 0x3000001eff0b7230 */ /* 0x000fe20000004100 */
[----:B-----5:R-:W-:Y:S02]  /*0960*/  @P1 PRMT R3, R14, 0x7610, R3 ;  /* 0x000076100e031816 */ /* 0x020fe40000000003 */
[C---:B------:R-:W-:Y:S02]  /*0970*/  FADD.FTZ R9, -R2.reuse, R9 ;  /* 0x0000000902097221 */ /* 0x040fe40000010100 */
[----:B------:R-:W-:Y:S01]  /*0980*/  @P1 PRMT R3, R3, 0x7610, R14 ;  /* 0x0000761003031816 */ /* 0x000fe2000000000e */
[----:B------:R-:W-:Y:S01]  /*0990*/  FADD.FTZ R8, -R2, R11 ;  /* 0x0000000b02087221 */ /* 0x000fe20000010100 */
[----:B------:R-:W-:-:S03]  /*09a0*/  FMUL.FTZ R9, R9, UR8 ;  /* 0x0000000809097c20 */ /* 0x000fc60008410000 */
[--C-:B------:R-:W-:Y:S02]  /*09b0*/  HADD2.F32 R14, -RZ, R3.reuse.H0_H0 ;  /* 0x20000003ff0e7230 */ /* 0x100fe40000004100 */
[----:B------:R-:W-:Y:S01]  /*09c0*/  FMUL.FTZ R8, R8, UR8 ;  /* 0x0000000808087c20 */ /* 0x000fe20008410000 */
[----:B------:R-:W-:Y:S01]  /*09d0*/  HADD2.F32 R15, -RZ, R3.H1_H1 ;  /* 0x30000003ff0f7230 */ /* 0x000fe20000004100 */
        /* <DEDUP_REMOVED lines=19> */
.L_x_496:
[----:B------:R-:W-:Y:S01]  /*0b10*/  FMUL.FTZ R10, R14, R4 ;  /* 0x000000040e0a7220 */ /* 0x000fe20000410000 */
[----:B------:R-:W-:Y:S01]  /*0b20*/  FMUL.FTZ R12, R15, R5 ;  /* 0x000000050f0c7220 */ /* 0x000fe20000410000 */
[----:B------:R-:W-:Y:S01]  /*0b30*/  ISETP.GT.AND P0, PT, R29, 0x1e, PT ;  /* 0x0000001e1d00780c */ /* 0x000fe20003f04270 */
[----:B------:R-:W0:Y:S01]  /*0b40*/  S2UR UR13, SR_CgaCtaId ;  /* 0x00000000000d79c3 */ /* 0x000e220000008800 */
[----:B------:R-:W-:Y:S01]  /*0b50*/  FFMA.FTZ R11, R9, R10, RZ ;  /* 0x0000000a090b7223 */ /* 0x000fe200000100ff */
[----:B------:R-:W-:Y:S01]  /*0b60*/  FADD.FTZ R13, RZ, R10 ;  /* 0x0000000aff0d7221 */ /* 0x000fe20000010000 */
[----:B------:R-:W-:Y:S01]  /*0b70*/  UMOV UR7, 0x400 ;  /* 0x0000040000077882 */ /* 0x000fe20000000000 */
[C---:B------:R-:W-:Y:S01]  /*0b80*/  ISETP.NE.AND P2, PT, R31.reuse, RZ, PT ;  /* 0x000000ff1f00720c */ /* 0x040fe20003f45270 */
        /* <DEDUP_REMOVED lines=30> */
[----:B------:R-:W-:Y:S01]  /*0d70*/  FFMA.FTZ R13, R8, R15, RZ ;  /* 0x0000000f080d7223 */ /* 0x000fe200000100ff */
[----:B------:R-:W-:Y:S01]  /*0d80*/  FADD.FTZ R15, RZ, R15 ;  /* 0x0000000fff0f7221 */ /* 0x000fe20000010000 */
[----:B-1----:R-:W-:Y:S01]  /*0d90*/  @!P0 FADD.FTZ R11, R11, R12 ;  /* 0x0000000c0b0b8221 */ /* 0x002fe20000010000 */
[----:B------:R-:W-:Y:S01]  /*0da0*/  ISETP.NE.AND P0, PT, R29, RZ, PT ;  /* 0x000000ff1d00720c */ /* 0x000fe20003f05270 */
[----:B------:R-:W-:Y:S01]  /*0db0*/  FFMA.FTZ R12, R9, R14, RZ ;  /* 0x0000000e090c7223 */ /* 0x000fe200000100ff */
[----:B------:R-:W-:Y:S01]  /*0dc0*/  FADD.FTZ R14, RZ, R14 ;  /* 0x0000000eff0e7221 */ /* 0x000fe20000010000 */
[----:B------:R-:W-:-:S02]  /*0dd0*/  MOV R8, R10 ;  /* 0x0000000a00087202 */ /* 0x000fc40000000f00 */
[----:B------:R-:W-:Y:S02]  /*0de0*/  MOV R9, R11 ;  /* 0x0000000b00097202 */ /* 0x000fe40000000f00 */
[----:B------:R0:W-:Y:S06]  /*0df0*/  STS.128 [R32], R12 ;  /* 0x0000000c20007388 */ /* 0x0001ec0000000c00 */
        /* <DEDUP_REMOVED lines=8> */
[----:B------:R-:W-:-:S02]  /*0e80*/  FADD.FTZ R24, R9, R11 ;  /* 0x0000000b09187221 */ /* 0x000fc40000010000 */
[----:B0-----:R-:W0:Y:S01]  /*0e90*/  LDS.128 R8, [UR6+0x40] ;  /* 0x00004006ff087984 */ /* 0x001e220008000c00 */
[----:B--2---:R-:W-:Y:S01]  /*0ea0*/  FADD.FTZ R25, R25, R20 ;  /* 0x0000001419197221 */ /* 0x004fe20000010000 */
[----:B------:R-:W-:-:S03]  /*0eb0*/  FADD.FTZ R24, R24, R21 ;  /* 0x0000001518187221 */ /* 0x000fc60000010000 */
[----:B------:R-:W-:Y:S01]  /*0ec0*/  FADD.FTZ R25, R25, R22 ;  /* 0x0000001619197221 */ /* 0x000fe20000010000 */
[----:B------:R-:W-:Y:S02]  /*0ed0*/  FADD.FTZ R24, R24, R23 ;  /* 0x0000001718187221 */ /* 0x000fe40000010000 */
[----:B------:R-:W1:Y:S01]  /*0ee0*/  LDS.128 R20, [UR6+0x50] ;  /* 0x00005006ff147984 */ /* 0x000e620008000c00 */
[----:B---3--:R-:W-:Y:S01]  /*0ef0*/  FADD.FTZ R25, R25, R16 ;  /* 0x0000001019197221 */ /* 0x008fe20000010000 */
[----:B------:R-:W-:-:S03]  /*0f00*/  FADD.FTZ R16, R24, R17 ;  /* 0x0000001118107221 */ /* 0x000fc60000010000 */
[----:B------:R-:W-:Y:S01]  /*0f10*/  FADD.FTZ R17, R25, R18 ;  /* 0x0000001219117221 */ /* 0x000fe20000010000 */
[----:B------:R-:W-:Y:S01]  /*0f20*/  FADD.FTZ R16, R16, R19 ;  /* 0x0000001310107221 */ /* 0x000fe20000010000 */
[----:B------:R-:W2:Y:S02]  /*0f30*/  LDS.128 R24, [UR6+0x60] ;  /* 0x00006006ff187984 */ /* 0x000ea40008000c00 */
        /* <DEDUP_REMOVED lines=12> */
.L_x_498:
[----:B------:R-:W-:Y:S05]  /*1000*/  BSYNC B0 ;  /* 0x0000000000007941 */ /* 0x000fea0003800000 */
.L_x_497:
        /* <DEDUP_REMOVED lines=318> */
.L_x_500:
[----:B------:R-:W-:Y:S05]  /*23f0*/  BSYNC B0 ;  /* 0x0000000000007941 */ /* 0x000fea0003800000 */
.L_x_499:
        /* <DEDUP_REMOVED lines=20> */
.L_x_502:
[----:B------:R-:W-:Y:S05]  /*2540*/  BSYNC B0 ;  /* 0x0000000000007941 */ /* 0x000fea0003800000 */
.L_x_501:
[----:B------:R-:W-:Y:S05]  /*2550*/  @!P0 BRA `(.L_x_503) ;  /* 0x0000001000908947 */ /* 0x000fea0003800000 */
[----:B------:R-:W0:Y:S01]  /*2560*/  LDC R21, c[0x0][0x10] ;  /* 0x00000400ff157b82 */ /* 0x000e220000000800 */
[----:B------:R-:W1:Y:S01]  /*2570*/  S2R R0, SR_CTAID.Y ;  /* 0x0000000000007919 */ /* 0x000e620000002600 */
[----:B------:R-:W-:-:S06]  /*2580*/  ULOP3.LUT UR6, UR4, 0x1, URZ, 0xc0, !UPT ;  /* 0x0000000104067892 */ /* 0x000fcc000f8ec03f */
[----:B--2---:R-:W2:Y:S08]  /*2590*/  LDC.64 R10, c[0x0][0x258] ;  /* 0x00009600ff0a7b82 */ /* 0x004eb00000000a00 */
        /* <DEDUP_REMOVED lines=29> */
.L_x_505:
[----:B------:R-:W2:Y:S04]  /*2770*/  LDG.E.STRONG.GPU R12, desc[UR14][R10.64] ;  /* 0x0000000e0a0c7981 */ /* 0x000ea8000c1ef900 */
[----:B--2---:R-:W-:Y:S01]  /*2780*/  CCTL.IVALL ;  /* 0x00000000ff00798f */ /* 0x004fe20002000000 */
[----:B------:R-:W-:Y:S05]  /*2790*/  YIELD ;  /* 0x0000000000007946 */ /* 0x000fea0003800000 */
[----:B------:R-:W-:-:S13]  /*27a0*/  ISETP.NE.AND P0, PT, R12, R15, PT ;  /* 0x0000000f0c00720c */ /* 0x000fda0003f05270 */
[----:B------:R-:W-:Y:S05]  /*27b0*/  @P0 BRA `(.L_x_505) ;  /* 0xfffffffc00ec0947 */ /* 0x000fea000383ffff */
.L_x_504:
        /* <DEDUP_REMOVED lines=17> */
.L_x_509:
        /* <DEDUP_REMOVED lines=47> */
[----:B------:R-:W-:-:S02]  /*2bc0*/  IADD3 R19, R18, 0x8, RZ ;  /* 0x0000000812137810 */ /* 0x000fc40007ffe0ff */
[----:B------:R-:W-:Y:S01]  /*2bd0*/  IADD3 R23, R18, 0x9, RZ ;  /* 0x0000000912177810 */ /* 0x000fe20007ffe0ff */
[----:B--2---:R-:W-:Y:S01]  /*2be0*/  @!P3 FADD.FTZ R8, R8, R10 ;  /* 0x0000000a0808b221 */ /* 0x004fe20000010000 */
[----:B------:R-:W-:Y:S01]  /*2bf0*/  @!P3 FADD.FTZ R9, R9, R11 ;  /* 0x0000000b0909b221 */ /* 0x000fe20000010000 */
[----:B------:R-:W-:Y:S02]  /*2c00*/  ISETP.EQ.OR P3, PT, R19, UR16, P2 ;  /* 0x0000001013007c0c */ /* 0x000fe40009762670 */
[----:B---3--:R-:W-:Y:S01]  /*2c10*/  @!P4 FADD.FTZ R8, R8, R12 ;  /* 0x0000000c0808c221 */ /* 0x008fe20000010000 */
[----:B------:R-:W-:Y:S01]  /*2c20*/  @!P4 FADD.FTZ R9, R9, R13 ;  /* 0x0000000d0909c221 */ /* 0x000fe20000010000 */
[----:B------:R-:W-:Y:S02]  /*2c30*/  ISETP.EQ.OR P4, PT, R23, UR16, P2 ;  /* 0x0000001017007c0c */ /* 0x000fe40009782670 */
[----:B----4-:R-:W-:Y:S01]  /*2c40*/  @!P6 FADD.FTZ R8, R8, R14 ;  /* 0x0000000e0808e221 */ /* 0x010fe20000010000 */
[C---:B------:R-:W-:Y:S01]  /*2c50*/  IADD3 R14, R18.reuse, 0xa, RZ ;  /* 0x0000000a120e7810 */ /* 0x040fe20007ffe0ff */
[----:B------:R-:W-:Y:S01]  /*2c60*/  @!P6 FADD.FTZ R9, R9, R15 ;  /* 0x0000000f0909e221 */ /* 0x000fe20000010000 */
[----:B------:R-:W-:-:S04]  /*2c70*/  IADD3 R15, R18, 0xb, RZ ;  /* 0x0000000b120f7810 */ /* 0x000fc80007ffe0ff */
[----:B------:R-:W-:Y:S01]  /*2c80*/  @!P3 IMAD R11, R21, R19, R0 ;  /* 0x00000013150bb224 */ /* 0x000fe200078e0200 */
[----:B------:R-:W-:Y:S01]  /*2c90*/  ISETP.EQ.OR P6, PT, R14, UR16, P2 ;  /* 0x000000100e007c0c */ /* 0x000fe200097c2670 */
[----:B-----5:R-:W-:Y:S01]  /*2ca0*/  @!P5 FADD.FTZ R8, R8, R16 ;  /* 0x000000100808d221 */ /* 0x020fe20000010000 */
[----:B------:R-:W-:Y:S01]  /*2cb0*/  @!P5 FADD.FTZ R9, R9, R17 ;  /* 0x000000110909d221 */ /* 0x000fe20000010000 */
[----:B------:R-:W-:Y:S01]  /*2cc0*/  ISETP.EQ.OR P5, PT, R15, UR16, P2 ;  /* 0x000000100f007c0c */ /* 0x000fe200097a2670 */
[----:B------:R-:W-:-:S04]  /*2cd0*/  @!P3 IMAD.WIDE.U32 R10, R11, 0x8, R24 ;  /* 0x000000080b0ab825 */ /* 0x000fc800078e0018 */
[----:B------:R-:W-:Y:S02]  /*2ce0*/  @!P4 IMAD R13, R21, R23, R0 ;  /* 0x00000017150dc224 */ /* 0x000fe400078e0200 */
[----:B------:R-:W2:Y:S02]  /*2cf0*/  @!P3 LDG.E.64 R10, desc[UR14][R10.64] ;  /* 0x0000000e0a0ab981 */ /* 0x000ea4000c1e1b00 */
[----:B------:R-:W-:-:S04]  /*2d00*/  @!P4 IMAD.WIDE.U32 R12, R13, 0x8, R24 ;  /* 0x000000080d0cc825 */ /* 0x000fc800078e0018 */
[C-C-:B------:R-:W-:Y:S02]  /*2d10*/  @!P6 IMAD R17, R21.reuse, R14, R0.reuse ;  /* 0x0000000e1511e224 */ /* 0x140fe400078e0200 */
[----:B------:R-:W3:Y:S01]  /*2d20*/  @!P4 LDG.E.64 R12, desc[UR14][R12.64] ;  /* 0x0000000e0c0cc981 */ /* 0x000ee2000c1e1b00 */
[----:B------:R-:W-:Y:S02]  /*2d30*/  @!P5 IMAD R19, R21, R15, R0 ;  /* 0x0000000f1513d224 */ /* 0x000fe400078e0200 */
        /* <DEDUP_REMOVED lines=12> */
[----:B------:R-:W-:Y:S01]  /*2e00*/  IADD3 R12, R18, 0xe, RZ ;  /* 0x0000000e120c7810 */ /* 0x000fe20007ffe0ff */
[----:B----4-:R-:W-:Y:S01]  /*2e10*/  @!P6 FADD.FTZ R8, R8, R14 ;  /* 0x0000000e0808e221 */ /* 0x010fe20000010000 */
[----:B------:R-:W-:Y:S01]  /*2e20*/  @!P6 FADD.FTZ R9, R9, R15 ;  /* 0x0000000f0909e221 */ /* 0x000fe20000010000 */
[----:B------:R-:W-:Y:S02]  /*2e30*/  IADD3 R14, R18, 0xf, RZ ;  /* 0x0000000f120e7810 */ /* 0x000fe40007ffe0ff */
[----:B------:R-:W-:-:S03]  /*2e40*/  ISETP.EQ.OR P6, PT, R12, UR16, P2 ;  /* 0x000000100c007c0c */ /* 0x000fc600097c2670 */
[----:B------:R-:W-:Y:S02]  /*2e50*/  @!P3 IMAD R11, R21, R19, R0 ;  /* 0x00000013150bb224 */ /* 0x000fe400078e0200 */
[----:B-----5:R-:W-:Y:S01]  /*2e60*/  @!P5 FADD.FTZ R8, R8, R16 ;  /* 0x000000100808d221 */ /* 0x020fe20000010000 */
[----:B------:R-:W-:Y:S01]  /*2e70*/  @!P5 FADD.FTZ R9, R9, R17 ;  /* 0x000000110909d221 */ /* 0x000fe20000010000 */
[----:B------:R-:W-:Y:S01]  /*2e80*/  ISETP.EQ.OR P5, PT, R14, UR16, P2 ;  /* 0x000000100e007c0c */ /* 0x000fe200097a2670 */
[----:B------:R-:W-:Y:S02]  /*2e90*/  @!P4 IMAD R13, R21, R10, R0 ;  /* 0x0000000a150dc224 */ /* 0x000fe400078e0200 */
[----:B------:R-:W-:-:S06]  /*2ea0*/  @!P3 IMAD.WIDE.U32 R10, R11, 0x8, R24 ;  /* 0x000000080b0ab825 */ /* 0x000fcc00078e0018 */
        /* <DEDUP_REMOVED lines=21> */
.L_x_508:
        /* <DEDUP_REMOVED lines=39> */
[--C-:B------:R-:W-:Y:S01]  /*3270*/  @!P5 IMAD.WIDE.U32 R14, R15, 0x8, R24.reuse ;  /* 0x000000080f0ed825 */ /* 0x100fe200078e0018 */
[----:B------:R-:W3:Y:S03]  /*3280*/  @!P4 LDG.E.64 R12, desc[UR14][R12.64] ;  /* 0x0000000e0c0cc981 */ /* 0x000ee6000c1e1b00 */
[----:B------:R-:W-:-:S02]  /*3290*/  @!P6 IMAD.WIDE.U32 R16, R17, 0x8, R24 ;  /* 0x000000081110e825 */ /* 0x000fc400078e0018 */
[----:B------:R-:W4:Y:S02]  /*32a0*/  @!P5 LDG.E.64 R14, desc[UR14][R14.64] ;  /* 0x0000000e0e0ed981 */ /* 0x000f24000c1e1b00 */
[----:B------:R-:W-:Y:S02]  /*32b0*/  @!P3 IMAD R19, R21, R19, R0 ;  /* 0x000000131513b224 */ /* 0x000fe400078e0200 */
[----:B------:R-:W5:Y:S02]  /*32c0*/  @!P6 LDG.E.64 R16, desc[UR14][R16.64] ;  /* 0x0000000e1010e981 */ /* 0x000f64000c1e1b00 */
[----:B------:R-:W-:-:S06]  /*32d0*/  @!P3 IMAD.WIDE.U32 R18, R19, 0x8, R24 ;  /* 0x000000081312b825 */ /* 0x000fcc00078e0018 */
[----:B------:R-:W5:Y:S01]  /*32e0*/  @!P3 LDG.E.64 R18, desc[UR14][R18.64] ;  /* 0x0000000e1212b981 */ /* 0x000f62000c1e1b00 */
[----:B------:R-:W-:-:S04]  /*32f0*/  IADD3 R22, R22, -0x4, RZ ;  /* 0xfffffffc16167810 */ /* 0x000fc80007ffe0ff */
[----:B------:R-:W-:Y:S01]  /*3300*/  IADD3 R22, R22, -0x4, RZ ;  /* 0xfffffffc16167810 */ /* 0x000fe20007ffe0ff */
[----:B--2---:R-:W-:Y:S01]  /*3310*/  @!P0 FADD.FTZ R8, R8, R10 ;  /* 0x0000000a08088221 */ /* 0x004fe20000010000 */
[----:B------:R-:W-:-:S03]  /*3320*/  @!P0 FADD.FTZ R9, R9, R11 ;  /* 0x0000000b09098221 */ /* 0x000fc60000010000 */
[----:B---3--:R-:W-:Y:S01]  /*3330*/  @!P4 FADD.FTZ R8, R8, R12 ;  /* 0x0000000c0808c221 */ /* 0x008fe20000010000 */
[----:B------:R-:W-:-:S03]  /*3340*/  @!P4 FADD.FTZ R9, R9, R13 ;  /* 0x0000000d0909c221 */ /* 0x000fc60000010000 */
[----:B----4-:R-:W-:Y:S01]  /*3350*/  @!P5 FADD.FTZ R8, R8, R14 ;  /* 0x0000000e0808d221 */ /* 0x010fe20000010000 */
[----:B------:R-:W-:-:S03]  /*3360*/  @!P5 FADD.FTZ R9, R9, R15 ;  /* 0x0000000f0909d221 */ /* 0x000fc60000010000 */
[----:B-----5:R-:W-:Y:S01]  /*3370*/  @!P6 FADD.FTZ R8, R8, R16 ;  /* 0x000000100808e221 */ /* 0x020fe20000010000 */
[----:B------:R-:W-:Y:S01]  /*3380*/  @!P6 FADD.FTZ R9, R9, R17 ;  /* 0x000000110909e221 */ /* 0x000fe20000010000 */
[----:B------:R-:W-:Y:S02]  /*3390*/  PLOP3.LUT P0, PT, PT, PT, PT, 0x8, 0x0 ;  /* 0x000000000000781c */ /* 0x000fe40003f0e170 */
[----:B------:R-:W-:Y:S01]  /*33a0*/  @!P3 FADD.FTZ R8, R8, R18 ;  /* 0x000000120808b221 */ /* 0x000fe20000010000 */
[----:B------:R-:W-:Y:S01]  /*33b0*/  @!P3 FADD.FTZ R9, R9, R19 ;  /* 0x000000130909b221 */ /* 0x000fe20000010000 */
[----:B------:R-:W-:-:S09]  /*33c0*/  IADD3 R18, R23, 0x4, RZ ;  /* 0x0000000417127810 */ /* 0x000fd20007ffe0ff */
.L_x_510:
[----:B------:R-:W-:-:S13]  /*33d0*/  ISETP.NE.OR P0, PT, R22, RZ, P0 ;  /* 0x000000ff1600720c */ /* 0x000fda0000705670 */
[----:B------:R-:W-:Y:S05]  /*33e0*/  @!P0 BRA `(.L_x_506) ;  /* 0x00000000007c8947 */ /* 0x000fea0003800000 */
.L_x_507:
[C---:B------:R-:W-:Y:S02]  /*33f0*/  ISETP.EQ.OR P0, PT, R18.reuse, UR16, P2 ;  /* 0x0000001012007c0c */ /* 0x040fe40009702670 */
[C---:B------:R-:W-:Y:S02]  /*3400*/  IADD3 R13, R18.reuse, 0x1, RZ ;  /* 0x00000001120d7810 */ /* 0x040fe40007ffe0ff */
[C---:B------:R-:W-:Y:S02]  /*3410*/  IADD3 R15, R18.reuse, 0x2, RZ ;  /* 0x00000002120f7810 */ /* 0x040fe40007ffe0ff */
        /* <DEDUP_REMOVED lines=28> */
.L_x_506:
        /* <DEDUP_REMOVED lines=11> */
.L_x_512:
[----:B------:R-:W-:Y:S05]  /*3690*/  BSYNC B0 ;  /* 0x0000000000007941 */ /* 0x000fea0003800000 */
.L_x_511:
        /* <DEDUP_REMOVED lines=16> */
.L_x_503:
[----:B------:R-:W1:Y:S01]  /*37a0*/  S2UR UR7, SR_CgaCtaId ;  /* 0x00000000000779c3 */ /* 0x000e620000008800 */
[----:B------:R-:W-:Y:S01]  /*37b0*/  UMOV UR6, 0x400 ;  /* 0x0000040000067882 */ /* 0x000fe20000000000 */
[--C-:B0-2---:R-:W-:Y:S02]  /*37c0*/  HADD2.F32 R13, -RZ, R30.reuse.H0_H0 ;  /* 0x2000001eff0d7230 */ /* 0x105fe40000004100 */
[----:B------:R-:W-:Y:S02]  /*37d0*/  HADD2.F32 R15, -RZ, R30.H1_H1 ;  /* 0x3000001eff0f7230 */ /* 0x000fe40000004100 */
[--C-:B------:R-:W-:Y:S02]  /*37e0*/  HADD2.F32 R0, -RZ, R3.reuse.H1_H1 ;  /* 0x30000003ff007230 */ /* 0x100fe40000004100 */
[C---:B------:R-:W-:Y:S01]  /*37f0*/  FADD.FTZ R12, -R2.reuse, R13 ;  /* 0x0000000d020c7221 */ /* 0x040fe20000010100 */
[----:B------:R-:W-:Y:S02]  /*3800*/  HADD2.F32 R13, -RZ, R3.H0_H0 ;  /* 0x20000003ff0d7230 */ /* 0x000fe40000004100 */
[----:B------:R-:W-:Y:S01]  /*3810*/  FADD.FTZ R2, -R2, R15 ;  /* 0x0000000f02027221 */ /* 0x000fe20000010100 */
[----:B------:R-:W-:-:S03]  /*3820*/  FMUL.FTZ R3, R12, UR8 ;  /* 0x000000080c037c20 */ /* 0x000fc60008410000 */
        /* <DEDUP_REMOVED lines=26> */
.L_x_513:
[----:B------:R-:W-:Y:S04]  /*39d0*/  BSSY B0, `(.L_x_514) ;  /* 0x000001d000007945 */ /* 0x000fe80003800000 */
[----:B------:R-:W-:Y:S05]  /*39e0*/  @!P1 BRA `(.L_x_515) ;  /* 0x00000000006c9947 */ /* 0x000fea0003800000 */
[----:B------:R-:W0:Y:S01]  /*39f0*/  S2R R6, SR_TID.X ;  /* 0x0000000000067919 */ /* 0x000e220000002100 */
[----:B------:R-:W2:Y:S01]  /*3a00*/  LDC R9, c[0x0][0x2ac] ;  /* 0x0000ab00ff097b82 */ /* 0x000ea20000000800 */
[----:B------:R-:W-:Y:S01]  /*3a10*/  ULDC UR6, c[0x0][0x2bc] ;  /* 0x0000af0000067ab9 */ /* 0x000fe20000000800 */
[----:B------:R-:W-:Y:S01]  /*3a20*/  MOV R35, R37 ;  /* 0x0000002500237202 */ /* 0x000fe20000000f00 */
[----:B-1----:R-:W-:-:S04]  /*3a30*/  FMUL.FTZ R10, R10, UR6 ;  /* 0x000000060a0a7c20 */ /* 0x002fc80008410000 */
[----:B------:R-:W-:Y:S01]  /*3a40*/  FMUL.FTZ R2, R2, R10 ;  /* 0x0000000a02027220 */ /* 0x000fe20000410000 */
[----:B0-----:R-:W-:-:S05]  /*3a50*/  IMAD.WIDE.U32 R6, R6, -0x55555555, RZ ;  /* 0xaaaaaaab06067825 */ /* 0x001fca00078e00ff */
[----:B------:R-:W-:-:S05]  /*3a60*/  SHF.R.U32.HI R6, RZ, 0x2, R7 ;  /* 0x00000002ff067819 */ /* 0x000fca0000011607 */
[----:B--2---:R-:W-:Y:S02]  /*3a70*/  IMAD R9, R9, UR16, R6 ;  /* 0x0000001009097c24 */ /* 0x004fe4000f8e0206 */
[----:B------:R-:W-:-:S03]  /*3a80*/  FMUL.FTZ R6, R3, R10 ;  /* 0x0000000a03067220 */ /* 0x000fc60000410000 */
[----:B------:R-:W-:Y:S01]  /*3a90*/  SHF.R.S32.HI R3, RZ, 0x1f, R9 ;  /* 0x0000001fff037819 */ /* 0x000fe20000011409 */
[C---:B------:R-:W-:Y:S01]  /*3aa0*/  FFMA.FTZ R6, R11.reuse, UR6, R6 ;  /* 0x000000060b067c23 */ /* 0x040fe20008010006 */
[----:B------:R-:W-:Y:S01]  /*3ab0*/  FFMA.FTZ R11, R11, UR6, R2 ;  /* 0x000000060b0b7c23 */ /* 0x000fe20008010002 */
[----:B------:R-:W-:Y:S02]  /*3ac0*/  ULDC.64 UR6, c[0x0][0x288] ;  /* 0x0000a20000067ab9 */ /* 0x000fe40000000a00 */
        /* <DEDUP_REMOVED lines=10> */
[----:B------:R-:W-:Y:S02]  /*3b70*/  F2FP.F16.F32.PACK_AB R5, R0, R5 ;  /* 0x000000050005723e */ /* 0x000fe400000000ff */
[----:B------:R-:W-:-:S05]  /*3b80*/  LEA.HI.X R3, R34, UR7, R3, 0x1, P0 ;  /* 0x0000000722037c11 */ /* 0x000fca00080f0c03 */
[----:B------:R0:W-:Y:S02]  /*3b90*/  STG.E desc[UR14][R2.64], R5 ;  /* 0x0000000502007986 */ /* 0x0001e4000c10190e */
.L_x_515:
[----:B------:R-:W-:Y:S05]  /*3ba0*/  BSYNC B0 ;  /* 0x0000000000007941 */ /* 0x000fea0003800000 */
.L_x_514:
        /* <DEDUP_REMOVED lines=9> */
.L_x_493:
        /* <DEDUP_REMOVED lines=19> */
.L_x_518:
[----:B------:R-:W-:Y:S05]  /*3d70*/  BSYNC B0 ;  /* 0x0000000000007941 */ /* 0x000fea0003800000 */
.L_x_517:
        /* <DEDUP_REMOVED lines=11> */
.L_x_520:
[----:B------:R-:W2:Y:S04]  /*3e30*/  LDG.E.STRONG.GPU R5, desc[UR14][R2.64] ;  /* 0x0000000e02057981 */ /* 0x000ea8000c1ef900 */
[----:B--2---:R-:W-:Y:S01]  /*3e40*/  CCTL.IVALL ;  /* 0x00000000ff00798f */ /* 0x004fe20002000000 */
[----:B------:R-:W-:Y:S05]  /*3e50*/  YIELD ;  /* 0x0000000000007946 */ /* 0x000fea0003800000 */
[----:B------:R-:W-:-:S13]  /*3e60*/  ISETP.NE.AND P0, PT, R5, R0, PT ;  /* 0x000000000500720c */ /* 0x000fda0003f05270 */
[----:B------:R-:W-:Y:S05]  /*3e70*/  @P0 BRA `(.L_x_520) ;  /* 0xfffffffc00ec0947 */ /* 0x000fea000383ffff */
.L_x_519:
        /* <DEDUP_REMOVED lines=24> */
.L_x_521:
        /* <DEDUP_REMOVED lines=23> */
.L_x_522:
        /* <DEDUP_REMOVED lines=9> */
.L_x_2291:


//--------------------- .text._Z35group_norm_nhwc_bwd_one_pass_kernelI11Fp16IOFp32WLi128ELi12ELi384EEv26Group_norm_nhwc_bwd_params --------------------------
	.section	.text._Z35group_norm_nhwc_bwd_one_pass_kernelI11Fp16IOFp32WLi128ELi12ELi384EEv26Group_norm_nhwc_bwd_params,"ax",@progbits
	.align	128
        .global         _Z35group_norm_nhwc_bwd_one_pass_kernelI11Fp16IOFp32WLi128ELi12ELi384EEv26Group_norm_nhwc_bwd_params
        .type           _Z35group_norm_nhwc_bwd_one_pass_kernelI11Fp16IOFp32WLi128ELi12ELi384EEv26Group_norm_nhwc_bwd_params,@function
        .size           _Z35group_norm_nhwc_bwd_one_pass_kernelI11Fp16IOFp32WLi128ELi12ELi384EEv26Group_norm_nhwc_bwd_params,(.L_x_2292 - _Z35group_norm_nhwc_bwd_one_pass_kernelI11Fp16IOFp32WLi128ELi12ELi384EEv26Group_norm_nhwc_bwd_params)
        .other          _Z35group_norm_nhwc_bwd_one_pass_kernelI11Fp16IOFp32WLi128ELi12ELi384EEv26Group_norm_nhwc_bwd_params,@"STO_CUDA_ENTRY STV_DEFAULT"
_Z35group_norm_nhwc_bwd_one_pass_kernelI11Fp16IOFp32WLi128ELi12ELi384EEv26Group_norm_nhwc_bwd_params:
.text._Z35group_norm_nhwc_bwd_one_pass_kernelI11Fp16IOFp32WLi128ELi12ELi384EEv26Group_norm_nhwc_bwd_params:
        /* <DEDUP_REMOVED lines=48> */
.L_x_550:
[----:B0-----:R-:W0:Y:S01]  /*0300*/  LDC R9, c[0x0][0x2a0] ;  /* 0x0000a800ff097b82 */ /* 0x001e220000000800 */
[----:B------:R-:W-:Y:S01]  /*0310*/  IABS R6, UR7 ;  /* 0x0000000700067c13 */ /* 0x000fe20008000000 */
[----:B------:R-:W-:Y:S01]  /*0320*/  ULDC.64 UR8, c[0x0][0x248] ;  /* 0x0000920000087ab9 */ /* 0x000fe20000000a00 */
[----:B------:R-:W-:Y:S01]  /*0330*/  ISETP.LE.AND P5, PT, RZ, UR7, PT ;  /* 0x00000007ff007c0c */ /* 0x000fe2000bfa3270 */
[----:B------:R-:W-:-:S04]  /*0340*/  UIMAD.WIDE UR8, UR7, 0x8, UR8 ;  /* 0x00000008070878a5 */ /* 0x000fc8000f8e0208 */
[----:B------:R-:W1:Y:S02]  /*0350*/  @P1 LDC.64 R18, c[0x0][0x288] ;  /* 0x0000a200ff121b82 */ /* 0x000e640000000a00 */
[----:B------:R-:W-:-:S06]  /*0360*/  MOV R7, UR9 ;  /* 0x0000000900077c02 */ /* 0x000fcc0008000f00 */
[----:B------:R-:W2:Y:S01]  /*0370*/  @P1 LDC.64 R16, c[0x0][0x230] ;  /* 0x00008c00ff101b82 */ /* 0x000ea20000000a00 */
[----:B0-----:R-:W-:-:S04]  /*0380*/  IABS R8, R9 ;  /* 0x0000000900087213 */ /* 0x001fc80000000000 */
[----:B------:R-:W0:Y:S08]  /*0390*/  I2F.RP R4, R8 ;  /* 0x0000000800047306 */ /* 0x000e300000209400 */
[----:B0-----:R-:W0:Y:S02]  /*03a0*/  MUFU.RCP R4, R4 ;  /* 0x0000000400047308 */ /* 0x001e240000001000 */
[----:B0-----:R-:W-:-:S02]  /*03b0*/  IADD3 R2, R4, 0xffffffe, RZ ;  /* 0x0ffffffe04027810 */ /* 0x001fc40007ffe0ff */
[----:B------:R-:W-:-:S04]  /*03c0*/  LOP3.LUT R4, R9, UR7, RZ, 0x3c, !PT ;  /* 0x0000000709047c12 */ /* 0x000fc8000f8e3cff */
[----:B------:R0:W3:Y:S02]  /*03d0*/  F2I.FTZ.U32.TRUNC.NTZ R3, R2 ;  /* 0x0000000200037305 */ /* 0x0000e4000021f000 */
[----:B0-----:R-:W-:Y:S01]  /*03e0*/  HFMA2.MMA R2, -RZ, RZ, 0, 0 ;  /* 0x00000000ff027435 */ /* 0x001fe200000001ff */
[----:B---3--:R-:W-:-:S05]  /*03f0*/  IADD3 R5, RZ, -R3, RZ ;  /* 0x80000003ff057210 */ /* 0x008fca0007ffe0ff */
[----:B------:R-:W-:-:S04]  /*0400*/  IMAD R5, R5, R8, RZ ;  /* 0x0000000805057224 */ /* 0x000fc800078e02ff */
[----:B------:R-:W-:-:S06]  /*0410*/  IMAD.HI.U32 R3, R3, R5, R2 ;  /* 0x0000000503037227 */ /* 0x000fcc00078e0002 */
        /* <DEDUP_REMOVED lines=14> */
[----:B------:R-:W-:-:S02]  /*0500*/  SHF.R.S32.HI R3, RZ, 0x1f, R28 ;  /* 0x0000001fff037819 */ /* 0x000fc4000001141c */
[----:B------:R-:W-:Y:S02]  /*0510*/  ISETP.GE.U32.AND P0, PT, R28, UR8, PT ;  /* 0x000000081c007c0c */ /* 0x000fe4000bf06070 */
[----:B------:R-:W-:Y:S02]  /*0520*/  ISETP.NE.AND P3, PT, R9, RZ, PT ;  /* 0x000000ff0900720c */ /* 0x000fe40003f65270 */
[----:B------:R-:W-:Y:S02]  /*0530*/  LOP3.LUT R9, RZ, R9, RZ, 0x33, !PT ;  /* 0x00000009ff097212 */ /* 0x000fe400078e33ff */
[----:B------:R-:W-:Y:S02]  /*0540*/  @!P5 IADD3 R2, -R2, RZ, RZ ;  /* 0x000000ff0202d210 */ /* 0x000fe40007ffe1ff */
[----:B------:R-:W-:Y:S02]  /*0550*/  @P4 IADD3 R5, R5, 0x1, RZ ;  /* 0x0000000105054810 */ /* 0x000fe40007ffe0ff */
[----:B------:R-:W-:Y:S01]  /*0560*/  ISETP.GE.AND.EX P0, PT, R3, UR9, PT, P0 ;  /* 0x0000000903007c0c */ /* 0x000fe2000bf06300 */
[----:B------:R-:W-:Y:S01]  /*0570*/  ULDC.64 UR8, c[0x0][0x298] ;  /* 0x0000a60000087ab9 */ /* 0x000fe20000000a00 */
[----:B------:R-:W-:-:S02]  /*0580*/  SEL R2, R9, R2, !P3 ;  /* 0x0000000209027207 */ /* 0x000fc40005800000 */
[----:B------:R-:W-:Y:S02]  /*0590*/  @!P2 IADD3 R5, -R5, RZ, RZ ;  /* 0x000000ff0505a210 */ /* 0x000fe40007ffe1ff */
[----:B------:R-:W-:Y:S01]  /*05a0*/  ISETP.GT.U32.OR P0, PT, R31, 0x17f, P0 ;  /* 0x0000017f1f00780c */ /* 0x000fe20000704470 */
[----:B------:R-:W-:Y:S01]  /*05b0*/  IMAD R15, R2, 0xc, RZ ;  /* 0x0000000c020f7824 */ /* 0x000fe200078e02ff */
[----:B------:R-:W-:Y:S02]  /*05c0*/  SEL R5, R9, R5, !P3 ;  /* 0x0000000509057207 */ /* 0x000fe40005800000 */
[----:B------:R-:W-:Y:S02]  /*05d0*/  SHF.R.S32.HI R8, RZ, 0x1f, R30 ;  /* 0x0000001fff087819 */ /* 0x000fe4000001141e */
[----:B------:R-:W-:Y:S02]  /*05e0*/  IADD3 R34, P2, R30, R15, RZ ;  /* 0x0000000f1e227210 */ /* 0x000fe40007f5e0ff */
[----:B------:R-:W-:-:S02]  /*05f0*/  SHF.R.S32.HI R4, RZ, 0x1f, R5 ;  /* 0x0000001fff047819 */ /* 0x000fc40000011405 */
[----:B------:R-:W-:Y:S02]  /*0600*/  LEA.HI.X.SX32 R35, R15, R8, 0x1, P2 ;  /* 0x000000080f237211 */ /* 0x000fe400010f0eff */
[----:B------:R-:W0:Y:S01]  /*0610*/  @P1 LDC.64 R8, c[0x0][0x228] ;  /* 0x00008a00ff081b82 */ /* 0x000e220000000a00 */
[----:B------:R-:W-:Y:S02]  /*0620*/  IMAD R4, R4, UR8, RZ ;  /* 0x0000000804047c24 */ /* 0x000fe4000f8e02ff */
[----:B------:R-:W-:-:S05]  /*0630*/  IMAD.WIDE.U32 R34, R5, UR8, R34 ;  /* 0x0000000805227c25 */ /* 0x000fca000f8e0022 */
[----:B------:R-:W4:Y:S01]  /*0640*/  @!P0 LDC.64 R12, c[0x0][0x288] ;  /* 0x0000a200ff0c8b82 */ /* 0x000f220000000a00 */
[----:B------:R-:W-:Y:S01]  /*0650*/  IMAD R37, R5, UR9, R4 ;  /* 0x0000000905257c24 */ /* 0x000fe2000f8e0204 */
[----:B------:R-:W-:Y:S01]  /*0660*/  @P1 MOV R36, R34 ;  /* 0x0000002200241202 */ /* 0x000fe20000000f00 */
[----:B-1----:R-:W-:-:S03]  /*0670*/  @P1 IMAD R4, R23, R18, RZ ;  /* 0x0000001217041224 */ /* 0x002fc600078e02ff */
[----:B------:R-:W-:Y:S01]  /*0680*/  IADD3 R37, R35, R37, RZ ;  /* 0x0000002523257210 */ /* 0x000fe20007ffe0ff */
[C---:B------:R-:W-:Y:S01]  /*0690*/  @P1 IMAD R21, R29.reuse, R19, R4 ;  /* 0x000000131d151224 */ /* 0x040fe200078e0204 */
[----:B------:R-:W1:Y:S01]  /*06a0*/  @!P0 LDC.64 R10, c[0x0][0x230] ;  /* 0x00008c00ff0a8b82 */ /* 0x000e620000000a00 */
[----:B------:R-:W-:-:S07]  /*06b0*/  @P1 IMAD.WIDE.U32 R18, R29, R18, R36 ;  /* 0x000000121d121225 */ /* 0x000fce00078e0024 */
[----:B------:R-:W1:Y:S01]  /*06c0*/  @!P0 LDC.64 R4, c[0x0][0x228] ;  /* 0x00008a00ff048b82 */ /* 0x000e620000000a00 */
[----:B------:R-:W-:Y:S02]  /*06d0*/  @P1 IADD3 R19, R19, R21, RZ ;  /* 0x0000001513131210 */ /* 0x000fe40007ffe0ff */
[C---:B------:R-:W-:Y:S02]  /*06e0*/  @P1 SHF.L.U32 R21, R18.reuse, 0x1, RZ ;  /* 0x0000000112151819 */ /* 0x040fe400000006ff */
[----:B------:R-:W-:Y:S02]  /*06f0*/  @P1 SHF.L.U64.HI R14, R18, 0x1, R19 ;  /* 0x00000001120e1819 */ /* 0x000fe40000010213 */
[----:B------:R-:W-:Y:S01]  /*0700*/  @!P0 MOV R18, R34 ;  /* 0x0000002200128202 */ /* 0x000fe20000000f00 */
[----:B----4-:R-:W-:Y:S01]  /*0710*/  @!P0 IMAD R20, R3, R12, RZ ;  /* 0x0000000c03148224 */ /* 0x010fe200078e02ff */
[----:B------:R-:W-:-:S03]  /*0720*/  @!P0 MOV R19, R37 ;  /* 0x0000002500138202 */ /* 0x000fc60000000f00 */
[C---:B------:R-:W-:Y:S02]  /*0730*/  @!P0 IMAD R13, R28.reuse, R13, R20 ;  /* 0x0000000d1c0d8224 */ /* 0x040fe400078e0214 */
[----:B------:R-:W-:Y:S01]  /*0740*/  @!P0 IMAD.WIDE.U32 R18, R28, R12, R18 ;  /* 0x0000000c1c128225 */ /* 0x000fe200078e0012 */
[----:B--2---:R-:W-:-:S04]  /*0750*/  @P1 IADD3 R16, P2, R21, R16, RZ ;  /* 0x0000001015101210 */ /* 0x004fc80007f5e0ff */
[----:B------:R-:W-:Y:S02]  /*0760*/  @!P0 IADD3 R19, R19, R13, RZ ;  /* 0x0000000d13138210 */ /* 0x000fe40007ffe0ff */
[----:B------:R-:W-:Y:S02]  /*0770*/  @P1 IADD3.X R17, R14, R17, RZ, P2, !PT ;  /* 0x000000110e111210 */ /* 0x000fe400017fe4ff */
[----:B------:R-:W-:Y:S02]  /*0780*/  @!P0 SHF.L.U32 R13, R18, 0x1, RZ ;  /* 0x00000001120d8819 */ /* 0x000fe400000006ff */
[----:B0-----:R-:W-:Y:S02]  /*0790*/  @P1 IADD3 R12, P2, R21, R8, RZ ;  /* 0x00000008150c1210 */ /* 0x001fe40007f5e0ff */
[----:B------:R-:W-:Y:S02]  /*07a0*/  CS2R R26, SRZ ;  /* 0x00000000001a7805 */ /* 0x000fe4000001ff00 */
[----:B-1----:R-:W-:-:S02]  /*07b0*/  @!P0 IADD3 R8, P3, R13, R10, RZ ;  /* 0x0000000a0d088210 */ /* 0x002fc40007f7e0ff */
[----:B------:R-:W-:Y:S02]  /*07c0*/  CS2R R24, SRZ ;  /* 0x0000000000187805 */ /* 0x000fe4000001ff00 */
[----:B------:R-:W-:Y:S02]  /*07d0*/  @!P0 IADD3 R4, P4, R13, R4, RZ ;  /* 0x000000040d048210 */ /* 0x000fe40007f9e0ff */
[----:B------:R-:W-:Y:S01]  /*07e0*/  @P1 IADD3.X R13, R14, R9, RZ, P2, !PT ;  /* 0x000000090e0d1210 */ /* 0x000fe200017fe4ff */
[----:B------:R-:W5:Y:S04]  /*07f0*/  @P1 LDG.E R26, desc[UR14][R16.64] ;  /* 0x0000000e101a1981 */ /* 0x000f68000c1e1900 */
[----:B------:R-:W5:Y:S01]  /*0800*/  @P1 LDG.E R25, desc[UR14][R12.64] ;  /* 0x0000000e0c191981 */ /* 0x000f62000c1e1900 */
[----:B------:R-:W-:-:S04]  /*0810*/  @!P0 SHF.L.U64.HI R18, R18, 0x1, R19 ;  /* 0x0000000112128819 */ /* 0x000fc80000010213 */
[C---:B------:R-:W-:Y:S02]  /*0820*/  @!P0 IADD3.X R9, R18.reuse, R11, RZ, P3, !PT ;  /* 0x0000000b12098210 */ /* 0x040fe40001ffe4ff */
[----:B------:R-:W-:-:S03]  /*0830*/  @!P0 IADD3.X R5, R18, R5, RZ, P4, !PT ;  /* 0x0000000512058210 */ /* 0x000fc600027fe4ff */
[----:B------:R-:W5:Y:S04]  /*0840*/  @!P0 LDG.E R27, desc[UR14][R8.64] ;  /* 0x0000000e081b8981 */ /* 0x000f68000c1e1900 */
[----:B------:R0:W5:Y:S01]  /*0850*/  @!P0 LDG.E R24, desc[UR14][R4.64] ;  /* 0x0000000e04188981 */ /* 0x000162000c1e1900 */
[----:B------:R-:W-:Y:S01]  /*0860*/  UMOV UR13, 0x3f800000 ;  /* 0x3f800000000d7882 */ /* 0x000fe20000000000 */
[----:B------:R-:W-:Y:S01]  /*0870*/  BSSY B0, `(.L_x_524) ;  /* 0x000001a000007945 */ /* 0x000fe20003800000 */
        /* <DEDUP_REMOVED lines=25> */
.L_x_525:
[----:B------:R-:W-:Y:S05]  /*0a10*/  BSYNC B0 ;  /* 0x0000000000007941 */ /* 0x000fea0003800000 */
.L_x_524:
[----:B------:R-:W-:Y:S01]  /*0a20*/  ISETP.NE.AND P2, PT, RZ, UR18, PT ;  /* 0x00000012ff007c0c */ /* 0x000fe2000bf45270 */
[--C-:B0----5:R-:W-:Y:S02]  /*0a30*/  HADD2.F32 R9, -RZ, R26.reuse.H0_H0 ;  /* 0x2000001aff097230 */ /* 0x121fe40000004100 */
[----:B------:R-:W-:Y:S02]  /*0a40*/  HADD2.F32 R10, -RZ, R26.H1_H1 ;  /* 0x3000001aff0a7230 */ /* 0x000fe40000004100 */
[----:B------:R-:W-:Y:S02]  /*0a50*/  HADD2.F32 R15, -RZ, R27.H0_H0 ;  /* 0x2000001bff0f7230 */ /* 0x000fe40000004100 */
[----:B------:R-:W-:Y:S01]  /*0a60*/  FADD.FTZ R9, R9, -UR19 ;  /* 0x8000001309097e21 */ /* 0x000fe20008010000 */
[--C-:B------:R-:W-:Y:S02]  /*0a70*/  HADD2.F32 R14, -RZ, R25.reuse.H0_H0 ;  /* 0x20000019ff0e7230 */ /* 0x100fe40000004100 */
[----:B------:R-:W-:Y:S01]  /*0a80*/  FADD.FTZ R10, R10, -UR19 ;  /* 0x800000130a0a7e21 */ /* 0x000fe20008010000 */
[----:B------:R-:W-:-:S02]  /*0a90*/  HADD2.F32 R13, -RZ, R25.H1_H1 ;  /* 0x30000019ff0d7230 */ /* 0x000fc40000004100 */
[----:B------:R-:W-:Y:S01]  /*0aa0*/  FADD.FTZ R15, R15, -UR19 ;  /* 0x800000130f0f7e21 */ /* 0x000fe20008010000 */
[----:B------:R-:W-:Y:S02]  /*0ab0*/  HADD2.F32 R8, -RZ, R27.H1_H1 ;  /* 0x3000001bff087230 */ /* 0x000fe40000004100 */
[----:B------:R-:W-:Y:S01]  /*0ac0*/  FMUL.FTZ R9, R9, UR13 ;  /* 0x0000000d09097c20 */ /* 0x000fe20008410000 */
        /* <DEDUP_REMOVED lines=22> */
.L_x_526:
        /* <DEDUP_REMOVED lines=10> */
[----:B------:R-:W-:-:S06]  /*0cd0*/  FMUL.FTZ R21, R18, -1.4426950216293334961 ;  /* 0xbfb8aa3b12157820 */ /* 0x000fcc0000410000 */
[----:B------:R-:W0:Y:S02]  /*0ce0*/  MUFU.EX2 R21, R21 ;  /* 0x0000001500157308 */ /* 0x000e240000000800 */
[----:B0-----:R-:W-:-:S06]  /*0cf0*/  FADD.FTZ R32, R21, 1 ;  /* 0x3f80000015207421 */ /* 0x001fcc0000010000 */
[----:B------:R-:W0:Y:S02]  /*0d00*/  MUFU.RCP R32, R32 ;  /* 0x0000002000207308 */ /* 0x000e240000001000 */
[----:B0-----:R-:W-:Y:S01]  /*0d10*/  FADD.FTZ R33, -R32, 1 ;  /* 0x3f80000020217421 */ /* 0x001fe20000010100 */
[----:B------:R-:W-:-:S03]  /*0d20*/  FMUL.FTZ R11, R11, R32 ;  /* 0x000000200b0b7220 */ /* 0x000fc60000410000 */
[----:B------:R-:W-:Y:S01]  /*0d30*/  FFMA.FTZ R18, R18, R33, 1 ;  /* 0x3f80000012127423 */ /* 0x000fe20000010021 */
[----:B------:R-:W-:-:S03]  /*0d40*/  FMUL.FTZ R33, R20, -1.4426950216293334961 ;  /* 0xbfb8aa3b14217820 */ /* 0x000fc60000410000 */
[----:B------:R-:W-:-:S03]  /*0d50*/  FMUL.FTZ R11, R11, R18 ;  /* 0x000000120b0b7220 */ /* 0x000fc60000410000 */
[----:B------:R-:W0:Y:S02]  /*0d60*/  MUFU.EX2 R33, R33 ;  /* 0x0000002100217308 */ /* 0x000e240000000800 */
[----:B0-----:R-:W-:-:S06]  /*0d70*/  FADD.FTZ R33, R33, 1 ;  /* 0x3f80000021217421 */ /* 0x001fcc0000010000 */
[----:B------:R-:W0:Y:S02]  /*0d80*/  MUFU.RCP R33, R33 ;  /* 0x0000002100217308 */ /* 0x000e240000001000 */
[----:B0-----:R-:W-:Y:S01]  /*0d90*/  FADD.FTZ R21, -R33, 1 ;  /* 0x3f80000021157421 */ /* 0x001fe20000010100 */
[----:B------:R-:W-:-:S03]  /*0da0*/  FMUL.FTZ R12, R12, R33 ;  /* 0x000000210c0c7220 */ /* 0x000fc60000410000 */
[----:B------:R-:W-:-:S04]  /*0db0*/  FFMA.FTZ R21, R20, R21, 1 ;  /* 0x3f80000014157423 */ /* 0x000fc80000010015 */
[----:B------:R-:W-:-:S07]  /*0dc0*/  FMUL.FTZ R12, R12, R21 ;  /* 0x000000150c0c7220 */ /* 0x000fce0000410000 */
.L_x_527:
[----:B------:R-:W-:Y:S01]  /*0dd0*/  FFMA.FTZ R18, R10, R8, R17 ;  /* 0x000000080a127223 */ /* 0x000fe20000010011 */
[----:B------:R-:W-:Y:S01]  /*0de0*/  FADD.FTZ R19, R8, R19 ;  /* 0x0000001308137221 */ /* 0x000fe20000010000 */
[----:B------:R-:W-:Y:S01]  /*0df0*/  FMUL.FTZ R8, R11, R4 ;  /* 0x000000040b087220 */ /* 0x000fe20000410000 */
[----:B------:R-:W-:Y:S01]  /*0e00*/  FMUL.FTZ R21, R12, R5 ;  /* 0x000000050c157220 */ /* 0x000fe20000410000 */
[----:B------:R-:W-:Y:S01]  /*0e10*/  ISETP.GT.AND P0, PT, R22, 0x1e, PT ;  /* 0x0000001e1600780c */ /* 0x000fe20003f04270 */
[----:B------:R-:W0:Y:S01]  /*0e20*/  S2UR UR17, SR_CgaCtaId ;  /* 0x00000000001179c3 */ /* 0x000e220000008800 */
[----:B------:R-:W-:Y:S01]  /*0e30*/  FFMA.FTZ R17, R15, R8, R18 ;  /* 0x000000080f117223 */ /* 0x000fe20000010012 */
[----:B------:R-:W-:Y:S01]  /*0e40*/  FADD.FTZ R8, R19, R8 ;  /* 0x0000000813087221 */ /* 0x000fe20000010000 */
[----:B------:R-:W-:Y:S01]  /*0e50*/  UMOV UR9, 0x400 ;  /* 0x0000040000097882 */ /* 0x000fe20000000000 */
[----:B------:R-:W-:Y:S01]  /*0e60*/  FFMA.FTZ R18, R9, R14, RZ ;  /* 0x0000000e09127223 */ /* 0x000fe200000100ff */
[----:B------:R-:W-:Y:S01]  /*0e70*/  FFMA.FTZ R20, R16, R21, R17 ;  /* 0x0000001510147223 */ /* 0x000fe20000010011 */
[----:B------:R-:W-:Y:S01]  /*0e80*/  FADD.FTZ R21, R21, R8 ;  /* 0x0000000815157221 */ /* 0x000fe20000010000 */
[----:B------:R-:W-:Y:S01]  /*0e90*/  UIADD3 UR8, UR9, 0x80, URZ ;  /* 0x0000008009087890 */ /* 0x000fe2000fffe03f */
[----:B------:R-:W-:Y:S01]  /*0ea0*/  FFMA.FTZ R9, R10, R13, RZ ;  /* 0x0000000d0a097223 */ /* 0x000fe200000100ff */
[----:B------:R-:W-:Y:S01]  /*0eb0*/  FADD.FTZ R10, RZ, R14 ;  /* 0x0000000eff0a7221 */ /* 0x000fe20000010000 */
[----:B------:R-:W1:Y:S01]  /*0ec0*/  SHFL.DOWN PT, R17, R20, 0x1, 0x1f ;  /* 0x08201f0014117f89 */ /* 0x000e6200000e0000 */
[C---:B------:R-:W-:Y:S01]  /*0ed0*/  ISETP.NE.AND P3, PT, R31.reuse, RZ, PT ;  /* 0x000000ff1f00720c */ /* 0x040fe20003f65270 */
[----:B------:R-:W-:Y:S01]  /*0ee0*/  FADD.FTZ R13, RZ, R13 ;  /* 0x0000000dff0d7221 */ /* 0x000fe20000010000 */
[----:B------:R-:W-:Y:S01]  /*0ef0*/  FADD.FTZ R10, R10, R11 ;  /* 0x0000000b0a0a7221 */ /* 0x000fe20000010000 */
[----:B------:R-:W2:Y:S01]  /*0f00*/  SHFL.DOWN PT, R8, R21, 0x1, 0x1f ;  /* 0x08201f0015087f89 */ /* 0x000ea200000e0000 */
        /* <DEDUP_REMOVED lines=36> */
[----:B------:R-:W2:Y:S01]  /*1150*/  LDS.128 R12, [UR8+0x20] ;  /* 0x00002008ff0c7984 */ /* 0x000ea20008000c00 */
        /* <DEDUP_REMOVED lines=8> */
[----:B0-----:R-:W-:Y:S01]  /*11e0*/  FADD.FTZ R21, R21, R16 ;  /* 0x0000001015157221 */ /* 0x001fe20000010000 */
[----:B------:R-:W-:-:S03]  /*11f0*/  FADD.FTZ R20, R20, R17 ;  /* 0x0000001114147221 */ /* 0x000fc60000010000 */
[----:B------:R-:W-:Y:S01]  /*1200*/  FADD.FTZ R21, R21, R18 ;  /* 0x0000001215157221 */ /* 0x000fe20000010000 */
[----:B------:R-:W-:Y:S02]  /*1210*/  FADD.FTZ R20, R20, R19 ;  /* 0x0000001314147221 */ /* 0x000fe40000010000 */
[----:B------:R-:W0:Y:S01]  /*1220*/  LDS.128 R16, [UR8+0x50] ;  /* 0x00005008ff107984 */ /* 0x000e220008000c00 */
[----:B-1----:R-:W-:Y:S01]  /*1230*/  FADD.FTZ R21, R21, R12 ;  /* 0x0000000c15157221 */ /* 0x002fe20000010000 */
[----:B------:R-:W-:-:S03]  /*1240*/  FADD.FTZ R20, R20, R13 ;  /* 0x0000000d14147221 */ /* 0x000fc60000010000 */
[----:B------:R-:W-:Y:S01]  /*1250*/  FADD.FTZ R21, R21, R14 ;  /* 0x0000000e15157221 */ /* 0x000fe20000010000 */
[----:B------:R-:W-:Y:S02]  /*1260*/  FADD.FTZ R20, R20, R15 ;  /* 0x0000000f14147221 */ /* 0x000fe40000010000 */
[----:B------:R-:W1:Y:S01]  /*1270*/  LDS.128 R12, [UR8+0x60] ;  /* 0x00006008ff0c7984 */ /* 0x000e620008000c00 */
[----:B0-----:R-:W-:Y:S01]  /*1280*/  FADD.FTZ R21, R21, R16 ;  /* 0x0000001015157221 */ /* 0x001fe20000010000 */
[----:B------:R-:W-:-:S03]  /*1290*/  FADD.FTZ R20, R20, R17 ;  /* 0x0000001114147221 */ /* 0x000fc60000010000 */
[----:B------:R-:W-:Y:S01]  /*12a0*/  FADD.FTZ R21, R21, R18 ;  /* 0x0000001215157221 */ /* 0x000fe20000010000 */
[----:B------:R-:W-:-:S03]  /*12b0*/  FADD.FTZ R20, R20, R19 ;  /* 0x0000001314147221 */ /* 0x000fc60000010000 */
[----:B-1----:R-:W-:Y:S01]  /*12c0*/  FADD.FTZ R21, R21, R12 ;  /* 0x0000000c15157221 */ /* 0x002fe20000010000 */
[----:B------:R-:W-:-:S03]  /*12d0*/  FADD.FTZ R12, R20, R13 ;  /* 0x0000000d140c7221 */ /* 0x000fc60000010000 */
[----:B------:R-:W-:Y:S01]  /*12e0*/  FADD.FTZ R20, R21, R14 ;  /* 0x0000000e15147221 */ /* 0x000fe20000010000 */
[----:B------:R-:W-:-:S07]  /*12f0*/  FADD.FTZ R21, R12, R15 ;  /* 0x0000000f0c157221 */ /* 0x000fce0000010000 */
.L_x_529:
[----:B------:R-:W-:Y:S05]  /*1300*/  BSYNC B0 ;  /* 0x0000000000007941 */ /* 0x000fea0003800000 */
.L_x_528:
[----:B------:R-:W-:Y:S06]  /*1310*/  BAR.SYNC.DEFER_BLOCKING 0x0 ;  /* 0x0000000000007b1d */ /* 0x000fec0000010000 */
[----:B------:R-:W-:Y:S04]  /*1320*/  BSSY B0, `(.L_x_530) ;  /* 0x000013d000007945 */ /* 0x000fe80003800000 */
[----:B------:R-:W-:Y:S05]  /*1330*/  @P4 BRA `(.L_x_531) ;  /* 0x0000001000ec4947 */ /* 0x000fea0003800000 */
[----:B------:R-:W1:Y:S04]  /*1340*/  LDS.128 R12, [R32+0x60] ;  /* 0x00006000200c7984 */ /* 0x000e680000000c00 */
[----:B------:R-:W2:Y:S01]  /*1350*/  LDS.128 R16, [R32+0xc0] ;  /* 0x0000c00020107984 */ /* 0x000ea20000000c00 */
        /* <DEDUP_REMOVED lines=8> */
[----:B------:R-:W-:-:S02]  /*13e0*/  FADD.FTZ R18, R14, R19 ;  /* 0x000000130e127221 */ /* 0x000fc40000010000 */
[----:B------:R-:W1:Y:S01]  /*13f0*/  LDS.128 R12, [R32+0x180] ;  /* 0x00018000200c7984 */ /* 0x000e620000000c00 */
        /* <DEDUP_REMOVED lines=299> */
[----:B0-----:R-:W-:Y:S01]  /*26b0*/  FADD.FTZ R8, R17, R8 ;  /* 0x0000000811087221 */ /* 0x001fe20000010000 */
[----:B------:R-:W-:Y:S01]  /*26c0*/  FADD.FTZ R9, R16, R9 ;  /* 0x0000000910097221 */ /* 0x000fe20000010000 */
[----:B------:R-:W-:Y:S01]  /*26d0*/  FADD.FTZ R10, R19, R10 ;  /* 0x0000000a130a7221 */ /* 0x000fe20000010000 */
[----:B------:R-:W-:-:S07]  /*26e0*/  FADD.FTZ R11, R18, R11 ;  /* 0x0000000b120b7221 */ /* 0x000fce0000010000 */
.L_x_531:
[----:B------:R-:W-:Y:S05]  /*26f0*/  BSYNC B0 ;  /* 0x0000000000007941 */ /* 0x000fea0003800000 */
.L_x_530:
        /* <DEDUP_REMOVED lines=11> */
[----:B0-----:R-:W-:-:S04]  /*27b0*/  LEA R32, P4, R33, R16, 0x2 ;  /* 0x0000001021207211 */ /* 0x001fc800078810ff */
[----:B------:R-:W-:-:S05]  /*27c0*/  IADD3.X R33, R17, UR11, RZ, P4, !PT ;  /* 0x0000000b11217c10 */ /* 0x000fca000a7fe4ff */
[----:B------:R3:W-:Y:S01]  /*27d0*/  REDG.E.ADD.F32.FTZ.RN.STRONG.GPU desc[UR14][R32.64], R9 ;  /* 0x00000009200079a6 */ /* 0x0007e2000c10f38e */
[CC--:B-1----:R-:W-:Y:S02]  /*27e0*/  LEA R18, P5, R12.reuse, R16.reuse, 0x2 ;  /* 0x000000100c127211 */ /* 0x0c2fe400078a10ff */
[----:B--2---:R-:W-:Y:S02]  /*27f0*/  LEA R16, P6, R15, R16, 0x2 ;  /* 0x000000100f107211 */ /* 0x004fe400078c10ff */
[----:B------:R-:W-:Y:S02]  /*2800*/  LEA.HI.X R19, R12, R17, R13, 0x2, P5 ;  /* 0x000000110c137211 */ /* 0x000fe400028f140d */
[----:B------:R-:W-:-:S03]  /*2810*/  IADD3.X R17, R17, UR10, RZ, P6, !PT ;  /* 0x0000000a11117c10 */ /* 0x000fc6000b7fe4ff */
[----:B------:R3:W-:Y:S04]  /*2820*/  REDG.E.ADD.F32.FTZ.RN.STRONG.GPU desc[UR14][R18.64], R10 ;  /* 0x0000000a120079a6 */ /* 0x0007e8000c10f38e */
[----:B------:R3:W-:Y:S02]  /*2830*/  REDG.E.ADD.F32.FTZ.RN.STRONG.GPU desc[UR14][R16.64], R11 ;  /* 0x0000000b100079a6 */ /* 0x0007e4000c10f38e */
.L_x_533:
[----:B------:R-:W-:Y:S05]  /*2840*/  BSYNC B0 ;  /* 0x0000000000007941 */ /* 0x000fea0003800000 */
.L_x_532:
[----:B------:R-:W-:Y:S05]  /*2850*/  @!P0 BRA `(.L_x_534) ;  /* 0x0000001000908947 */ /* 0x000fea0003800000 */
[----:B------:R-:W1:Y:S01]  /*2860*/  LDC R15, c[0x0][0x10] ;  /* 0x00000400ff0f7b82 */ /* 0x000e620000000800 */
[----:B------:R-:W2:Y:S01]  /*2870*/  S2R R2, SR_CTAID.Y ;  /* 0x0000000000027919 */ /* 0x000ea20000002600 */
[----:B------:R-:W-:-:S06]  /*2880*/  ULOP3.LUT UR8, UR4, 0x1, URZ, 0xc0, !UPT ;  /* 0x0000000104087892 */ /* 0x000fcc000f8ec03f */
[----:B0--3--:R-:W0:Y:S08]  /*2890*/  LDC.64 R8, c[0x0][0x258] ;  /* 0x00009600ff087b82 */ /* 0x009e300000000a00 */
        /* <DEDUP_REMOVED lines=29> */
.L_x_536:
[----:B------:R-:W2:Y:S04]  /*2a70*/  LDG.E.STRONG.GPU R10, desc[UR14][R8.64] ;  /* 0x0000000e080a7981 */ /* 0x000ea8000c1ef900 */
[----:B--2---:R-:W-:Y:S01]  /*2a80*/  CCTL.IVALL ;  /* 0x00000000ff00798f */ /* 0x004fe20002000000 */
[----:B------:R-:W-:Y:S05]  /*2a90*/  YIELD ;  /* 0x0000000000007946 */ /* 0x000fea0003800000 */
[----:B------:R-:W-:-:S13]  /*2aa0*/  ISETP.NE.AND P0, PT, R10, R13, PT ;  /* 0x0000000d0a00720c */ /* 0x000fda0003f05270 */
[----:B------:R-:W-:Y:S05]  /*2ab0*/  @P0 BRA `(.L_x_536) ;  /* 0xfffffffc00ec0947 */ /* 0x000fea000383ffff */
.L_x_535:
        /* <DEDUP_REMOVED lines=17> */
.L_x_540:
[----:B------:R-:W-:-:S13]  /*2bd0*/  ISETP.EQ.OR P6, PT, R17, UR16, P3 ;  /* 0x0000001011007c0c */ /* 0x000fda0009fc2670 */
[----:B------:R-:W-:-:S04]  /*2be0*/  @!P6 IMAD R11, R15, R17, R2 ;  /* 0x000000110f0be224 */ /* 0x000fc800078e0202 */
[----:B------:R-:W-:-:S05]  /*2bf0*/  @!P6 IMAD.WIDE.U32 R10, R11, 0x8, R18 ;  /* 0x000000080b0ae825 */ /* 0x000fca00078e0012 */
[----:B------:R-:W2:Y:S01]  /*2c00*/  @!P6 LDG.E.64 R8, desc[UR14][R10.64] ;  /* 0x0000000e0a08e981 */ /* 0x000ea2000c1e1b00 */
[C---:B------:R-:W-:Y:S02]  /*2c10*/  IADD3 R13, R17.reuse, 0x1, RZ ;  /* 0x00000001110d7810 */ /* 0x040fe40007ffe0ff */
[----:B------:R-:W-:Y:S02]  /*2c20*/  IADD3 R32, R17, 0x2, RZ ;  /* 0x0000000211207810 */ /* 0x000fe40007ffe0ff */
[----:B------:R-:W-:Y:S02]  /*2c30*/  ISETP.EQ.OR P4, PT, R13, UR16, P3 ;  /* 0x000000100d007c0c */ /* 0x000fe40009f82670 */
[----:B------:R-:W-:Y:S02]  /*2c40*/  ISETP.EQ.OR P5, PT, R32, UR16, P3 ;  /* 0x0000001020007c0c */ /* 0x000fe40009fa2670 */
[----:B------:R-:W-:-:S09]  /*2c50*/  IADD3 R12, R17, 0x3, RZ ;  /* 0x00000003110c7810 */ /* 0x000fd20007ffe0ff */
[----:B------:R-:W-:Y:S02]  /*2c60*/  @!P4 IMAD R13, R15, R13, R2 ;  /* 0x0000000d0f0dc224 */ /* 0x000fe400078e0202 */
[----:B--2---:R-:W-:Y:S01]  /*2c70*/  @!P6 FADD.FTZ R20, R20, R8 ;  /* 0x000000081414e221 */ /* 0x004fe20000010000 */
        /* <DEDUP_REMOVED lines=20> */
[----:B------:R-:W-:Y:S01]  /*2dc0*/  IADD3 R12, R17, 0x6, RZ ;  /* 0x00000006110c7810 */ /* 0x000fe20007ffe0ff */
[----:B------:R-:W-:Y:S01]  /*2dd0*/  @!P6 FADD.FTZ R21, R21, R13 ;  /* 0x0000000d1515e221 */ /* 0x000fe20000010000 */
[----:B------:R-:W-:Y:S02]  /*2de0*/  @!P4 IMAD.WIDE.U32 R8, R9, 0x8, R18 ;  /* 0x000000080908c825 */ /* 0x000fe400078e0012 */
[----:B------:R-:W-:Y:S02]  /*2df0*/  ISETP.EQ.OR P6, PT, R12, UR16, P3 ;  /* 0x000000100c007c0c */ /* 0x000fe40009fc2670 */
[----:B------:R-:W-:Y:S02]  /*2e00*/  @!P5 IMAD R11, R15, R33, R2 ;  /* 0x000000210f0bd224 */ /* 0x000fe400078e0202 */
[----:B------:R-:W2:Y:S02]  /*2e10*/  @!P4 LDG.E.64 R8, desc[UR14][R8.64] ;  /* 0x0000000e0808c981 */ /* 0x000ea4000c1e1b00 */
[----:B------:R-:W-:-:S06]  /*2e20*/  @!P5 IMAD.WIDE.U32 R10, R11, 0x8, R18 ;  /* 0x000000080b0ad825 */ /* 0x000fcc00078e0012 */
[----:B------:R-:W3:Y:S01]  /*2e30*/  @!P5 LDG.E.64 R10, desc[UR14][R10.64] ;  /* 0x0000000e0a0ad981 */ /* 0x000ee2000c1e1b00 */
[----:B------:R-:W-:-:S04]  /*2e40*/  @!P6 IMAD R13, R15, R12, R2 ;  /* 0x0000000c0f0de224 */ /* 0x000fc800078e0202 */
        /* <DEDUP_REMOVED lines=13> */
[----:B------:R-:W-:-:S04]  /*2f20*/  @!P4 IMAD.WIDE.U32 R8, R9, 0x8, R18 ;  /* 0x000000080908c825 */ /* 0x000fc800078e0012 */
[----:B------:R-:W-:Y:S01]  /*2f30*/  @!P6 FADD.FTZ R21, R21, R13 ;  /* 0x0000000d1515e221 */ /* 0x000fe20000010000 */
[----:B------:R-:W-:Y:S01]  /*2f40*/  ISETP.EQ.OR P6, PT, R12, UR16, P3 ;  /* 0x000000100c007c0c */ /* 0x000fe20009fc2670 */
[----:B------:R-:W-:Y:S01]  /*2f50*/  @!P5 IMAD R11, R15, R33, R2 ;  /* 0x000000210f0bd224 */ /* 0x000fe200078e0202 */
[----:B------:R-:W2:Y:S03]  /*2f60*/  @!P4 LDG.E.64 R8, desc[UR14][R8.64] ;  /* 0x0000000e0808c981 */ /* 0x000ea6000c1e1b00 */
[----:B------:R-:W-:-:S06]  /*2f70*/  @!P5 IMAD.WIDE.U32 R10, R11, 0x8, R18 ;  /* 0x000000080b0ad825 */ /* 0x000fcc00078e0012 */
[----:B------:R-:W3:Y:S02]  /*2f80*/  @!P5 LDG.E.64 R10, desc[UR14][R10.64] ;  /* 0x0000000e0a0ad981 */ /* 0x000ee4000c1e1b00 */
[----:B------:R-:W-:-:S04]  /*2f90*/  @!P6 IMAD R13, R15, R12, R2 ;  /* 0x0000000c0f0de224 */ /* 0x000fc800078e0202 */
[----:B------:R-:W-:-:S06]  /*2fa0*/  @!P6 IMAD.WIDE.U32 R12, R13, 0x8, R18 ;  /* 0x000000080d0ce825 */ /* 0x000fcc00078e0012 */
[----:B------:R-:W4:Y:S01]  /*2fb0*/  @!P6 LDG.E.64 R12, desc[UR14][R12.64] ;  /* 0x0000000e0c0ce981 */ /* 0x000f22000c1e1b00 */
[C---:B------:R-:W-:Y:S02]  /*2fc0*/  IADD3 R33, R17.reuse, 0xa, RZ ;  /* 0x0000000a11217810 */ /* 0x040fe40007ffe0ff */
[----:B------:R-:W-:Y:S01]  /*2fd0*/  IADD3 R32, R17, 0xc, RZ ;  /* 0x0000000c11207810 */ /* 0x000fe20007ffe0ff */
[----:B--2---:R-:W-:Y:S01]  /*2fe0*/  @!P4 FADD.FTZ R20, R20, R8 ;  /* 0x000000081414c221 */ /* 0x004fe20000010000 */
[----:B------:R-:W-:-:S03]  /*2ff0*/  @!P4 FADD.FTZ R21, R21, R9 ;  /* 0x000000091515c221 */ /* 0x000fc60000010000 */
[----:B---3--:R-:W-:Y:S01]  /*3000*/  @!P5 FADD.FTZ R20, R20, R10 ;  /* 0x0000000a1414d221 */ /* 0x008fe20000010000 */
[----:B------:R-:W-:Y:S01]  /*3010*/  @!P5 FADD.FTZ R21, R21, R11 ;  /* 0x0000000b1515d221 */ /* 0x000fe20000010000 */
[----:B------:R-:W-:Y:S02]  /*3020*/  ISETP.EQ.OR P5, PT, R33, UR16, P3 ;  /* 0x0000001021007c0c */ /* 0x000fe40009fa2670 */
[----:B------:R-:W-:-:S04]  /*3030*/  IADD3 R11, R17, 0xb, RZ ;  /* 0x0000000b110b7810 */ /* 0x000fc80007ffe0ff */
[----:B------:R-:W-:Y:S01]  /*3040*/  ISETP.EQ.OR P4, PT, R11, UR16, P3 ;  /* 0x000000100b007c0c */ /* 0x000fe20009f82670 */
[----:B----4-:R-:W-:Y:S01]  /*3050*/  @!P6 FADD.FTZ R20, R20, R12 ;  /* 0x0000000c1414e221 */ /* 0x010fe20000010000 */
[----:B------:R-:W-:Y:S01]  /*3060*/  @!P6 FADD.FTZ R21, R21, R13 ;  /* 0x0000000d1515e221 */ /* 0x000fe20000010000 */
[----:B------:R-:W-:-:S04]  /*3070*/  ISETP.EQ.OR P6, PT, R32, UR16, P3 ;  /* 0x0000001020007c0c */ /* 0x000fc80009fc2670 */
[----:B------:R-:W-:-:S04]  /*3080*/  @!P5 IMAD R9, R15, R33, R2 ;  /* 0x000000210f09d224 */ /* 0x000fc800078e0202 */
        /* <DEDUP_REMOVED lines=12> */
[----:B------:R-:W-:-:S03]  /*3150*/  ISETP.EQ.OR P5, PT, R33, UR16, P3 ;  /* 0x0000001021007c0c */ /* 0x000fc60009fa2670 */
[----:B---3--:R-:W-:Y:S01]  /*3160*/  @!P4 FADD.FTZ R21, R21, R11 ;  /* 0x0000000b1515c221 */ /* 0x008fe20000010000 */
[----:B------:R-:W-:Y:S01]  /*3170*/  IADD3 R11, R17, 0xe, RZ ;  /* 0x0000000e110b7810 */ /* 0x000fe20007ffe0ff */
[----:B------:R-:W-:-:S03]  /*3180*/  @!P4 FADD.FTZ R20, R20, R10 ;  /* 0x0000000a1414c221 */ /* 0x000fc60000010000 */
[----:B------:R-:W-:-:S05]  /*3190*/  ISETP.EQ.OR P4, PT, R11, UR16, P3 ;  /* 0x000000100b007c0c */ /* 0x000fca0009f82670 */
[----:B------:R-:W-:Y:S02]  /*31a0*/  @!P5 IMAD R9, R15, R33, R2 ;  /* 0x000000210f09d224 */ /* 0x000fe400078e0202 */
[----:B----4-:R-:W-:Y:S01]  /*31b0*/  @!P6 FADD.FTZ R20, R20, R12 ;  /* 0x0000000c1414e221 */ /* 0x010fe20000010000 */
[----:B------:R-:W-:Y:S01]  /*31c0*/  @!P6 FADD.FTZ R21, R21, R13 ;  /* 0x0000000d1515e221 */ /* 0x000fe20000010000 */
[----:B------:R-:W-:Y:S01]  /*31d0*/  ISETP.EQ.OR P6, PT, R32, UR16, P3 ;  /* 0x0000001020007c0c */ /* 0x000fe20009fc2670 */
[----:B------:R-:W-:-:S06]  /*31e0*/  @!P5 IMAD.WIDE.U32 R8, R9, 0x8, R18 ;  /* 0x000000080908d825 */ /* 0x000fcc00078e0012 */
[----:B------:R-:W2:Y:S01]  /*31f0*/  @!P5 LDG.E.64 R8, desc[UR14][R8.64] ;  /* 0x0000000e0808d981 */ /* 0x000ea2000c1e1b00 */
[----:B------:R-:W-:-:S04]  /*3200*/  @!P4 IMAD R11, R15, R11, R2 ;  /* 0x0000000b0f0bc224 */ /* 0x000fc800078e0202 */
        /* <DEDUP_REMOVED lines=15> */
.L_x_539:
[----:B------:R-:W-:-:S13]  /*3300*/  ISETP.GT.AND P4, PT, R16, 0x4, PT ;  /* 0x000000041000780c */ /* 0x000fda0003f84270 */
[----:B------:R-:W-:Y:S05]  /*3310*/  @!P4 BRA `(.L_x_541) ;  /* 0x0000000000ecc947 */ /* 0x000fea0003800000 */
[C---:B------:R-:W-:Y:S02]  /*3320*/  ISETP.EQ.OR P0, PT, R17.reuse, UR16, P3 ;  /* 0x0000001011007c0c */ /* 0x040fe40009f02670 */
[----:B------:R-:W-:-:S11]  /*3330*/  IADD3 R13, R17, 0x1, RZ ;  /* 0x00000001110d7810 */ /* 0x000fd60007ffe0ff */
[----:B------:R-:W-:-:S04]  /*3340*/  @!P0 IMAD R9, R17, R15, R2 ;  /* 0x0000000f11098224 */ /* 0x000fc800078e0202 */
[----:B------:R-:W-:Y:S01]  /*3350*/  @!P0 IMAD.WIDE.U32 R8, R9, 0x8, R18 ;  /* 0x0000000809088825 */ /* 0x000fe200078e0012 */
[----:B------:R-:W-:-:S05]  /*3360*/  ISETP.EQ.OR P4, PT, R13, UR16, P3 ;  /* 0x000000100d007c0c */ /* 0x000fca0009f82670 */
[----:B------:R-:W2:Y:S08]  /*3370*/  @!P0 LDG.E.64 R8, desc[UR14][R8.64] ;  /* 0x0000000e08088981 */ /* 0x000eb0000c1e1b00 */
[----:B------:R-:W-:-:S04]  /*3380*/  @!P4 IMAD R13, R15, R13, R2 ;  /* 0x0000000d0f0dc224 */ /* 0x000fc800078e0202 */
[----:B------:R-:W-:-:S06]  /*3390*/  @!P4 IMAD.WIDE.U32 R12, R13, 0x8, R18 ;  /* 0x000000080d0cc825 */ /* 0x000fcc00078e0012 */
[----:B------:R-:W3:Y:S01]  /*33a0*/  @!P4 LDG.E.64 R12, desc[UR14][R12.64] ;  /* 0x0000000e0c0cc981 */ /* 0x000ee2000c1e1b00 */
[C---:B------:R-:W-:Y:S02]  /*33b0*/  IADD3 R11, R17.reuse, 0x2, RZ ;  /* 0x00000002110b7810 */ /* 0x040fe40007ffe0ff */
[----:B------:R-:W-:Y:S02]  /*33c0*/  IADD3 R32, R17, 0x3, RZ ;  /* 0x0000000311207810 */ /* 0x000fe40007ffe0ff */
[----:B------:R-:W-:Y:S02]  /*33d0*/  ISETP.EQ.OR P5, PT, R11, UR16, P3 ;  /* 0x000000100b007c0c */ /* 0x000fe40009fa2670 */
[----:B------:R-:W-:Y:S02]  /*33e0*/  ISETP.EQ.OR P6, PT, R32, UR16, P3 ;  /* 0x0000001020007c0c */ /* 0x000fe40009fc2670 */
[----:B------:R-:W-:-:S09]  /*33f0*/  IADD3 R17, R17, 0x4, RZ ;  /* 0x0000000411117810 */ /* 0x000fd20007ffe0ff */
[----:B------:R-:W-:-:S04]  /*3400*/  @!P5 IMAD R11, R15, R11, R2 ;  /* 0x0000000b0f0bd224 */ /* 0x000fc800078e0202 */
[----:B------:R-:W-:-:S06]  /*3410*/  @!P5 IMAD.WIDE.U32 R10, R11, 0x8, R18 ;  /* 0x000000080b0ad825 */ /* 0x000fcc00078e0012 */
[----:B------:R-:W4:Y:S01]  /*3420*/  @!P5 LDG.E.64 R10, desc[UR14][R10.64] ;  /* 0x0000000e0a0ad981 */ /* 0x000f22000c1e1b00 */
[----:B--2---:R-:W-:Y:S01]  /*3430*/  @!P0 FADD.FTZ R21, R21, R9 ;  /* 0x0000000915158221 */ /* 0x004fe20000010000 */
[----:B------:R-:W-:Y:S02]  /*3440*/  @!P6 IMAD R9, R15, R32, R2 ;  /* 0x000000200f09e224 */ /* 0x000fe400078e0202 */
[----:B------:R-:W-:Y:S01]  /*3450*/  @!P0 FADD.FTZ R20, R20, R8 ;  /* 0x0000000814148221 */ /* 0x000fe20000010000 */
[----:B------:R-:W-:Y:S01]  /*3460*/  ISETP.EQ.OR P0, PT, R17, UR16, P3 ;  /* 0x0000001011007c0c */ /* 0x000fe20009f02670 */
[----:B------:R-:W-:-:S06]  /*3470*/  @!P6 IMAD.WIDE.U32 R8, R9, 0x8, R18 ;  /* 0x000000080908e825 */ /* 0x000fcc00078e0012 */
[----:B------:R-:W2:Y:S01]  /*3480*/  @!P6 LDG.E.64 R8, desc[UR14][R8.64] ;  /* 0x0000000e0808e981 */ /* 0x000ea2000c1e1b00 */
[----:B---3--:R-:W-:-:S05]  /*3490*/  @!P4 FADD.FTZ R21, R21, R13 ;  /* 0x0000000d1515c221 */ /* 0x008fca0000010000 */
[----:B------:R-:W-:Y:S02]  /*34a0*/  @!P0 IMAD R13, R15, R17, R2 ;  /* 0x000000110f0d8224 */ /* 0x000fe400078e0202 */
[----:B------:R-:W-:Y:S02]  /*34b0*/  @!P4 FADD.FTZ R20, R20, R12 ;  /* 0x0000000c1414c221 */ /* 0x000fe40000010000 */
[----:B------:R-:W-:-:S06]  /*34c0*/  @!P0 IMAD.WIDE.U32 R12, R13, 0x8, R18 ;  /* 0x000000080d0c8825 */ /* 0x000fcc00078e0012 */
[----:B------:R-:W3:Y:S01]  /*34d0*/  @!P0 LDG.E.64 R12, desc[UR14][R12.64] ;  /* 0x0000000e0c0c8981 */ /* 0x000ee2000c1e1b00 */
[----:B----4-:R-:W-:Y:S01]  /*34e0*/  @!P5 FADD.FTZ R20, R20, R10 ;  /* 0x0000000a1414d221 */ /* 0x010fe20000010000 */
[----:B------:R-:W-:Y:S01]  /*34f0*/  @!P5 FADD.FTZ R21, R21, R11 ;  /* 0x0000000b1515d221 */ /* 0x000fe20000010000 */
[----:B------:R-:W-:-:S04]  /*3500*/  IADD3 R11, R17, 0x1, RZ ;  /* 0x00000001110b7810 */ /* 0x000fc80007ffe0ff */
[----:B------:R-:W-:Y:S02]  /*3510*/  ISETP.EQ.OR P5, PT, R11, UR16, P3 ;  /* 0x000000100b007c0c */ /* 0x000fe40009fa2670 */
[----:B------:R-:W-:-:S04]  /*3520*/  IADD3 R10, R17, 0x3, RZ ;  /* 0x00000003110a7810 */ /* 0x000fc80007ffe0ff */
[----:B------:R-:W-:Y:S01]  /*3530*/  ISETP.EQ.OR P4, PT, R10, UR16, P3 ;  /* 0x000000100a007c0c */ /* 0x000fe20009f82670 */
[----:B--2---:R-:W-:Y:S01]  /*3540*/  @!P6 FADD.FTZ R20, R20, R8 ;  /* 0x000000081414e221 */ /* 0x004fe20000010000 */
[----:B------:R-:W-:Y:S01]  /*3550*/  IADD3 R8, R17, 0x2, RZ ;  /* 0x0000000211087810 */ /* 0x000fe20007ffe0ff */
[----:B------:R-:W-:-:S03]  /*3560*/  @!P6 FADD.FTZ R21, R21, R9 ;  /* 0x000000091515e221 */ /* 0x000fc60000010000 */
[----:B------:R-:W-:Y:S01]  /*3570*/  ISETP.EQ.OR P6, PT, R8, UR16, P3 ;  /* 0x0000001008007c0c */ /* 0x000fe20009fc2670 */
[----:B------:R-:W-:-:S12]  /*3580*/  @!P5 IMAD R9, R15, R11, R2 ;  /* 0x0000000b0f09d224 */ /* 0x000fd800078e0202 */
[----:B------:R-:W-:Y:S02]  /*3590*/  @!P6 IMAD R11, R15, R8, R2 ;  /* 0x000000080f0be224 */ /* 0x000fe400078e0202 */
[----:B------:R-:W-:-:S04]  /*35a0*/  @!P5 IMAD.WIDE.U32 R8, R9, 0x8, R18 ;  /* 0x000000080908d825 */ /* 0x000fc800078e0012 */
[----:B---3--:R-:W-:Y:S01]  /*35b0*/  @!P0 FADD.FTZ R21, R21, R13 ;  /* 0x0000000d15158221 */ /* 0x008fe20000010000 */
[----:B------:R-:W-:Y:S02]  /*35c0*/  @!P4 IMAD R13, R15, R10, R2 ;  /* 0x0000000a0f0dc224 */ /* 0x000fe400078e0202 */
[----:B------:R-:W-:Y:S01]  /*35d0*/  @!P6 IMAD.WIDE.U32 R10, R11, 0x8, R18 ;  /* 0x000000080b0ae825 */ /* 0x000fe200078e0012 */
[----:B------:R-:W2:Y:S03]  /*35e0*/  @!P5 LDG.E.64 R8, desc[UR14][R8.64] ;  /* 0x0000000e0808d981 */ /* 0x000ea6000c1e1b00 */
[----:B------:R-:W-:Y:S01]  /*35f0*/  @!P0 FADD.FTZ R20, R20, R12 ;  /* 0x0000000c14148221 */ /* 0x000fe20000010000 */
[----:B------:R-:W-:Y:S01]  /*3600*/  @!P4 IMAD.WIDE.U32 R12, R13, 0x8, R18 ;  /* 0x000000080d0cc825 */ /* 0x000fe200078e0012 */
[----:B------:R-:W3:Y:S05]  /*3610*/  @!P6 LDG.E.64 R10, desc[UR14][R10.64] ;  /* 0x0000000e0a0ae981 */ /* 0x000eea000c1e1b00 */
[----:B------:R-:W4:Y:S01]  /*3620*/  @!P4 LDG.E.64 R12, desc[UR14][R12.64] ;  /* 0x0000000e0c0cc981 */ /* 0x000f22000c1e1b00 */
[----:B------:R-:W-:-:S02]  /*3630*/  IADD3 R16, R16, -0x4, RZ ;  /* 0xfffffffc10107810 */ /* 0x000fc40007ffe0ff */
[----:B------:R-:W-:Y:S02]  /*3640*/  PLOP3.LUT P0, PT, PT, PT, PT, 0x8, 0x0 ;  /* 0x000000000000781c */ /* 0x000fe40003f0e170 */
[----:B------:R-:W-:Y:S02]  /*3650*/  IADD3 R16, R16, -0x4, RZ ;  /* 0xfffffffc10107810 */ /* 0x000fe40007ffe0ff */
[----:B------:R-:W-:Y:S01]  /*3660*/  IADD3 R17, R17, 0x4, RZ ;  /* 0x0000000411117810 */ /* 0x000fe20007ffe0ff */
[----:B--2---:R-:W-:Y:S01]  /*3670*/  @!P5 FADD.FTZ R20, R20, R8 ;  /* 0x000000081414d221 */ /* 0x004fe20000010000 */
[----:B------:R-:W-:-:S03]  /*3680*/  @!P5 FADD.FTZ R21, R21, R9 ;  /* 0x000000091515d221 */ /* 0x000fc60000010000 */
[----:B---3--:R-:W-:Y:S01]  /*3690*/  @!P6 FADD.FTZ R20, R20, R10 ;  /* 0x0000000a1414e221 */ /* 0x008fe20000010000 */
[----:B------:R-:W-:-:S03]  /*36a0*/  @!P6 FADD.FTZ R21, R21, R11 ;  /* 0x0000000b1515e221 */ /* 0x000fc60000010000 */
[----:B----4-:R-:W-:Y:S01]  /*36b0*/  @!P4 FADD.FTZ R20, R20, R12 ;  /* 0x0000000c1414c221 */ /* 0x010fe20000010000 */
[----:B------:R-:W-:-:S07]  /*36c0*/  @!P4 FADD.FTZ R21, R21, R13 ;  /* 0x0000000d1515c221 */ /* 0x000fce0000010000 */
.L_x_541:
[----:B------:R-:W-:-:S13]  /*36d0*/  ISETP.NE.OR P0, PT, R16, RZ, P0 ;  /* 0x000000ff1000720c */ /* 0x000fda0000705670 */
[----:B------:R-:W-:Y:S05]  /*36e0*/  @!P0 BRA `(.L_x_537) ;  /* 0x00000000007c8947 */ /* 0x000fea0003800000 */
.L_x_538:
[----:B------:R-:W-:-:S13]  /*36f0*/  ISETP.EQ.OR P5, PT, R17, UR16, P3 ;  /* 0x0000001011007c0c */ /* 0x000fda0009fa2670 */
[----:B------:R-:W-:-:S04]  /*3700*/  @!P5 IMAD R11, R15, R17, R2 ;  /* 0x000000110f0bd224 */ /* 0x000fc800078e0202 */
[----:B------:R-:W-:-:S05]  /*3710*/  @!P5 IMAD.WIDE.U32 R10, R11, 0x8, R18 ;  /* 0x000000080b0ad825 */ /* 0x000fca00078e0012 */
[----:B------:R0:W2:Y:S01]  /*3720*/  @!P5 LDG.E.64 R8, desc[UR14][R10.64] ;  /* 0x0000000e0a08d981 */ /* 0x0000a2000c1e1b00 */
[C---:B------:R-:W-:Y:S02]  /*3730*/  IADD3 R13, R17.reuse, 0x1, RZ ;  /* 0x00000001110d7810 */ /* 0x040fe40007ffe0ff */
[----:B------:R-:W-:Y:S02]  /*3740*/  IADD3 R32, R17, 0x2, RZ ;  /* 0x0000000211207810 */ /* 0x000fe40007ffe0ff */
[----:B------:R-:W-:Y:S02]  /*3750*/  ISETP.EQ.OR P6, PT, R13, UR16, P3 ;  /* 0x000000100d007c0c */ /* 0x000fe40009fc2670 */
[----:B------:R-:W-:Y:S02]  /*3760*/  ISETP.EQ.OR P4, PT, R32, UR16, P3 ;  /* 0x0000001020007c0c */ /* 0x000fe40009f82670 */
[----:B------:R-:W-:-:S04]  /*3770*/  IADD3 R12, R17, 0x3, RZ ;  /* 0x00000003110c7810 */ /* 0x000fc80007ffe0ff */
[----:B------:R-:W-:-:S05]  /*3780*/  ISETP.EQ.OR P0, PT, R12, UR16, P3 ;  /* 0x000000100c007c0c */ /* 0x000fca0009f02670 */
[C-C-:B------:R-:W-:Y:S02]  /*3790*/  @!P6 IMAD R13, R15.reuse, R13, R2.reuse ;  /* 0x0000000d0f0de224 */ /* 0x140fe400078e0202 */
[----:B0-----:R-:W-:-:S04]  /*37a0*/  @!P4 IMAD R11, R15, R32, R2 ;  /* 0x000000200f0bc224 */ /* 0x001fc800078e0202 */
[----:B------:R-:W-:-:S06]  /*37b0*/  @!P4 IMAD.WIDE.U32 R10, R11, 0x8, R18 ;  /* 0x000000080b0ac825 */ /* 0x000fcc00078e0012 */
[----:B------:R-:W3:Y:S01]  /*37c0*/  @!P4 LDG.E.64 R10, desc[UR14][R10.64] ;  /* 0x0000000e0a0ac981 */ /* 0x000ee2000c1e1b00 */
[----:B--2---:R-:W-:Y:S01]  /*37d0*/  @!P5 FADD.FTZ R20, R20, R8 ;  /* 0x000000081414d221 */ /* 0x004fe20000010000 */
[----:B------:R-:W-:Y:S01]  /*37e0*/  @!P5 FADD.FTZ R21, R21, R9 ;  /* 0x000000091515d221 */ /* 0x000fe20000010000 */
[----:B------:R-:W-:-:S04]  /*37f0*/  @!P6 IMAD.WIDE.U32 R8, R13, 0x8, R18 ;  /* 0x000000080d08e825 */ /* 0x000fc800078e0012 */
[----:B------:R-:W-:Y:S02]  /*3800*/  @!P0 IMAD R13, R15, R12, R2 ;  /* 0x0000000c0f0d8224 */ /* 0x000fe400078e0202 */
[----:B------:R-:W2:Y:S02]  /*3810*/  @!P6 LDG.E.64 R8, desc[UR14][R8.64] ;  /* 0x0000000e0808e981 */ /* 0x000ea4000c1e1b00 */
[----:B------:R-:W-:-:S06]  /*3820*/  @!P0 IMAD.WIDE.U32 R12, R13, 0x8, R18 ;  /* 0x000000080d0c8825 */ /* 0x000fcc00078e0012 */
[----:B------:R-:W4:Y:S01]  /*3830*/  @!P0 LDG.E.64 R12, desc[UR14][R12.64] ;  /* 0x0000000e0c0c8981 */ /* 0x000f22000c1e1b00 */
[----:B------:R-:W-:-:S04]  /*3840*/  IADD3 R16, R16, -0x4, RZ ;  /* 0xfffffffc10107810 */ /* 0x000fc80007ffe0ff */
[----:B------:R-:W-:Y:S02]  /*3850*/  ISETP.NE.AND P5, PT, R16, RZ, PT ;  /* 0x000000ff1000720c */ /* 0x000fe40003fa5270 */
[----:B------:R-:W-:Y:S01]  /*3860*/  IADD3 R17, R17, 0x4, RZ ;  /* 0x0000000411117810 */ /* 0x000fe20007ffe0ff */
[----:B--2---:R-:W-:Y:S01]  /*3870*/  @!P6 FADD.FTZ R20, R20, R8 ;  /* 0x000000081414e221 */ /* 0x004fe20000010000 */
[----:B------:R-:W-:-:S03]  /*3880*/  @!P6 FADD.FTZ R21, R21, R9 ;  /* 0x000000091515e221 */ /* 0x000fc60000010000 */
[----:B---3--:R-:W-:Y:S01]  /*3890*/  @!P4 FADD.FTZ R20, R20, R10 ;  /* 0x0000000a1414c221 */ /* 0x008fe20000010000 */
[----:B------:R-:W-:-:S03]  /*38a0*/  @!P4 FADD.FTZ R21, R21, R11 ;  /* 0x0000000b1515c221 */ /* 0x000fc60000010000 */
[----:B----4-:R-:W-:Y:S01]  /*38b0*/  @!P0 FADD.FTZ R20, R20, R12 ;  /* 0x0000000c14148221 */ /* 0x010fe20000010000 */
[----:B------:R-:W-:Y:S01]  /*38c0*/  @!P0 FADD.FTZ R21, R21, R13 ;  /* 0x0000000d15158221 */ /* 0x000fe20000010000 */
[----:B------:R-:W-:Y:S06]  /*38d0*/  @P5 BRA `(.L_x_538) ;  /* 0xfffffffc00845947 */ /* 0x000fec000383ffff */
.L_x_537:
        /* <DEDUP_REMOVED lines=11> */
.L_x_543:
[----:B------:R-:W-:Y:S05]  /*3990*/  BSYNC B0 ;  /* 0x0000000000007941 */ /* 0x000fea0003800000 */
.L_x_542:
        /* <DEDUP_REMOVED lines=16> */
.L_x_534:
[----:B------:R-:W1:Y:S01]  /*3aa0*/  S2UR UR9, SR_CgaCtaId ;  /* 0x00000000000979c3 */ /* 0x000e620000008800 */
[----:B------:R-:W-:Y:S01]  /*3ab0*/  UMOV UR8, 0x400 ;  /* 0x0000040000087882 */ /* 0x000fe20000000000 */
[--C-:B0--3--:R-:W-:Y:S02]  /*3ac0*/  HADD2.F32 R10, -RZ, R26.reuse.H0_H0 ;  /* 0x2000001aff0a7230 */ /* 0x109fe40000004100 */
[----:B------:R-:W-:Y:S02]  /*3ad0*/  HADD2.F32 R26, -RZ, R26.H1_H1 ;  /* 0x3000001aff1a7230 */ /* 0x000fe40000004100 */
[--C-:B------:R-:W-:Y:S02]  /*3ae0*/  HADD2.F32 R14, -RZ, R27.reuse.H0_H0 ;  /* 0x2000001bff0e7230 */ /* 0x100fe40000004100 */
[----:B------:R-:W-:Y:S02]  /*3af0*/  HADD2.F32 R12, -RZ, R27.H1_H1 ;  /* 0x3000001bff0c7230 */ /* 0x000fe40000004100 */
[----:B------:R-:W-:-:S02]  /*3b00*/  HADD2.F32 R11, -RZ, R25.H0_H0 ;  /* 0x20000019ff0b7230 */ /* 0x000fc40000004100 */
[----:B------:R-:W-:Y:S01]  /*3b10*/  FADD.FTZ R14, R14, -UR19 ;  /* 0x800000130e0e7e21 */ /* 0x000fe20008010000 */
[----:B------:R-:W-:Y:S02]  /*3b20*/  HADD2.F32 R16, -RZ, R25.H1_H1 ;  /* 0x30000019ff107230 */ /* 0x000fe40000004100 */
[----:B------:R-:W-:Y:S01]  /*3b30*/  FADD.FTZ R12, R12, -UR19 ;  /* 0x800000130c0c7e21 */ /* 0x000fe20008010000 */
[----:B-1----:R-:W-:-:S09]  /*3b40*/  ULEA UR8, UR9, UR8, 0x18 ;  /* 0x0000000809087291 */ /* 0x002fd2000f8ec03f */
[----:B------:R-:W-:Y:S01]  /*3b50*/  @!P3 STS.64 [UR8+0x78], R20 ;  /* 0x00007814ff00b988 */ /* 0x000fe20008000a08 */
[----:B------:R-:W-:Y:S06]  /*3b60*/  BAR.SYNC.DEFER_BLOCKING 0x0 ;  /* 0x0000000000007b1d */ /* 0x000fec0000010000 */
[----:B------:R-:W0:Y:S01]  /*3b70*/  LDS.64 R8, [UR8+0x78] ;  /* 0x00007808ff087984 */ /* 0x000e220008000a00 */
[----:B------:R-:W-:Y:S02]  /*3b80*/  ULDC UR8, c[0x0][0x2bc] ;  /* 0x0000af0000087ab9 */ /* 0x000fe40000000800 */
[----:B0-----:R-:W-:Y:S01]  /*3b90*/  FMUL.FTZ R13, R8, UR8 ;  /* 0x00000008080d7c20 */ /* 0x001fe20008410000 */
[----:B------:R-:W-:Y:S01]  /*3ba0*/  FMUL.FTZ R2, R9, UR8 ;  /* 0x0000000809027c20 */ /* 0x000fe20008410000 */
[----:B------:R-:W-:Y:S01]  /*3bb0*/  FADD.FTZ R9, R10, -UR19 ;  /* 0x800000130a097e21 */ /* 0x000fe20008010000 */
[----:B------:R-:W-:-:S03]  /*3bc0*/  FADD.FTZ R8, R26, -UR19 ;  /* 0x800000131a087e21 */ /* 0x000fc60008010000 */
        /* <DEDUP_REMOVED lines=21> */
.L_x_544:
[----:B------:R-:W-:Y:S04]  /*3d20*/  BSSY B0, `(.L_x_545) ;  /* 0x0000014000007945 */ /* 0x000fe80003800000 */
[----:B------:R-:W-:Y:S05]  /*3d30*/  @!P1 BRA `(.L_x_546) ;  /* 0x0000000000489947 */ /* 0x000fea0003800000 */
[C-C-:B------:R-:W-:Y:S01]  /*3d40*/  FFMA.FTZ R10, R13.reuse, R9, R2.reuse ;  /* 0x000000090d0a7223 */ /* 0x140fe20000010002 */
[----:B------:R-:W-:Y:S01]  /*3d50*/  FFMA.FTZ R9, R13, R8, R2 ;  /* 0x000000080d097223 */ /* 0x000fe20000010002 */
[----:B------:R-:W-:Y:S01]  /*3d60*/  ULDC.64 UR8, c[0x0][0x288] ;  /* 0x0000a20000087ab9 */ /* 0x000fe20000000a00 */
[----:B------:R-:W-:Y:S01]  /*3d70*/  MOV R8, R34 ;  /* 0x0000002200087202 */ /* 0x000fe20000000f00 */
[----:B------:R-:W-:Y:S02]  /*3d80*/  IMAD R18, R23, UR8, RZ ;  /* 0x0000000817127c24 */ /* 0x000fe4000f8e02ff */
[----:B------:R-:W-:Y:S01]  /*3d90*/  FFMA.FTZ R15, R16, R5, -R9 ;  /* 0x00000005100f7223 */ /* 0x000fe20000010809 */
[----:B------:R-:W-:Y:S01]  /*3da0*/  MOV R9, R37 ;  /* 0x0000002500097202 */ /* 0x000fe20000000f00 */
[----:B------:R-:W-:Y:S01]  /*3db0*/  FFMA.FTZ R10, R11, R4, -R10 ;  /* 0x000000040b0a7223 */ /* 0x000fe2000001080a */
[----:B------:R-:W-:Y:S02]  /*3dc0*/  IMAD R11, R29, UR9, R18 ;  /* 0x000000091d0b7c24 */ /* 0x000fe4000f8e0212 */
[----:B------:R-:W-:Y:S01]  /*3dd0*/  FMUL.FTZ R15, R15, UR13 ;  /* 0x0000000d0f0f7c20 */ /* 0x000fe20008410000 */
[----:B------:R-:W-:Y:S01]  /*3de0*/  IMAD.WIDE.U32 R8, R29, UR8, R8 ;  /* 0x000000081d087c25 */ /* 0x000fe2000f8e0008 */
[----:B------:R-:W-:-:S03]  /*3df0*/  ULDC.64 UR8, c[0x0][0x210] ;  /* 0x0000840000087ab9 */ /* 0x000fc60000000a00 */
[----:B------:R-:W-:Y:S01]  /*3e00*/  FMUL.FTZ R16, R10, UR13 ;  /* 0x0000000d0a107c20 */ /* 0x000fe20008410000 */
[C---:B------:R-:W-:Y:S02]  /*3e10*/  LEA R10, P0, R8.reuse, UR8, 0x1 ;  /* 0x00000008080a7c11 */ /* 0x040fe4000f8008ff */
[----:B------:R-:W-:Y:S02]  /*3e20*/  IADD3 R11, R9, R11, RZ ;  /* 0x0000000b090b7210 */ /* 0x000fe40007ffe0ff */
[----:B------:R-:W-:Y:S02]  /*3e30*/  F2FP.F16.F32.PACK_AB R15, R15, R16 ;  /* 0x000000100f0f723e */ /* 0x000fe400000000ff */
[----:B------:R-:W-:-:S05]  /*3e40*/  LEA.HI.X R11, R8, UR9, R11, 0x1, P0 ;  /* 0x00000009080b7c11 */ /* 0x000fca00080f0c0b */
[----:B------:R0:W-:Y:S02]  /*3e50*/  STG.E desc[UR14][R10.64], R15 ;  /* 0x0000000f0a007986 */ /* 0x0001e4000c10190e */
.L_x_546:
[----:B------:R-:W-:Y:S05]  /*3e60*/  BSYNC B0 ;  /* 0x0000000000007941 */ /* 0x000fea0003800000 */
.L_x_545:
[--C-:B------:R-:W-:Y:S02]  /*3e70*/  HADD2.F32 R9, -RZ, R24.reuse.H0_H0 ;  /* 0x20000018ff097230 */ /* 0x100fe40000004100 */
[----:B0-----:R-:W-:Y:S01]  /*3e80*/  FMUL.FTZ R11, R14, UR13 ;  /* 0x0000000d0e0b7c20 */ /* 0x001fe20008410000 */
[----:B------:R-:W-:Y:S02]  /*3e90*/  HADD2.F32 R24, -RZ, R24.H1_H1 ;  /* 0x30000018ff187230 */ /* 0x000fe40000004100 */
        /* <DEDUP_REMOVED lines=20> */
.L_x_547:
        /* <DEDUP_REMOVED lines=23> */
.L_x_549:
[----:B------:R-:W-:Y:S05]  /*4150*/  BSYNC B0 ;  /* 0x0000000000007941 */ /* 0x000fea0003800000 */
.L_x_548:
[----:B------:R-:W-:Y:S01]  /*4160*/  ULDC UR8, c[0x0][0x10] ;  /* 0x0000040000087ab9 */ /* 0x000fe20000000800 */
[----:B------:R-:W-:Y:S02]  /*4170*/  UIADD3 UR4, UR4, 0x1, URZ ;  /* 0x0000000104047890 */ /* 0x000fe4000fffe03f */
[----:B------:R-:W-:-:S04]  /*4180*/  UIADD3 UR7, UR8, UR7, URZ ;  /* 0x0000000708077290 */ /* 0x000fc8000fffe03f */
[----:B------:R-:W-:-:S06]  /*4190*/  UISETP.GE.AND UP0, UPT, UR7, UR5, UPT ;  /* 0x000000050700728c */ /* 0x000fcc000bf06270 */
[----:B------:R-:W-:-:S13]  /*41a0*/  PLOP3.LUT P0, PT, PT, PT, UP0, 0x80, 0x0 ;  /* 0x000000000000781c */ /* 0x000fda0003f0f008 */
[----:B------:R-:W-:Y:S05]  /*41b0*/  @!P0 BRA `(.L_x_550) ;  /* 0xffffffc000508947 */ /* 0x000fea000383ffff */
.L_x_523:
        /* <DEDUP_REMOVED lines=19> */
.L_x_552:
[----:B------:R-:W-:Y:S05]  /*42f0*/  BSYNC B0 ;  /* 0x0000000000007941 */ /* 0x000fea0003800000 */
.L_x_551:
        /* <DEDUP_REMOVED lines=11> */
.L_x_554:
[----:B------:R-:W2:Y:S04]  /*43b0*/  LDG.E.STRONG.GPU R5, desc[UR14][R2.64] ;  /* 0x0000000e02057981 */ /* 0x000ea8000c1ef900 */
[----:B--2---:R-:W-:Y:S01]  /*43c0*/  CCTL.IVALL ;  /* 0x00000000ff00798f */ /* 0x004fe20002000000 */
[----:B------:R-:W-:Y:S05]  /*43d0*/  YIELD ;  /* 0x0000000000007946 */ /* 0x000fea0003800000 */
[----:B------:R-:W-:-:S13]  /*43e0*/  ISETP.NE.AND P0, PT, R5, R0, PT ;  /* 0x000000000500720c */ /* 0x000fda0003f05270 */
[----:B------:R-:W-:Y:S05]  /*43f0*/  @P0 BRA `(.L_x_554) ;  /* 0xfffffffc00ec0947 */ /* 0x000fea000383ffff */
.L_x_553:
        /* <DEDUP_REMOVED lines=24> */
.L_x_555:
        /* <DEDUP_REMOVED lines=23> */
.L_x_556:
        /* <DEDUP_REMOVED lines=9> */
.L_x_2292:


//--------------------- .text._Z35group_norm_nhwc_bwd_one_pass_kernelI11Fp16IOFp32WLi256ELi12ELi384EEv26Group_norm_nhwc_bwd_params --------------------------
	.section	.text._Z35group_norm_nhwc_bwd_one_pass_kernelI11Fp16IOFp32WLi256ELi12ELi384EEv26Group_norm_nhwc_bwd_params,"ax",@progbits
	.align	128
        .global         _Z35group_norm_nhwc_bwd_one_pass_kernelI11Fp16IOFp32WLi256ELi12ELi384EEv26Group_norm_nhwc_bwd_params
        .type           _Z35group_norm_nhwc_bwd_one_pass_kernelI11Fp16IOFp32WLi256ELi12ELi384EEv26Group_norm_nhwc_bwd_params,@function
        .size           _Z35group_norm_nhwc_bwd_one_pass_kernelI11Fp16IOFp32WLi256ELi12ELi384EEv26Group_norm_nhwc_bwd_params,(.L_x_2293 - _Z35group_norm_nhwc_bwd_one_pass_kernelI11Fp16IOFp32WLi256ELi12ELi384EEv26Group_norm_nhwc_bwd_params)
        .other          _Z35group_norm_nhwc_bwd_one_pass_kernelI11Fp16IOFp32WLi256ELi12ELi384EEv26Group_norm_nhwc_bwd_params,@"STO_CUDA_ENTRY STV_DEFAULT"
_Z35group_norm_nhwc_bwd_one_pass_kernelI11Fp16IOFp32WLi256ELi12ELi384EEv26Group_norm_nhwc_bwd_params:
.text._Z35group_norm_nhwc_bwd_one_pass_kernelI11Fp16IOFp32WLi256ELi12ELi384EEv26Group_norm_nhwc_bwd_params:
        /* <DEDUP_REMOVED lines=18> */
[----:B------:R-:W-:Y:S01]  /*0120*/  ULEA.HI UR7, UP0, UR15, UR14, URZ, 0x1 ;  /* 0x0000000e0f077291 */ /* 0x000fe2000f81083f */
[----:B------:R-:W-:Y:S01]  /*0130*/  SHF.R.S32.HI R3, RZ, 0x1f, R44 ;  /* 0x0000001fff037819 */ /* 0x000fe2000001142c */
[----:B------:R-:W-:Y:S01]  /*0140*/  UIADD3 UR8, UR5, UR8, URZ ;  /* 0x0000000805087290 */ /* 0x000fe2000fffe03f */
[----:B------:R-:W-:Y:S01]  /*0150*/  UMOV UR6, 0x400 ;  /* 0x0000040000067882 */ /* 0x000fe20000000000 */
[----:B------:R-:W-:Y:S01]  /*0160*/  UIADD3.X UR11, URZ, UR15, URZ, UP0, !UPT ;  /* 0x0000000f3f0b7290 */ /* 0x000fe200087fe43f */
[----:B------:R-:W-:-:S02]  /*0170*/  LEA.HI R3, R3, R44, RZ, 0x5 ;  /* 0x0000002c03037211 */ /* 0x000fc400078f28ff */
[----:B------:R-:W2:Y:S01]  /*0180*/  S2UR UR9, SR_CgaCtaId ;  /* 0x00000000000979c3 */ /* 0x000ea20000008800 */
[----:B------:R-:W-:Y:S01]  /*0190*/  ULDC.64 UR14, c[0x0][0x290] ;  /* 0x0000a400000e7ab9 */ /* 0x000fe20000000a00 */
[----:B------:R-:W-:Y:S02]  /*01a0*/  USHF.R.S64 UR5, UR7, 0x1, UR11 ;  /* 0x0000000107057899 */ /* 0x000fe4000800100b */
[----:B------:R-:W-:-:S04]  /*01b0*/  USHF.R.S32.HI UR7, URZ, 0x1, UR11 ;  /* 0x000000013f077899 */ /* 0x000fc8000801140b */
[----:B------:R-:W-:Y:S01]  /*01c0*/  USHF.L.U64.HI UR7, UR5, 0x2, UR7 ;  /* 0x0000000205077899 */ /* 0x000fe20008010207 */
[----:B0-----:R-:W-:-:S05]  /*01d0*/  IMAD R43, R43, UR16, R2 ;  /* 0x000000102b2b7c24 */ /* 0x001fca000f8e0202 */
[C---:B------:R-:W-:Y:S02]  /*01e0*/  ISETP.GE.U32.AND P1, PT, R43.reuse, UR14, PT ;  /* 0x0000000e2b007c0c */ /* 0x040fe4000bf26070 */
[----:B------:R-:W-:Y:S01]  /*01f0*/  SHF.R.S32.HI R2, RZ, 0x1f, R43 ;  /* 0x0000001fff027819 */ /* 0x000fe2000001142b */
[----:B--2---:R-:W-:Y:S01]  /*0200*/  ULEA UR9, UR9, UR6, 0x18 ;  /* 0x0000000609097291 */ /* 0x004fe2000f8ec03f */
[----:B------:R-:W-:Y:S01]  /*0210*/  IADD3 R42, R43, 0x40, RZ ;  /* 0x000000402b2a7810 */ /* 0x000fe20007ffe0ff */
[----:B------:R-:W-:Y:S01]  /*0220*/  ULEA.HI UR6, UP0, UR8, UR4, URZ, 0x1 ;  /* 0x0000000408067291 */ /* 0x000fe2000f81083f */
[----:B------:R-:W-:Y:S02]  /*0230*/  ISETP.GE.AND.EX P1, PT, R2, UR15, PT, P1 ;  /* 0x0000000f02007c0c */ /* 0x000fe4000bf26310 */
[----:B------:R-:W-:Y:S01]  /*0240*/  SHF.R.S32.HI R2, RZ, 0x5, R3 ;  /* 0x00000005ff027819 */ /* 0x000fe20000011403 */
[----:B------:R-:W-:Y:S01]  /*0250*/  UIADD3.X UR8, URZ, UR8, URZ, UP0, !UPT ;  /* 0x000000083f087290 */ /* 0x000fe200087fe43f */
[----:B------:R-:W-:Y:S01]  /*0260*/  ISETP.LT.U32.AND P1, PT, R44, 0x180, !P1 ;  /* 0x000001802c00780c */ /* 0x000fe20004f21070 */
[----:B------:R-:W-:Y:S01]  /*0270*/  UMOV UR4, URZ ;  /* 0x0000003f00047c82 */ /* 0x000fe20008000000 */
[----:B------:R-:W-:Y:S01]  /*0280*/  LEA R2, R2, UR9, 0x3 ;  /* 0x0000000902027c11 */ /* 0x000fe2000f8e18ff */
[----:B------:R-:W-:-:S02]  /*0290*/  USHF.R.S64 UR6, UR6, 0x1, UR8 ;  /* 0x0000000106067899 */ /* 0x000fc40008001008 */
[----:B------:R-:W-:Y:S01]  /*02a0*/  USHF.R.S32.HI UR8, URZ, 0x1, UR8 ;  /* 0x000000013f087899 */ /* 0x000fe20008011408 */
[----:B------:R-:W-:-:S03]  /*02b0*/  UMOV UR9, UR10 ;  /* 0x0000000a00097c82 */ /* 0x000fc60008000000 */
[----:B-1----:R-:W-:-:S12]  /*02c0*/  USHF.L.U64.HI UR8, UR6, 0x2, UR8 ;  /* 0x0000000206087899 */ /* 0x002fd80008010208 */
.L_x_592:
[----:B0-----:R-:W0:Y:S01]  /*02d0*/  LDC R9, c[0x0][0x2a0] ;  /* 0x0000a800ff097b82 */ /* 0x001e220000000800 */
[----:B------:R-:W-:Y:S01]  /*02e0*/  IABS R6, UR9 ;  /* 0x0000000900067c13 */ /* 0x000fe20008000000 */
[----:B------:R-:W1:Y:S01]  /*02f0*/  S2R R10, SR_TID.X ;  /* 0x00000000000a7919 */ /* 0x000e620000002100 */
[----:B------:R-:W-:Y:S01]  /*0300*/  ISETP.LE.AND P4, PT, RZ, UR9, PT ;  /* 0x00000009ff007c0c */ /* 0x000fe2000bf83270 */
[----:B------:R-:W-:Y:S01]  /*0310*/  ULDC.64 UR10, c[0x0][0x298] ;  /* 0x0000a600000a7ab9 */ /* 0x000fe20000000a00 */
[----:B------:R-:W-:Y:S01]  /*0320*/  ULDC.64 UR14, c[0x0][0x290] ;  /* 0x0000a400000e7ab9 */ /* 0x000fe20000000a00 */
[----:B------:R-:W-:Y:S02]  /*0330*/  SHF.R.S32.HI R25, RZ, 0x1f, R42 ;  /* 0x0000001fff197819 */ /* 0x000fe4000001142a */
[----:B------:R-:W2:Y:S01]  /*0340*/  @P1 LDC.64 R12, c[0x0][0x230] ;  /* 0x00008c00ff0c1b82 */ /* 0x000ea20000000a00 */
[----:B------:R-:W-:Y:S02]  /*0350*/  IADD3 R26, R43, 0x80, RZ ;  /* 0x000000802b1a7810 */ /* 0x000fe40007ffe0ff */
[----:B------:R-:W-:-:S02]  /*0360*/  CS2R R40, SRZ ;  /* 0x0000000000287805 */ /* 0x000fc4000001ff00 */
[----:B------:R-:W-:Y:S02]  /*0370*/  SHF.R.S32.HI R21, RZ, 0x1f, R26 ;  /* 0x0000001fff157819 */ /* 0x000fe4000001141a */
[----:B0-----:R-:W-:-:S04]  /*0380*/  IABS R8, R9 ;  /* 0x0000000900087213 */ /* 0x001fc80000000000 */
[----:B------:R-:W0:Y:S08]  /*0390*/  I2F.RP R3, R8 ;  /* 0x0000000800037306 */ /* 0x000e300000209400 */
[----:B0-----:R-:W0:Y:S02]  /*03a0*/  MUFU.RCP R3, R3 ;  /* 0x0000000300037308 */ /* 0x001e240000001000 */
[----:B0-----:R-:W-:-:S06]  /*03b0*/  IADD3 R4, R3, 0xffffffe, RZ ;  /* 0x0ffffffe03047810 */ /* 0x001fcc0007ffe0ff */
[----:B------:R0:W3:Y:S02]  /*03c0*/  F2I.FTZ.U32.TRUNC.NTZ R5, R4 ;  /* 0x0000000400057305 */ /* 0x0000e4000021f000 */
[----:B0-----:R-:W-:Y:S01]  /*03d0*/  HFMA2.MMA R4, -RZ, RZ, 0, 0 ;  /* 0x00000000ff047435 */ /* 0x001fe200000001ff */
[----:B---3--:R-:W-:-:S05]  /*03e0*/  IADD3 R7, RZ, -R5, RZ ;  /* 0x80000005ff077210 */ /* 0x008fca0007ffe0ff */
[----:B------:R-:W-:-:S04]  /*03f0*/  IMAD R7, R7, R8, RZ ;  /* 0x0000000807077224 */ /* 0x000fc800078e02ff */
[----:B------:R-:W-:Y:S01]  /*0400*/  IMAD.HI.U32 R5, R5, R7, R4 ;  /* 0x0000000705057227 */ /* 0x000fe200078e0004 */
[----:B------:R-:W-:-:S05]  /*0410*/  MOV R7, R6 ;  /* 0x0000000600077202 */ /* 0x000fca0000000f00 */
[----:B------:R-:W-:-:S04]  /*0420*/  IMAD.HI.U32 R6, R5, R7, RZ ;  /* 0x0000000705067227 */ /* 0x000fc800078e00ff */
[----:B-1----:R-:W-:Y:S01]  /*0430*/  IMAD.WIDE.U32 R4, R10, -0x55555555, RZ ;  /* 0xaaaaaaab0a047825 */ /* 0x002fe200078e00ff */
[----:B------:R-:W-:-:S04]  /*0440*/  IADD3 R3, -R6, RZ, RZ ;  /* 0x000000ff06037210 */ /* 0x000fc80007ffe1ff */
[----:B------:R-:W-:Y:S01]  /*0450*/  SHF.R.U32.HI R5, RZ, 0x2, R5 ;  /* 0x00000002ff057819 */ /* 0x000fe20000011605 */
[----:B------:R-:W-:Y:S01]  /*0460*/  IMAD R3, R8, R3, R7 ;  /* 0x0000000308037224 */ /* 0x000fe200078e0207 */
[----:B------:R-:W-:-:S03]  /*0470*/  LOP3.LUT R7, R9, UR9, RZ, 0x3c, !PT ;  /* 0x0000000909077c12 */ /* 0x000fc6000f8e3cff */
[----:B------:R-:W-:Y:S01]  /*0480*/  IMAD R5, R5, -0x6, R10 ;  /* 0xfffffffa05057824 */ /* 0x000fe200078e020a */
[----:B------:R-:W-:Y:S01]  /*0490*/  ISETP.GT.U32.AND P0, PT, R8, R3, PT ;  /* 0x000000030800720c */ /* 0x000fe20003f04070 */
[----:B------:R-:W0:Y:S01]  /*04a0*/  @P1 LDC.64 R10, c[0x0][0x228] ;  /* 0x00008a00ff0a1b82 */ /* 0x000e220000000a00 */
[----:B------:R-:W-:Y:S02]  /*04b0*/  ISETP.GE.AND P5, PT, R7, RZ, PT ;  /* 0x000000ff0700720c */ /* 0x000fe40003fa6270 */
[----:B------:R-:W-:-:S09]  /*04c0*/  SHF.L.U32 R16, R5, 0x1, RZ ;  /* 0x0000000105107819 */ /* 0x000fd200000006ff */
        /* <DEDUP_REMOVED lines=8> */
[----:B------:R-:W-:Y:S02]  /*0550*/  @!P4 IADD3 R3, -R3, RZ, RZ ;  /* 0x000000ff0303c210 */ /* 0x000fe40007ffe1ff */
[----:B------:R-:W-:Y:S02]  /*0560*/  @P2 IADD3 R6, R6, 0x1, RZ ;  /* 0x0000000106062810 */ /* 0x000fe40007ffe0ff */
[----:B------:R-:W-:Y:S02]  /*0570*/  SEL R3, R4, R3, !P0 ;  /* 0x0000000304037207 */ /* 0x000fe40004000000 */
[----:B------:R-:W-:-:S02]  /*0580*/  @!P5 IADD3 R6, -R6, RZ, RZ ;  /* 0x000000ff0606d210 */ /* 0x000fc40007ffe1ff */
[----:B------:R-:W-:Y:S01]  /*0590*/  SHF.R.S32.HI R8, RZ, 0x1f, R16 ;  /* 0x0000001fff087819 */ /* 0x000fe20000011410 */
[----:B------:R-:W-:Y:S01]  /*05a0*/  IMAD R17, R3, 0xc, RZ ;  /* 0x0000000c03117824 */ /* 0x000fe200078e02ff */
[----:B------:R-:W-:Y:S02]  /*05b0*/  SEL R5, R4, R6, !P0 ;  /* 0x0000000604057207 */ /* 0x000fe40004000000 */
[----:B------:R-:W1:Y:S01]  /*05c0*/  @P1 LDC.64 R6, c[0x0][0x288] ;  /* 0x0000a200ff061b82 */ /* 0x000e620000000a00 */
[----:B------:R-:W-:Y:S02]  /*05d0*/  ISETP.GE.U32.AND P2, PT, R26, UR14, PT ;  /* 0x0000000e1a007c0c */ /* 0x000fe4000bf46070 */
[----:B------:R-:W-:Y:S02]  /*05e0*/  IADD3 R46, P0, R16, R17, RZ ;  /* 0x00000011102e7210 */ /* 0x000fe40007f1e0ff */
[----:B------:R-:W-:Y:S02]  /*05f0*/  SHF.R.S32.HI R4, RZ, 0x1f, R5 ;  /* 0x0000001fff047819 */ /* 0x000fe40000011405 */
[----:B------:R-:W-:-:S02]  /*0600*/  LEA.HI.X.SX32 R47, R17, R8, 0x1, P0 ;  /* 0x00000008112f7211 */ /* 0x000fc400000f0eff */
[----:B------:R-:W-:Y:S01]  /*0610*/  ISETP.GE.U32.AND P0, PT, R42, UR14, PT ;  /* 0x0000000e2a007c0c */ /* 0x000fe2000bf06070 */
[----:B------:R-:W-:Y:S01]  /*0620*/  IMAD R4, R4, UR10, RZ ;  /* 0x0000000a04047c24 */ /* 0x000fe2000f8e02ff */
[----:B------:R-:W-:Y:S01]  /*0630*/  ISETP.GE.AND.EX P2, PT, R21, UR15, PT, P2 ;  /* 0x0000000f15007c0c */ /* 0x000fe2000bf46320 */
[----:B------:R-:W-:Y:S01]  /*0640*/  IMAD.WIDE.U32 R46, R5, UR10, R46 ;  /* 0x0000000a052e7c25 */ /* 0x000fe2000f8e002e */
[----:B------:R-:W-:-:S03]  /*0650*/  ISETP.GE.AND.EX P0, PT, R25, UR15, PT, P0 ;  /* 0x0000000f19007c0c */ /* 0x000fc6000bf06300 */
[----:B------:R-:W-:Y:S01]  /*0660*/  IMAD R49, R5, UR11, R4 ;  /* 0x0000000b05317c24 */ /* 0x000fe2000f8e0204 */
[----:B------:R-:W-:Y:S01]  /*0670*/  ULDC.64 UR10, c[0x0][0x248] ;  /* 0x00009200000a7ab9 */ /* 0x000fe20000000a00 */
[----:B------:R-:W-:Y:S01]  /*0680*/  SHF.R.S32.HI R5, RZ, 0x1f, R43 ;  /* 0x0000001fff057819 */ /* 0x000fe2000001142b */
[----:B------:R-:W-:Y:S01]  /*0690*/  UIMAD.WIDE UR10, UR9, 0x8, UR10 ;  /* 0x00000008090a78a5 */ /* 0x000fe2000f8e020a */
[----:B------:R-:W-:Y:S02]  /*06a0*/  @P1 MOV R48, R46 ;  /* 0x0000002e00301202 */ /* 0x000fe40000000f00 */
[----:B------:R-:W-:Y:S01]  /*06b0*/  IADD3 R49, R47, R49, RZ ;  /* 0x000000312f317210 */ /* 0x000fe20007ffe0ff */
[-C--:B-1----:R-:W-:Y:S02]  /*06c0*/  @P1 IMAD R8, R5, R6.reuse, RZ ;  /* 0x0000000605081224 */ /* 0x082fe400078e02ff */
[----:B------:R-:W-:Y:S02]  /*06d0*/  MOV R4, UR10 ;  /* 0x0000000a00047c02 */ /* 0x000fe40008000f00 */
[----:B------:R-:W-:Y:S01]  /*06e0*/  MOV R5, UR11 ;  /* 0x0000000b00057c02 */ /* 0x000fe20008000f00 */
[C---:B------:R-:W-:Y:S01]  /*06f0*/  @P1 IMAD R7, R43.reuse, R7, R8 ;  /* 0x000000072b071224 */ /* 0x040fe200078e0208 */
[C---:B------:R-:W-:Y:S01]  /*0700*/  ISETP.GT.U32.OR P0, PT, R44.reuse, 0x17f, P0 ;  /* 0x0000017f2c00780c */ /* 0x040fe20000704470 */
[----:B------:R-:W-:Y:S01]  /*0710*/  @P1 IMAD.WIDE.U32 R14, R43, R6, R48 ;  /* 0x000000062b0e1225 */ /* 0x000fe200078e0030 */
[----:B------:R-:W-:-:S02]  /*0720*/  ISETP.GT.U32.OR P2, PT, R44, 0x17f, P2 ;  /* 0x0000017f2c00780c */ /* 0x000fc40001744470 */
[----:B------:R-:W-:Y:S01]  /*0730*/  IADD3 R22, R43, 0xc0, RZ ;  /* 0x000000c02b167810 */ /* 0x000fe20007ffe0ff */
[----:B------:R-:W3:Y:S01]  /*0740*/  LDG.E.64 R4, desc[UR12][R4.64] ;  /* 0x0000000c04047981 */ /* 0x000ee2000c1e1b00 */
[----:B------:R-:W-:Y:S02]  /*0750*/  @P1 IADD3 R15, R15, R7, RZ ;  /* 0x000000070f0f1210 */ /* 0x000fe40007ffe0ff */
[----:B------:R-:W-:Y:S02]  /*0760*/  CS2R R38, SRZ ;  /* 0x0000000000267805 */ /* 0x000fe4000001ff00 */
[C---:B------:R-:W-:Y:S02]  /*0770*/  @P1 SHF.L.U32 R27, R14.reuse, 0x1, RZ ;  /* 0x000000010e1b1819 */ /* 0x040fe400000006ff */
[----:B------:R-:W-:Y:S02]  /*0780*/  CS2R R36, SRZ ;  /* 0x0000000000247805 */ /* 0x000fe4000001ff00 */
[----:B------:R-:W-:Y:S01]  /*0790*/  @P1 SHF.L.U64.HI R20, R14, 0x1, R15 ;  /* 0x000000010e141819 */ /* 0x000fe2000001020f */
[----:B------:R-:W-:Y:S01]  /*07a0*/  ULDC.U8 UR11, c[0x0][0x2a4] ;  /* 0x0000a900000b7ab9 */ /* 0x000fe20000000000 */
[----:B--2---:R-:W-:Y:S01]  /*07b0*/  @P1 IADD3 R28, P4, R27, R12, RZ ;  /* 0x0000000c1b1c1210 */ /* 0x004fe20007f9e0ff */
[----:B------:R-:W1:Y:S01]  /*07c0*/  @!P0 LDC.64 R8, c[0x0][0x288] ;  /* 0x0000a200ff088b82 */ /* 0x000e620000000a00 */
[----:B------:R-:W-:-:S02]  /*07d0*/  ISETP.GE.U32.AND P3, PT, R22, UR14, PT ;  /* 0x0000000e16007c0c */ /* 0x000fc4000bf66070 */
[----:B------:R-:W-:Y:S02]  /*07e0*/  @P1 IADD3.X R29, R20, R13, RZ, P4, !PT ;  /* 0x0000000d141d1210 */ /* 0x000fe400027fe4ff */
[----:B------:R-:W-:-:S03]  /*07f0*/  SHF.R.S32.HI R23, RZ, 0x1f, R22 ;  /* 0x0000001fff177819 */ /* 0x000fc60000011416 */
[----:B------:R2:W4:Y:S01]  /*0800*/  @P1 LDG.E R40, desc[UR12][R28.64] ;  /* 0x0000000c1c281981 */ /* 0x000522000c1e1900 */
[----:B------:R-:W1:Y:S01]  /*0810*/  @!P2 LDC.64 R6, c[0x0][0x288] ;  /* 0x0000a200ff06ab82 */ /* 0x000e620000000a00 */
[----:B0-----:R-:W-:Y:S02]  /*0820*/  @P1 IADD3 R24, P4, R27, R10, RZ ;  /* 0x0000000a1b181210 */ /* 0x001fe40007f9e0ff */
[----:B------:R-:W-:-:S04]  /*0830*/  ISETP.GE.AND.EX P3, PT, R23, UR15, PT, P3 ;  /* 0x0000000f17007c0c */ /* 0x000fc8000bf66330 */
[----:B------:R-:W-:Y:S01]  /*0840*/  ISETP.GT.U32.OR P3, PT, R44, 0x17f, P3 ;  /* 0x0000017f2c00780c */ /* 0x000fe20001f64470 */
[----:B------:R-:W0:Y:S01]  /*0850*/  @!P0 LDC.64 R12, c[0x0][0x230] ;  /* 0x00008c00ff0c8b82 */ /* 0x000e220000000a00 */
[----:B--2---:R-:W-:Y:S02]  /*0860*/  @!P0 MOV R28, R46 ;  /* 0x0000002e001c8202 */ /* 0x004fe40000000f00 */
[----:B------:R-:W-:Y:S01]  /*0870*/  @!P0 MOV R29, R49 ;  /* 0x00000031001d8202 */ /* 0x000fe20000000f00 */
[----:B-1----:R-:W-:-:S04]  /*0880*/  @!P0 IMAD R25, R25, R8, RZ ;  /* 0x0000000819198224 */ /* 0x002fc800078e02ff */
[----:B------:R-:W1:Y:S01]  /*0890*/  @!P0 LDC.64 R18, c[0x0][0x228] ;  /* 0x00008a00ff128b82 */ /* 0x000e620000000a00 */
[C---:B------:R-:W-:Y:S02]  /*08a0*/  @!P0 IMAD R27, R42.reuse, R9, R25 ;  /* 0x000000092a1b8224 */ /* 0x040fe400078e0219 */
[----:B------:R-:W-:Y:S01]  /*08b0*/  @!P0 IMAD.WIDE.U32 R8, R42, R8, R28 ;  /* 0x000000082a088225 */ /* 0x000fe200078e001c */
[----:B------:R-:W-:-:S04]  /*08c0*/  @P1 IADD3.X R25, R20, R11, RZ, P4, !PT ;  /* 0x0000000b14191210 */ /* 0x000fc800027fe4ff */
[----:B------:R-:W2:Y:S01]  /*08d0*/  @!P3 LDC.64 R14, c[0x0][0x288] ;  /* 0x0000a200ff0ebb82 */ /* 0x000ea20000000a00 */
[----:B------:R-:W-:Y:S01]  /*08e0*/  @!P0 IADD3 R9, R9, R27, RZ ;  /* 0x0000001b09098210 */ /* 0x000fe20007ffe0ff */
[----:B------:R-:W-:Y:S01]  /*08f0*/  @!P2 IMAD R20, R21, R6, RZ ;  /* 0x000000061514a224 */ /* 0x000fe200078e02ff */
[C---:B------:R-:W-:Y:S01]  /*0900*/  @!P0 SHF.L.U32 R21, R8.reuse, 0x1, RZ ;  /* 0x0000000108158819 */ /* 0x040fe200000006ff */
[----:B------:R2:W5:Y:S01]  /*0910*/  @P1 LDG.E R39, desc[UR12][R24.64] ;  /* 0x0000000c18271981 */ /* 0x000562000c1e1900 */
[----:B------:R-:W-:Y:S02]  /*0920*/  @!P0 SHF.L.U64.HI R28, R8, 0x1, R9 ;  /* 0x00000001081c8819 */ /* 0x000fe40000010209 */
[----:B------:R-:W-:Y:S01]  /*0930*/  @!P2 MOV R8, R46 ;  /* 0x0000002e0008a202 */ /* 0x000fe20000000f00 */
[----:B------:R-:W2:Y:S01]  /*0940*/  @!P2 LDC.64 R10, c[0x0][0x230] ;  /* 0x00008c00ff0aab82 */ /* 0x000ea20000000a00 */
[----:B------:R-:W-:Y:S01]  /*0950*/  @!P2 MOV R9, R49 ;  /* 0x000000310009a202 */ /* 0x000fe20000000f00 */
[----:B------:R-:W-:-:S02]  /*0960*/  @!P2 IMAD R29, R26, R7, R20 ;  /* 0x000000071a1da224 */ /* 0x000fc400078e0214 */
[----:B------:R-:W-:-:S04]  /*0970*/  @!P2 IMAD.WIDE.U32 R26, R26, R6, R8 ;  /* 0x000000061a1aa225 */ /* 0x000fc800078e0008 */
[----:B------:R-:W2:Y:S01]  /*0980*/  @!P2 LDC.64 R6, c[0x0][0x228] ;  /* 0x00008a00ff06ab82 */ /* 0x000ea20000000a00 */
[C---:B0-----:R-:W-:Y:S02]  /*0990*/  @!P0 IADD3 R20, P4, R21.reuse, R12, RZ ;  /* 0x0000000c15148210 */ /* 0x041fe40007f9e0ff */
[----:B-1----:R-:W-:Y:S02]  /*09a0*/  @!P0 IADD3 R18, P5, R21, R18, RZ ;  /* 0x0000001215128210 */ /* 0x002fe40007fbe0ff */
[C---:B------:R-:W-:Y:S02]  /*09b0*/  @!P0 IADD3.X R21, R28.reuse, R13, RZ, P4, !PT ;  /* 0x0000000d1c158210 */ /* 0x040fe400027fe4ff */
[----:B------:R-:W-:Y:S01]  /*09c0*/  @!P0 IADD3.X R19, R28, R19, RZ, P5, !PT ;  /* 0x000000131c138210 */ /* 0x000fe20002ffe4ff */
[----:B--2---:R-:W-:Y:S01]  /*09d0*/  @!P3 IMAD R23, R23, R14, RZ ;  /* 0x0000000e1717b224 */ /* 0x004fe200078e02ff */
[----:B------:R-:W-:Y:S01]  /*09e0*/  @!P2 IADD3 R25, R27, R29, RZ ;  /* 0x0000001d1b19a210 */ /* 0x000fe20007ffe0ff */
[----:B------:R-:W5:Y:S01]  /*09f0*/  @!P0 LDG.E R41, desc[UR12][R20.64] ;  /* 0x0000000c14298981 */ /* 0x000f62000c1e1900 */
[C---:B------:R-:W-:Y:S01]  /*0a00*/  @!P2 SHF.L.U32 R27, R26.reuse, 0x1, RZ ;  /* 0x000000011a1ba819 */ /* 0x040fe200000006ff */
[----:B------:R-:W0:Y:S01]  /*0a10*/  @!P3 LDC.64 R8, c[0x0][0x230] ;  /* 0x00008c00ff08bb82 */ /* 0x000e220000000a00 */
[----:B------:R-:W-:Y:S01]  /*0a20*/  @!P2 SHF.L.U64.HI R26, R26, 0x1, R25 ;  /* 0x000000011a1aa819 */ /* 0x000fe20000010219 */
[----:B------:R-:W5:Y:S01]  /*0a30*/  @!P0 LDG.E R38, desc[UR12][R18.64] ;  /* 0x0000000c12268981 */ /* 0x000f62000c1e1900 */
[----:B------:R-:W-:-:S05]  /*0a40*/  @!P3 MOV R24, R46 ;  /* 0x0000002e0018b202 */ /* 0x000fca0000000f00 */
[----:B------:R-:W1:Y:S01]  /*0a50*/  @!P3 LDC.64 R12, c[0x0][0x228] ;  /* 0x00008a00ff0cbb82 */ /* 0x000e620000000a00 */
[----:B------:R-:W-:-:S04]  /*0a60*/  @!P2 IADD3 R6, P0, R27, R6, RZ ;  /* 0x000000061b06a210 */ /* 0x000fc80007f1e0ff */
[----:B------:R-:W-:Y:S02]  /*0a70*/  @!P2 IADD3.X R7, R26, R7, RZ, P0, !PT ;  /* 0x000000071a07a210 */ /* 0x000fe400007fe4ff */
[----:B------:R-:W-:Y:S01]  /*0a80*/  @!P3 MOV R25, R49 ;  /* 0x000000310019b202 */ /* 0x000fe20000000f00 */
[C---:B------:R-:W-:Y:S02]  /*0a90*/  @!P3 IMAD R29, R22.reuse, R15, R23 ;  /* 0x0000000f161db224 */ /* 0x040fe400078e0217 */
[----:B------:R-:W-:Y:S01]  /*0aa0*/  @!P3 IMAD.WIDE.U32 R22, R22, R14, R24 ;  /* 0x0000000e1616b225 */ /* 0x000fe200078e0018 */
[----:B------:R-:W-:-:S04]  /*0ab0*/  @!P2 IADD3 R14, P4, R27, R10, RZ ;  /* 0x0000000a1b0ea210 */ /* 0x000fc80007f9e0ff */
[----:B------:R-:W-:-:S05]  /*0ac0*/  @!P2 IADD3.X R15, R26, R11, RZ, P4, !PT ;  /* 0x0000000b1a0fa210 */ /* 0x000fca00027fe4ff */
[----:B------:R-:W5:Y:S01]  /*0ad0*/  @!P2 LDG.E R36, desc[UR12][R14.64] ;  /* 0x0000000c0e24a981 */ /* 0x000f62000c1e1900 */
[----:B------:R-:W-:Y:S02]  /*0ae0*/  @!P3 IADD3 R23, R23, R29, RZ ;  /* 0x0000001d1717b210 */ /* 0x000fe40007ffe0ff */
[C---:B------:R-:W-:Y:S02]  /*0af0*/  @!P3 SHF.L.U32 R11, R22.reuse, 0x1, RZ ;  /* 0x00000001160bb819 */ /* 0x040fe400000006ff */
[----:B------:R-:W-:Y:S02]  /*0b00*/  @!P3 SHF.L.U64.HI R22, R22, 0x1, R23 ;  /* 0x000000011616b819 */ /* 0x000fe40000010217 */
[C---:B0-----:R-:W-:Y:S02]  /*0b10*/  @!P3 IADD3 R8, P4, R11.reuse, R8, RZ ;  /* 0x000000080b08b210 */ /* 0x041fe40007f9e0ff */
[----:B-1----:R-:W-:Y:S02]  /*0b20*/  @!P3 IADD3 R12, P5, R11, R12, RZ ;  /* 0x0000000c0b0cb210 */ /* 0x002fe40007fbe0ff */
[----:B------:R-:W-:-:S02]  /*0b30*/  CS2R R10, SRZ ;  /* 0x00000000000a7805 */ /* 0x000fc4000001ff00 */
[C---:B------:R-:W-:Y:S02]  /*0b40*/  @!P3 IADD3.X R9, R22.reuse, R9, RZ, P4, !PT ;  /* 0x000000091609b210 */ /* 0x040fe400027fe4ff */
[----:B------:R-:W-:Y:S01]  /*0b50*/  @!P3 IADD3.X R13, R22, R13, RZ, P5, !PT ;  /* 0x0000000d160db210 */ /* 0x000fe20002ffe4ff */
[----:B------:R-:W-:Y:S01]  /*0b60*/  UMOV UR14, 0x3f800000 ;  /* 0x3f800000000e7882 */ /* 0x000fe20000000000 */
[----:B------:R-:W-:Y:S01]  /*0b70*/  BSSY B0, `(.L_x_558) ;  /* 0x0000020000007945 */ /* 0x000fe20003800000 */
[----:B------:R0:W5:Y:S04]  /*0b80*/  @!P2 LDG.E R11, desc[UR12][R6.64] ;  /* 0x0000000c060ba981 */ /* 0x000168000c1e1900 */
[----:B------:R1:W5:Y:S04]  /*0b90*/  @!P3 LDG.E R37, desc[UR12][R8.64] ;  /* 0x0000000c0825b981 */ /* 0x000368000c1e1900 */
[----:B------:R1:W5:Y:S01]  /*0ba0*/  @!P3 LDG.E R10, desc[UR12][R12.64] ;  /* 0x0000000c0c0ab981 */ /* 0x000362000c1e1900 */
[----:B------:R-:W-:-:S02]  /*0bb0*/  ISETP.NE.AND P3, PT, RZ, UR11, PT ;  /* 0x0000000bff007c0c */ /* 0x000fc4000bf65270 */
        /* <DEDUP_REMOVED lines=12> */
[----:B------:R-:W-:Y:S01]  /*0c80*/  ISETP.GT.U32.AND P0, PT, R44, 0x17f, PT ;  /* 0x0000017f2c00780c */ /* 0x000fe20003f04070 */
[--C-:B----4-:R-:W-:Y:S02]  /*0c90*/  HADD2.F32 R15, -RZ, R40.reuse.H0_H0 ;  /* 0x20000028ff0f7230 */ /* 0x110fe40000004100 */
[----:B------:R-:W-:-:S08]  /*0ca0*/  HADD2.F32 R14, -RZ, R40.H1_H1 ;  /* 0x30000028ff0e7230 */ /* 0x000fd00000004100 */
[----:B------:R-:W-:Y:S02]  /*0cb0*/  @UP0 UMOV UR14, UR10 ;  /* 0x0000000a000e0c82 */ /* 0x000fe40008000000 */
[----:B-1----:R-:W-:Y:S05]  /*0cc0*/  @P0 BRA `(.L_x_559) ;  /* 0x0000000000280947 */ /* 0x002fea0003800000 */
        /* <DEDUP_REMOVED lines=10> */
.L_x_559:
[----:B------:R-:W-:Y:S05]  /*0d70*/  BSYNC B0 ;  /* 0x0000000000007941 */ /* 0x000fea0003800000 */
.L_x_558:
[----:B------:R-:W-:Y:S01]  /*0d80*/  FADD.FTZ R15, R15, -UR17 ;  /* 0x800000110f0f7e21 */ /* 0x000fe20008010000 */
[----:B0-----:R-:W-:Y:S01]  /*0d90*/  FADD.FTZ R8, R14, -UR17 ;  /* 0x800000110e087e21 */ /* 0x001fe20008010000 */
[----:B------:R-:W-:Y:S02]  /*0da0*/  HADD2.F32 R23, -RZ, R40.H0_H0 ;  /* 0x20000028ff177230 */ /* 0x000fe40000004100 */
[--C-:B-----5:R-:W-:Y:S02]  /*0db0*/  HADD2.F32 R12, -RZ, R39.reuse.H0_H0 ;  /* 0x20000027ff0c7230 */ /* 0x120fe40000004100 */
[----:B------:R-:W-:Y:S01]  /*0dc0*/  FMUL.FTZ R9, R15, UR14 ;  /* 0x0000000e0f097c20 */ /* 0x000fe20008410000 */
        /* <DEDUP_REMOVED lines=21> */
.L_x_560:
[--C-:B------:R-:W-:Y:S02]  /*0f20*/  HADD2.F32 R9, -RZ, R41.reuse.H0_H0 ;  /* 0x20000029ff097230 */ /* 0x100fe40000004100 */
[----:B------:R-:W-:Y:S01]  /*0f30*/  FADD.FTZ R23, R23, -UR17 ;  /* 0x8000001117177e21 */ /* 0x000fe20008010000 */
[----:B------:R-:W-:Y:S02]  /*0f40*/  HADD2.F32 R17, -RZ, R41.H1_H1 ;  /* 0x30000029ff117230 */ /* 0x000fe40000004100 */
[----:B------:R-:W-:Y:S01]  /*0f50*/  FMUL.FTZ R16, R12, R4 ;  /* 0x000000040c107220 */ /* 0x000fe20000410000 */
[--C-:B------:R-:W-:Y:S02]  /*0f60*/  HADD2.F32 R15, -RZ, R38.reuse.H0_H0 ;  /* 0x20000026ff0f7230 */ /* 0x100fe40000004100 */
[----:B------:R-:W-:Y:S01]  /*0f70*/  FADD.FTZ R18, R9, -UR17 ;  /* 0x8000001109127e21 */ /* 0x000fe20008010000 */
[----:B------:R-:W-:Y:S01]  /*0f80*/  FMUL.FTZ R9, R23, UR14 ;  /* 0x0000000e17097c20 */ /* 0x000fe20008410000 */
[----:B------:R-:W-:Y:S01]  /*0f90*/  FADD.FTZ R20, R17, -UR17 ;  /* 0x8000001111147e21 */ /* 0x000fe20008010000 */
[----:B------:R-:W-:Y:S01]  /*0fa0*/  FADD.FTZ R21, RZ, R16 ;  /* 0x00000010ff157221 */ /* 0x000fe20000010000 */
[----:B------:R-:W-:Y:S01]  /*0fb0*/  FMUL.FTZ R17, R18, UR14 ;  /* 0x0000000e12117c20 */ /* 0x000fe20008410000 */
[----:B------:R-:W-:Y:S01]  /*0fc0*/  FFMA.FTZ R19, R9, R16, RZ ;  /* 0x0000001009137223 */ /* 0x000fe200000100ff */
[----:B------:R-:W-:-:S02]  /*0fd0*/  HADD2.F32 R14, -RZ, R38.H1_H1 ;  /* 0x30000026ff0e7230 */ /* 0x000fc40000004100 */
        /* <DEDUP_REMOVED lines=21> */
.L_x_561:
[----:B------:R-:W-:Y:S01]  /*1130*/  FFMA.FTZ R22, R8, R18, R19 ;  /* 0x0000001208167223 */ /* 0x000fe20000010013 */
[----:B------:R-:W-:Y:S01]  /*1140*/  FMUL.FTZ R20, R15, R4 ;  /* 0x000000040f147220 */ /* 0x000fe20000410000 */
[----:B------:R-:W-:Y:S01]  /*1150*/  FADD.FTZ R21, R18, R21 ;  /* 0x0000001512157221 */ /* 0x000fe20000010000 */
[----:B------:R-:W-:Y:S01]  /*1160*/  FMUL.FTZ R23, R14, R5 ;  /* 0x000000050e177220 */ /* 0x000fe20000410000 */
[--C-:B------:R-:W-:Y:S02]  /*1170*/  HADD2.F32 R18, -RZ, R36.reuse.H0_H0 ;  /* 0x20000024ff127230 */ /* 0x100fe40000004100 */
[----:B------:R-:W-:Y:S01]  /*1180*/  FFMA.FTZ R19, R17, R20, R22 ;  /* 0x0000001411137223 */ /* 0x000fe20000010016 */
[----:B------:R-:W-:Y:S01]  /*1190*/  FADD.FTZ R20, R21, R20 ;  /* 0x0000001415147221 */ /* 0x000fe20000010000 */
[----:B------:R-:W-:Y:S02]  /*11a0*/  HADD2.F32 R21, -RZ, R36.H1_H1 ;  /* 0x30000024ff157230 */ /* 0x000fe40000004100 */
[----:B------:R-:W-:Y:S01]  /*11b0*/  FFMA.FTZ R22, R16, R23, R19 ;  /* 0x0000001710167223 */ /* 0x000fe20000010013 */
[----:B------:R-:W-:Y:S01]  /*11c0*/  FADD.FTZ R23, R23, R20 ;  /* 0x0000001417177221 */ /* 0x000fe20000010000 */
[----:B------:R-:W-:Y:S01]  /*11d0*/  FADD.FTZ R20, R18, -UR17 ;  /* 0x8000001112147e21 */ /* 0x000fe20008010000 */
[----:B------:R-:W-:Y:S01]  /*11e0*/  FADD.FTZ R24, R21, -UR17 ;  /* 0x8000001115187e21 */ /* 0x000fe20008010000 */
[----:B------:R-:W-:-:S02]  /*11f0*/  HADD2.F32 R19, -RZ, R11.H0_H0 ;  /* 0x2000000bff137230 */ /* 0x000fc40000004100 */
        /* <DEDUP_REMOVED lines=22> */
.L_x_562:
[--C-:B------:R-:W-:Y:S02]  /*1360*/  HADD2.F32 R24, -RZ, R37.reuse.H0_H0 ;  /* 0x20000025ff187230 */ /* 0x100fe40000004100 */
[----:B------:R-:W-:Y:S01]  /*1370*/  FMUL.FTZ R26, R19, R4 ;  /* 0x00000004131a7220 */ /* 0x000fe20000410000 */
[----:B------:R-:W-:Y:S02]  /*1380*/  HADD2.F32 R25, -RZ, R37.H1_H1 ;  /* 0x30000025ff197230 */ /* 0x000fe40000004100 */
[----:B------:R-:W-:Y:S01]  /*1390*/  FMUL.FTZ R29, R18, R5 ;  /* 0x00000005121d7220 */ /* 0x000fe20000410000 */
[----:B------:R-:W-:Y:S01]  /*13a0*/  FADD.FTZ R24, R24, -UR17 ;  /* 0x8000001118187e21 */ /* 0x000fe20008010000 */
[----:B------:R-:W-:Y:S01]  /*13b0*/  FFMA.FTZ R27, R21, R26, R22 ;  /* 0x0000001a151b7223 */ /* 0x000fe20000010016 */
[----:B------:R-:W-:Y:S01]  /*13c0*/  FADD.FTZ R28, R25, -UR17 ;  /* 0x80000011191c7e21 */ /* 0x000fe20008010000 */
[----:B------:R-:W-:Y:S01]  /*13d0*/  FADD.FTZ R26, R23, R26 ;  /* 0x0000001a171a7221 */ /* 0x000fe20000010000 */
[----:B------:R-:W-:Y:S01]  /*13e0*/  FMUL.FTZ R25, R24, UR14 ;  /* 0x0000000e18197c20 */ /* 0x000fe20008410000 */
[----:B------:R-:W-:-:S02]  /*13f0*/  HADD2.F32 R23, -RZ, R10.H0_H0 ;  /* 0x2000000aff177230 */ /* 0x000fc40000004100 */
        /* <DEDUP_REMOVED lines=21> */
.L_x_563:
        /* <DEDUP_REMOVED lines=93> */
.L_x_565:
[----:B------:R-:W-:Y:S05]  /*1b20*/  BSYNC B0 ;  /* 0x0000000000007941 */ /* 0x000fea0003800000 */
.L_x_564:
        /* <DEDUP_REMOVED lines=31> */
[----:B------:R-:W-:Y:S01]  /*1d20*/  FADD.FTZ R53, R53, R34 ;  /* 0x0000002235357221 */ /* 0x000fe20000010000 */
        /* <DEDUP_REMOVED lines=15> */
[----:B------:R-:W-:Y:S01]  /*1e20*/  FADD.FTZ R50, R50, R31 ;  /* 0x0000001f32327221 */ /* 0x000fe20000010000 */
[----:B----4-:R-:W-:Y:S01]  /*1e30*/  FADD.FTZ R51, R51, R24 ;  /* 0x0000001833337221 */ /* 0x010fe20000010000 */
[----:B------:R-:W-:Y:S01]  /*1e40*/  FADD.FTZ R24, R28, R25 ;  /* 0x000000191c187221 */ /* 0x000fe20000010000 */
[----:B------:R-:W-:Y:S01]  /*1e50*/  FADD.FTZ R53, R53, R26 ;  /* 0x0000001a35357221 */ /* 0x000fe20000010000 */
[----:B------:R-:W4:Y:S01]  /*1e60*/  LDS.128 R28, [R45+0x540] ;  /* 0x000540002d1c7984 */ /* 0x000f220000000c00 */
[----:B------:R-:W-:Y:S01]  /*1e70*/  FADD.FTZ R50, R50, R27 ;  /* 0x0000001b32327221 */ /* 0x000fe20000010000 */
[----:B-----5:R-:W-:Y:S01]  /*1e80*/  FADD.FTZ R51, R51, R20 ;  /* 0x0000001433337221 */ /* 0x020fe20000010000 */
[----:B------:R-:W-:Y:S01]  /*1e90*/  FADD.FTZ R20, R24, R21 ;  /* 0x0000001518147221 */ /* 0x000fe20000010000 */
[----:B------:R-:W-:Y:S01]  /*1ea0*/  FADD.FTZ R53, R53, R22 ;  /* 0x0000001635357221 */ /* 0x000fe20000010000 */
[----:B------:R-:W5:Y:S01]  /*1eb0*/  LDS.128 R24, [R45+0x5a0] ;  /* 0x0005a0002d187984 */ /* 0x000f620000000c00 */
[----:B------:R-:W-:Y:S01]  /*1ec0*/  FADD.FTZ R50, R50, R23 ;  /* 0x0000001732327221 */ /* 0x000fe20000010000 */
        /* <DEDUP_REMOVED lines=34> */
[----:B------:R-:W-:Y:S01]  /*20f0*/  FADD.FTZ R50, R50, R23 ;  /* 0x0000001732327221 */ /* 0x000fe20000010000 */
        /* <DEDUP_REMOVED lines=23> */
[----:B------:R-:W-:-:S02]  /*2270*/  FADD.FTZ R50, R50, R35 ;  /* 0x0000002332327221 */ /* 0x000fc40000010000 */
        /* <DEDUP_REMOVED lines=8> */
[----:B------:R-:W-:Y:S01]  /*2300*/  FADD.FTZ R53, R53, R14 ;  /* 0x0000000e35357221 */ /* 0x000fe20000010000 */
[----:B------:R-:W-:Y:S02]  /*2310*/  FADD.FTZ R50, R50, R15 ;  /* 0x0000000f32327221 */ /* 0x000fe40000010000 */
        /* <DEDUP_REMOVED lines=74> */
[----:B------:R-:W-:-:S02]  /*27c0*/  FADD.FTZ R50, R50, R15 ;  /* 0x0000000f32327221 */ /* 0x000fc40000010000 */
[----:B------:R-:W4:Y:S01]  /*27d0*/  LDS.128 R12, [R45+0x1080] ;  /* 0x001080002d0c7984 */ /* 0x000f220000000c00 */
[----:B-----5:R-:W-:Y:S01]  /*27e0*/  FADD.FTZ R53, R53, R32 ;  /* 0x0000002035357221 */ /* 0x020fe20000010000 */
        /* <DEDUP_REMOVED lines=73> */
[----:B-----5:R-:W-:Y:S01]  /*2c80*/  FADD.FTZ R53, R53, R16 ;  /* 0x0000001035357221 */ /* 0x020fe20000010000 */
[----:B------:R-:W-:Y:S01]  /*2c90*/  FADD.FTZ R28, R28, R17 ;  /* 0x000000111c1c7221 */ /* 0x000fe20000010000 */
[----:B------:R-:W-:Y:S01]  /*2ca0*/  FADD.FTZ R51, R51, R18 ;  /* 0x0000001233337221 */ /* 0x000fe20000010000 */
[----:B------:R-:W-:Y:S01]  /*2cb0*/  FADD.FTZ R50, R50, R19 ;  /* 0x0000001332327221 */ /* 0x000fe20000010000 */
[----:B------:R-:W-:Y:S04]  /*2cc0*/  LDS.128 R12, [R45+0x1680] ;  /* 0x001680002d0c7984 */ /* 0x000fe80000000c00 */
[----:B------:R-:W4:Y:S01]  /*2cd0*/  LDS.128 R16, [R45+0x1620] ;  /* 0x001620002d107984 */ /* 0x000f220000000c00 */
[----:B-1----:R-:W-:Y:S01]  /*2ce0*/  FADD.FTZ R28, R28, R21 ;  /* 0x000000151c1c7221 */ /* 0x002fe20000010000 */
[----:B------:R-:W-:Y:S01]  /*2cf0*/  FADD.FTZ R53, R53, R20 ;  /* 0x0000001435357221 */ /* 0x000fe20000010000 */
[----:B------:R-:W-:Y:S01]  /*2d00*/  FADD.FTZ R51, R51, R22 ;  /* 0x0000001633337221 */ /* 0x000fe20000010000 */
[----:B------:R-:W-:-:S02]  /*2d10*/  FADD.FTZ R52, R50, R23 ;  /* 0x0000001732347221 */ /* 0x000fc40000010000 */
[----:B------:R-:W1:Y:S01]  /*2d20*/  LDS.128 R20, [R45+0x16e0] ;  /* 0x0016e0002d147984 */ /* 0x000e620000000c00 */
[----:B--2---:R-:W-:Y:S01]  /*2d30*/  FADD.FTZ R50, R28, R33 ;  /* 0x000000211c327221 */ /* 0x004fe20000010000 */
[----:B------:R-:W-:Y:S02]  /*2d40*/  FADD.FTZ R53, R53, R32 ;  /* 0x0000002035357221 */ /* 0x000fe40000010000 */
[----:B------:R-:W2:Y:S01]  /*2d50*/  LDS.128 R28, [R45+0x1740] ;  /* 0x001740002d1c7984 */ /* 0x000ea20000000c00 */
[----:B------:R-:W-:Y:S01]  /*2d60*/  FADD.FTZ R51, R51, R34 ;  /* 0x0000002233337221 */ /* 0x000fe20000010000 */
[----:B------:R-:W-:Y:S02]  /*2d70*/  FADD.FTZ R52, R52, R35 ;  /* 0x0000002334347221 */ /* 0x000fe40000010000 */
[----:B------:R-:W5:Y:S01]  /*2d80*/  LDS.128 R32, [R45+0x17a0] ;  /* 0x0017a0002d207984 */ /* 0x000f620000000c00 */
        /* <DEDUP_REMOVED lines=8> */
[----:B------:R-:W-:Y:S01]  /*2e10*/  FADD.FTZ R17, R12, R53 ;  /* 0x000000350c117221 */ /* 0x000fe20000010000 */
        /* <DEDUP_REMOVED lines=11> */
[----:B-----5:R-:W-:Y:S01]  /*2ed0*/  FADD.FTZ R16, R17, R32 ;  /* 0x0000002011107221 */ /* 0x020fe20000010000 */
[----:B------:R-:W-:Y:S01]  /*2ee0*/  FADD.FTZ R17, R12, R33 ;  /* 0x000000210c117221 */ /* 0x000fe20000010000 */
[----:B------:R-:W-:Y:S01]  /*2ef0*/  FADD.FTZ R18, R13, R34 ;  /* 0x000000220d127221 */ /* 0x000fe20000010000 */
[----:B------:R-:W-:-:S07]  /*2f00*/  FADD.FTZ R19, R14, R35 ;  /* 0x000000230e137221 */ /* 0x000fce0000010000 */
.L_x_567:
[----:B------:R-:W-:Y:S05]  /*2f10*/  BSYNC B0 ;  /* 0x0000000000007941 */ /* 0x000fea0003800000 */
.L_x_566:
        /* <DEDUP_REMOVED lines=20> */
.L_x_569:
[----:B------:R-:W-:Y:S05]  /*3060*/  BSYNC B0 ;  /* 0x0000000000007941 */ /* 0x000fea0003800000 */
.L_x_568:
[----:B------:R-:W-:Y:S05]  /*3070*/  @!P0 BRA `(.L_x_570) ;  /* 0x0000001000908947 */ /* 0x000fea0003800000 */
[----:B------:R-:W1:Y:S01]  /*3080*/  LDC R3, c[0x0][0x10] ;  /* 0x00000400ff037b82 */ /* 0x000e620000000800 */
[----:B------:R-:W3:Y:S01]  /*3090*/  S2R R14, SR_CTAID.Y ;  /* 0x00000000000e7919 */ /* 0x000ee20000002600 */
[----:B------:R-:W-:-:S06]  /*30a0*/  ULOP3.LUT UR10, UR4, 0x1, URZ, 0xc0, !UPT ;  /* 0x00000001040a7892 */ /* 0x000fcc000f8ec03f */
[----:B--2---:R-:W2:Y:S08]  /*30b0*/  LDC.64 R16, c[0x0][0x258] ;  /* 0x00009600ff107b82 */ /* 0x004eb00000000a00 */
[----:B------:R-:W4:Y:S01]  /*30c0*/  LDC.64 R24, c[0x0][0x260] ;  /* 0x00009800ff187b82 */ /* 0x000f220000000a00 */
[----:B-1----:R-:W-:-:S04]  /*30d0*/  IMAD R13, R3, UR10, RZ ;  /* 0x0000000a030d7c24 */ /* 0x002fc8000f8e02ff */
[C---:B------:R-:W-:Y:S01]  /*30e0*/  IMAD R15, R13.reuse, R12, RZ ;  /* 0x0000000c0d0f7224 */ /* 0x040fe200078e02ff */
[----:B---3--:R-:W-:-:S04]  /*30f0*/  IADD3 R13, R13, R14, RZ ;  /* 0x0000000e0d0d7210 */ /* 0x008fc80007ffe0ff */
[----:B------:R-:W-:Y:S01]  /*3100*/  SHF.L.U32 R15, R15, 0x1, RZ ;  /* 0x000000010f0f7819 */ /* 0x000fe200000006ff */
[----:B--2---:R-:W-:-:S04]  /*3110*/  IMAD.WIDE.U32 R16, R13, 0x4, R16 ;  /* 0x000000040d107825 */ /* 0x004fc800078e0010 */
        /* <DEDUP_REMOVED lines=23> */
.L_x_572:
[----:B------:R-:W2:Y:S04]  /*3290*/  LDG.E.STRONG.GPU R13, desc[UR12][R16.64] ;  /* 0x0000000c100d7981 */ /* 0x000ea8000c1ef900 */
[----:B--2---:R-:W-:Y:S01]  /*32a0*/  CCTL.IVALL ;  /* 0x00000000ff00798f */ /* 0x004fe20002000000 */
[----:B------:R-:W-:Y:S05]  /*32b0*/  YIELD ;  /* 0x0000000000007946 */ /* 0x000fea0003800000 */
[----:B------:R-:W-:-:S13]  /*32c0*/  ISETP.NE.AND P0, PT, R13, R20, PT ;  /* 0x000000140d00720c */ /* 0x000fda0003f05270 */
[----:B------:R-:W-:Y:S05]  /*32d0*/  @P0 BRA `(.L_x_572) ;  /* 0xfffffffc00ec0947 */ /* 0x000fea000383ffff */
.L_x_571:
[----:B------:R-:W-:Y:S01]  /*32e0*/  ISETP.NE.AND P0, PT, R12, RZ, PT ;  /* 0x000000ff0c00720c */ /* 0x000fe20003f05270 */
[----:B------:R-:W-:Y:S05]  /*32f0*/  WARPSYNC.ALL ;  /* 0x0000000000007948 */ /* 0x000fea0003800000 */
[----:B------:R-:W-:Y:S07]  /*3300*/  BAR.SYNC.DEFER_BLOCKING 0x0 ;  /* 0x0000000000007b1d */ /* 0x000fee0000010000 */
[----:B------:R-:W-:Y:S05]  /*3310*/  @!P0 BRA `(.L_x_570) ;  /* 0x0000000c00e88947 */ /* 0x000fea0003800000 */
[----:B------:R-:W-:-:S04]  /*3320*/  IADD3 R13, R12, -0x1, RZ ;  /* 0xffffffff0c0d7810 */ /* 0x000fc80007ffe0ff */
[----:B------:R-:W-:Y:S01]  /*3330*/  ISETP.GE.U32.AND P0, PT, R13, 0x3, PT ;  /* 0x000000030d00780c */ /* 0x000fe20003f06070 */
[----:B------:R-:W-:-:S12]  /*3340*/  HFMA2.MMA R13, -RZ, RZ, 0, 0 ;  /* 0x00000000ff0d7435 */ /* 0x000fd800000001ff */
        /* <DEDUP_REMOVED lines=10> */
.L_x_576:
        /* <DEDUP_REMOVED lines=115> */
.L_x_575:
        /* <DEDUP_REMOVED lines=61> */
.L_x_577:
[----:B------:R-:W-:-:S13]  /*3ef0*/  ISETP.NE.OR P0, PT, R15, RZ, P0 ;  /* 0x000000ff0f00720c */ /* 0x000fda0000705670 */
[----:B------:R-:W-:Y:S05]  /*3f00*/  @!P0 BRA `(.L_x_573) ;  /* 0x00000000007c8947 */ /* 0x000fea0003800000 */
.L_x_574:
        /* <DEDUP_REMOVED lines=31> */
.L_x_573:
        /* <DEDUP_REMOVED lines=11> */
.L_x_579:
[----:B------:R-:W-:Y:S05]  /*41b0*/  BSYNC B0 ;  /* 0x0000000000007941 */ /* 0x000fea0003800000 */
.L_x_578:
        /* <DEDUP_REMOVED lines=16> */
.L_x_570:
[----:B------:R-:W1:Y:S01]  /*42c0*/  S2UR UR11, SR_CgaCtaId ;  /* 0x00000000000b79c3 */ /* 0x000e620000008800 */
[----:B------:R-:W-:Y:S01]  /*42d0*/  UMOV UR10, 0x400 ;  /* 0x00000400000a7882 */ /* 0x000fe20000000000 */
[C---:B------:R-:W-:Y:S01]  /*42e0*/  IADD3 R12, R43.reuse, 0x80, RZ ;  /* 0x000000802b0c7810 */ /* 0x040fe20007ffe0ff */
[----:B--2---:R-:W-:Y:S01]  /*42f0*/  HADD2.F32 R18, -RZ, R39.H1_H1 ;  /* 0x30000027ff127230 */ /* 0x004fe20000004100 */
[----:B------:R-:W-:Y:S02]  /*4300*/  IADD3 R3, R43, 0xc0, RZ ;  /* 0x000000c02b037810 */ /* 0x000fe40007ffe0ff */
[----:B------:R-:W-:Y:S02]  /*4310*/  SHF.R.S32.HI R15, RZ, 0x1f, R42 ;  /* 0x0000001fff0f7819 */ /* 0x000fe4000001142a */
[----:B------:R-:W-:Y:S01]  /*4320*/  SHF.R.S32.HI R13, RZ, 0x1f, R12 ;  /* 0x0000001fff0d7819 */ /* 0x000fe2000001140c */
[----:B-1----:R-:W-:-:S09]  /*4330*/  ULEA UR10, UR11, UR10, 0x18 ;  /* 0x0000000a0b0a7291 */ /* 0x002fd2000f8ec03f */
[----:B------:R0:W-:Y:S01]  /*4340*/  @!P2 STS.64 [UR10+0x78], R8 ;  /* 0x00007808ff00a988 */ /* 0x0001e20008000a0a */
[----:B------:R-:W-:Y:S01]  /*4350*/  BAR.SYNC.DEFER_BLOCKING 0x0 ;  /* 0x0000000000007b1d */ /* 0x000fe20000010000 */
[----:B0-----:R-:W-:-:S05]  /*4360*/  SHF.R.S32.HI R8, RZ, 0x1f, R3 ;  /* 0x0000001fff087819 */ /* 0x001fca0000011403 */
[----:B------:R-:W0:Y:S01]  /*4370*/  LDS.64 R16, [UR10+0x78] ;  /* 0x0000780aff107984 */ /* 0x000e220008000a00 */
[----:B------:R-:W-:Y:S02]  /*4380*/  ULDC.64 UR10, c[0x0][0x290] ;  /* 0x0000a400000a7ab9 */ /* 0x000fe40000000a00 */
[----:B------:R-:W-:Y:S02]  /*4390*/  ISETP.GE.U32.AND P0, PT, R42, UR10, PT ;  /* 0x0000000a2a007c0c */ /* 0x000fe4000bf06070 */
[----:B------:R-:W-:Y:S02]  /*43a0*/  ISETP.GE.U32.AND P2, PT, R12, UR10, PT ;  /* 0x0000000a0c007c0c */ /* 0x000fe4000bf46070 */
[----:B------:R-:W-:Y:S01]  /*43b0*/  ISETP.GE.U32.AND P5, PT, R3, UR10, PT ;  /* 0x0000000a03007c0c */ /* 0x000fe2000bfa6070 */
[----:B------:R-:W-:Y:S01]  /*43c0*/  ULDC UR10, c[0x0][0x2bc] ;  /* 0x0000af00000a7ab9 */ /* 0x000fe20000000800 */
[----:B------:R-:W-:Y:S02]  /*43d0*/  ISETP.GE.AND.EX P4, PT, R15, UR11, PT, P0 ;  /* 0x0000000b0f007c0c */ /* 0x000fe4000bf86300 */
[----:B------:R-:W-:-:S02]  /*43e0*/  ISETP.GE.AND.EX P0, PT, R13, UR11, PT, P2 ;  /* 0x0000000b0d007c0c */ /* 0x000fc4000bf06320 */
[----:B------:R-:W-:Y:S02]  /*43f0*/  ISETP.GE.AND.EX P2, PT, R8, UR11, PT, P5 ;  /* 0x0000000b08007c0c */ /* 0x000fe4000bf46350 */
[----:B------:R-:W-:Y:S01]  /*4400*/  ISETP.GT.U32.OR P4, PT, R44, 0x17f, P4 ;  /* 0x0000017f2c00780c */ /* 0x000fe20002784470 */
[----:B0-----:R-:W-:Y:S01]  /*4410*/  FMUL.FTZ R9, R16, UR10 ;  /* 0x0000000a10097c20 */ /* 0x001fe20008410000 */
[--C-:B------:R-:W-:Y:S02]  /*4420*/  HADD2.F32 R16, -RZ, R40.reuse.H0_H0 ;  /* 0x20000028ff107230 */ /* 0x100fe40000004100 */
[----:B------:R-:W-:Y:S01]  /*4430*/  FMUL.FTZ R14, R17, UR10 ;  /* 0x0000000a110e7c20 */ /* 0x000fe20008410000 */
[----:B------:R-:W-:Y:S02]  /*4440*/  HADD2.F32 R40, -RZ, R40.H1_H1 ;  /* 0x30000028ff287230 */ /* 0x000fe40000004100 */
[----:B------:R-:W-:Y:S02]  /*4450*/  HADD2.F32 R17, -RZ, R39.H0_H0 ;  /* 0x20000027ff117230 */ /* 0x000fe40000004100 */
[----:B------:R-:W-:Y:S01]  /*4460*/  FADD.FTZ R19, R16, -UR17 ;  /* 0x8000001110137e21 */ /* 0x000fe20008010000 */
[----:B------:R-:W-:-:S02]  /*4470*/  HADD2.F32 R16, -RZ, R41.H0_H0 ;  /* 0x20000029ff107230 */ /* 0x000fc40000004100 */
[----:B------:R-:W-:Y:S01]  /*4480*/  FADD.FTZ R40, R40, -UR17 ;  /* 0x8000001128287e21 */ /* 0x000fe20008010000 */
[----:B------:R-:W-:Y:S02]  /*4490*/  HADD2.F32 R41, -RZ, R41.H1_H1 ;  /* 0x30000029ff297230 */ /* 0x000fe40000004100 */
        /* <DEDUP_REMOVED lines=21> */
.L_x_580:
[----:B------:R-:W-:Y:S04]  /*45f0*/  BSSY B0, `(.L_x_581) ;  /* 0x0000015000007945 */ /* 0x000fe80003800000 */
[----:B------:R-:W-:Y:S05]  /*4600*/  @!P1 BRA `(.L_x_582) ;  /* 0x00000000004c9947 */ /* 0x000fea0003800000 */
[C-C-:B------:R-:W-:Y:S01]  /*4610*/  FFMA.FTZ R20, R9.reuse, R29, R14.reuse ;  /* 0x0000001d09147223 */ /* 0x140fe2000001000e */
[----:B------:R-:W-:Y:S01]  /*4620*/  FFMA.FTZ R19, R9, R40, R14 ;  /* 0x0000002809137223 */ /* 0x000fe2000001000e */
[----:B------:R-:W-:Y:S01]  /*4630*/  SHF.R.S32.HI R22, RZ, 0x1f, R43 ;  /* 0x0000001fff167819 */ /* 0x000fe2000001142b */
[----:B------:R-:W-:Y:S01]  /*4640*/  ULDC.64 UR10, c[0x0][0x288] ;  /* 0x0000a200000a7ab9 */ /* 0x000fe20000000a00 */
        /* <DEDUP_REMOVED lines=9> */
[----:B------:R-:W-:-:S03]  /*46e0*/  ULDC.64 UR10, c[0x0][0x210] ;  /* 0x00008400000a7ab9 */ /* 0x000fc60000000a00 */
[----:B------:R-:W-:Y:S02]  /*46f0*/  F2FP.F16.F32.PACK_AB R17, R17, R22 ;  /* 0x000000161111723e */ /* 0x000fe400000000ff */
[----:B------:R-:W-:Y:S02]  /*4700*/  LEA R20, P5, R18, UR10, 0x1 ;  /* 0x0000000a12147c11 */ /* 0x000fe4000f8a08ff */
[----:B------:R-:W-:-:S04]  /*4710*/  IADD3 R21, R19, R21, RZ ;  /* 0x0000001513157210 */ /* 0x000fc80007ffe0ff */
[----:B------:R-:W-:-:S05]  /*4720*/  LEA.HI.X R21, R18, UR11, R21, 0x1, P5 ;  /* 0x0000000b12157c11 */ /* 0x000fca000a8f0c15 */
[----:B------:R0:W-:Y:S02]  /*4730*/  STG.E desc[UR12][R20.64], R17 ;  /* 0x0000001114007986 */ /* 0x0001e4000c10190c */
.L_x_582:
[----:B------:R-:W-:Y:S05]  /*4740*/  BSYNC B0 ;  /* 0x0000000000007941 */ /* 0x000fea0003800000 */
.L_x_581:
[----:B------:R-:W-:Y:S01]  /*4750*/  FADD.FTZ R16, R16, -UR17 ;  /* 0x8000001110107e21 */ /* 0x000fe20008010000 */
[----:B------:R-:W-:Y:S01]  /*4760*/  FADD.FTZ R41, R41, -UR17 ;  /* 0x8000001129297e21 */ /* 0x000fe20008010000 */
[--C-:B0-----:R-:W-:Y:S02]  /*4770*/  HADD2.F32 R17, -RZ, R38.reuse.H0_H0 ;  /* 0x20000026ff117230 */ /* 0x101fe40000004100 */
        /* <DEDUP_REMOVED lines=22> */
.L_x_583:
        /* <DEDUP_REMOVED lines=20> */
.L_x_585:
[----:B------:R-:W-:Y:S05]  /*4a20*/  BSYNC B0 ;  /* 0x0000000000007941 */ /* 0x000fea0003800000 */
.L_x_584:
[--C-:B------:R-:W-:Y:S01]  /*4a30*/  HADD2.F32 R17, -RZ, R36.reuse.H0_H0 ;  /* 0x20000024ff117230 */ /* 0x100fe20000004100 */
[C---:B------:R-:W-:Y:S01]  /*4a40*/  ISETP.GT.U32.OR P0, PT, R44.reuse, 0x17f, P0 ;  /* 0x0000017f2c00780c */ /* 0x040fe20000704470 */
[----:B------:R-:W-:Y:S01]  /*4a50*/  HADD2.F32 R36, -RZ, R36.H1_H1 ;  /* 0x30000024ff247230 */ /* 0x000fe20000004100 */
[----:B------:R-:W-:Y:S01]  /*4a60*/  ISETP.GT.U32.OR P2, PT, R44, 0x17f, P2 ;  /* 0x0000017f2c00780c */ /* 0x000fe20001744470 */
[--C-:B0-----:R-:W-:Y:S02]  /*4a70*/  HADD2.F32 R15, -RZ, R11.reuse.H0_H0 ;  /* 0x2000000bff0f7230 */ /* 0x101fe40000004100 */
[----:B------:R-:W-:Y:S01]  /*4a80*/  FADD.FTZ R17, R17, -UR17 ;  /* 0x8000001111117e21 */ /* 0x000fe20008010000 */
[----:B------:R-:W-:Y:S02]  /*4a90*/  HADD2.F32 R16, -RZ, R11.H1_H1 ;  /* 0x3000000bff107230 */ /* 0x000fe40000004100 */
        /* <DEDUP_REMOVED lines=24> */
.L_x_586:
[----:B------:R-:W-:Y:S04]  /*4c20*/  BSSY B0, `(.L_x_587) ;  /* 0x0000014000007945 */ /* 0x000fe80003800000 */
[----:B------:R-:W-:Y:S05]  /*4c30*/  @P0 BRA `(.L_x_588) ;  /* 0x0000000000480947 */ /* 0x000fea0003800000 */
        /* <DEDUP_REMOVED lines=12> */
[----:B------:R-:W-:Y:S01]  /*4d00*/  ULDC.64 UR10, c[0x0][0x210] ;  /* 0x00008400000a7ab9 */ /* 0x000fe20000000a00 */
[----:B------:R-:W-:Y:S02]  /*4d10*/  F2FP.F16.F32.PACK_AB R15, R15, R18 ;  /* 0x000000120f0f723e */ /* 0x000fe400000000ff */
[----:B------:R-:W-:Y:S02]  /*4d20*/  LEA R12, P0, R16, UR10, 0x1 ;  /* 0x0000000a100c7c11 */ /* 0x000fe4000f8008ff */
[----:B------:R-:W-:-:S04]  /*4d30*/  IADD3 R13, R17, R13, RZ ;  /* 0x0000000d110d7210 */ /* 0x000fc80007ffe0ff */
[----:B------:R-:W-:-:S05]  /*4d40*/  LEA.HI.X R13, R16, UR11, R13, 0x1, P0 ;  /* 0x0000000b100d7c11 */ /* 0x000fca00080f0c0d */
[----:B------:R0:W-:Y:S02]  /*4d50*/  STG.E desc[UR12][R12.64], R15 ;  /* 0x0000000f0c007986 */ /* 0x0001e4000c10190c */
.L_x_588:
[----:B------:R-:W-:Y:S05]  /*4d60*/  BSYNC B0 ;  /* 0x0000000000007941 */ /* 0x000fea0003800000 */
.L_x_587:
[----:B0-----:R-:W-:Y:S01]  /*4d70*/  FADD.FTZ R12, R11, -UR17 ;  /* 0x800000110b0c7e21 */ /* 0x001fe20008010000 */
[----:B------:R-:W-:Y:S01]  /*4d80*/  FADD.FTZ R37, R37, -UR17 ;  /* 0x8000001125257e21 */ /* 0x000fe20008010000 */
[--C-:B------:R-:W-:Y:S02]  /*4d90*/  HADD2.F32 R11, -RZ, R10.reuse.H0_H0 ;  /* 0x2000000aff0b7230 */ /* 0x100fe40000004100 */
        /* <DEDUP_REMOVED lines=22> */
.L_x_589:
[----:B------:R-:W-:Y:S04]  /*4f00*/  BSSY B0, `(.L_x_590) ;  /* 0x0000013000007945 */ /* 0x000fe80003800000 */
[----:B------:R-:W-:Y:S05]  /*4f10*/  @P2 BRA `(.L_x_591) ;  /* 0x0000000000442947 */ /* 0x000fea0003800000 */
        /* <DEDUP_REMOVED lines=8> */
[----:B------:R-:W-:Y:S01]  /*4fa0*/  IMAD R5, R3, UR11, R8 ;  /* 0x0000000b03057c24 */ /* 0x000fe2000f8e0208 */
[----:B------:R-:W-:Y:S01]  /*4fb0*/  ULDC.64 UR10, c[0x0][0x210] ;  /* 0x00008400000a7ab9 */ /* 0x000fe20000000a00 */
[----:B------:R-:W-:Y:S01]  /*4fc0*/  FMUL.FTZ R3, R6, UR14 ;  /* 0x0000000e06037c20 */ /* 0x000fe20008410000 */
[----:B------:R-:W-:Y:S01]  /*4fd0*/  FMUL.FTZ R6, R9, UR14 ;  /* 0x0000000e09067c20 */ /* 0x000fe20008410000 */
[----:B------:R-:W-:Y:S02]  /*4fe0*/  LEA R4, P0, R46, UR10, 0x1 ;  /* 0x0000000a2e047c11 */ /* 0x000fe4000f8008ff */
[----:B------:R-:W-:Y:S02]  /*4ff0*/  IADD3 R5, R47, R5, RZ ;  /* 0x000000052f057210 */ /* 0x000fe40007ffe0ff */
[----:B------:R-:W-:Y:S02]  /*5000*/  F2FP.F16.F32.PACK_AB R3, R6, R3 ;  /* 0x000000030603723e */ /* 0x000fe400000000ff */
[----:B------:R-:W-:-:S05]  /*5010*/  LEA.HI.X R5, R46, UR11, R5, 0x1, P0 ;  /* 0x0000000b2e057c11 */ /* 0x000fca00080f0c05 */
[----:B------:R0:W-:Y:S02]  /*5020*/  STG.E desc[UR12][R4.64], R3 ;  /* 0x0000000304007986 */ /* 0x0001e4000c10190c */
.L_x_591:
[----:B------:R-:W-:Y:S05]  /*5030*/  BSYNC B0 ;  /* 0x0000000000007941 */ /* 0x000fea0003800000 */
.L_x_590:
        /* <DEDUP_REMOVED lines=9> */
.L_x_557:
        /* <DEDUP_REMOVED lines=19> */
.L_x_594:
[----:B------:R-:W-:Y:S05]  /*5200*/  BSYNC B0 ;  /* 0x0000000000007941 */ /* 0x000fea0003800000 */
.L_x_593:
        /* <DEDUP_REMOVED lines=11> */
.L_x_596:
[----:B------:R-:W2:Y:S04]  /*52c0*/  LDG.E.STRONG.GPU R5, desc[UR12][R2.64] ;  /* 0x0000000c02057981 */ /* 0x000ea8000c1ef900 */
[----:B--2---:R-:W-:Y:S01]  /*52d0*/  CCTL.IVALL ;  /* 0x00000000ff00798f */ /* 0x004fe20002000000 */
[----:B------:R-:W-:Y:S05]  /*52e0*/  YIELD ;  /* 0x0000000000007946 */ /* 0x000fea0003800000 */
[----:B------:R-:W-:-:S13]  /*52f0*/  ISETP.NE.AND P0, PT, R5, R0, PT ;  /* 0x000000000500720c */ /* 0x000fda0003f05270 */
[----:B------:R-:W-:Y:S05]  /*5300*/  @P0 BRA `(.L_x_596) ;  /* 0xfffffffc00ec0947 */ /* 0x000fea000383ffff */
.L_x_595:
        /* <DEDUP_REMOVED lines=24> */
.L_x_597:
        /* <DEDUP_REMOVED lines=23> */
.L_x_598:
        /* <DEDUP_REMOVED lines=16> */
.L_x_2293:


//--------------------- .text._Z35group_norm_nhwc_bwd_one_pass_kernelI11Fp16IOFp32WLi512ELi12ELi384EEv26Group_norm_nhwc_bwd_params --------------------------
	.section	.text._Z35group_norm_nhwc_bwd_one_pass_kernelI11Fp16IOFp32WLi512ELi12ELi384EEv26Group_norm_nhwc_bwd_params,"ax",@progbits
	.align	128
        .global         _Z35group_norm_nhwc_bwd_one_pass_kernelI11Fp16IOFp32WLi512ELi12ELi384EEv26Group_norm_nhwc_bwd_params
        .type           _Z35group_norm_nhwc_bwd_one_pass_kernelI11Fp16IOFp32WLi512ELi12ELi384EEv26Group_norm_nhwc_bwd_params,@function
        .size           _Z35group_norm_nhwc_bwd_one_pass_kernelI11Fp16IOFp32WLi512ELi12ELi384EEv26Group_norm_nhwc_bwd_params,(.L_x_2294 - _Z35group_norm_nhwc_bwd_one_pass_kernelI11Fp16IOFp32WLi512ELi12ELi384EEv26Group_norm_nhwc_bwd_params)
        .other          _Z35group_norm_nhwc_bwd_one_pass_kernelI11Fp16IOFp32WLi512ELi12ELi384EEv26Group_norm_nhwc_bwd_params,@"STO_CUDA_ENTRY STV_DEFAULT"
_Z35group_norm_nhwc_bwd_one_pass_kernelI11Fp16IOFp32WLi512ELi12ELi384EEv26Group_norm_nhwc_bwd_params:
.text._Z35group_norm_nhwc_bwd_one_pass_kernelI11Fp16IOFp32WLi512ELi12ELi384EEv26Group_norm_nhwc_bwd_params:
        /* <DEDUP_REMOVED lines=10> */
[----:B------:R-:W0:Y:S01]  /*00a0*/  LDC.64 R10, c[0x0][0x288] ;  /* 0x0000a200ff0a7b82 */ /* 0x000e220000000a00 */
[C---:B------:R-:W-:Y:S01]  /*00b0*/  IMAD.WIDE.U32 R2, R60.reuse, -0x55555555, RZ ;  /* 0xaaaaaaab3c027825 */ /* 0x040fe200078e00ff */
[----:B------:R-:W1:Y:S01]  /*00c0*/  S2R R38, SR_LANEID ;  /* 0x0000000000267919 */ /* 0x000e620000000000 */
[----:B------:R-:W-:Y:S01]  /*00d0*/  ULDC.64 UR12, c[0x0][0x290] ;  /* 0x0000a400000c7ab9 */ /* 0x000fe20000000a00 */
[----:B------:R-:W-:Y:S01]  /*00e0*/  UMOV UR5, 0x400 ;  /* 0x0000040000057882 */ /* 0x000fe20000000000 */
[----:B------:R-:W-:Y:S01]  /*00f0*/  ISETP.GE.U32.AND P1, PT, R60, 0x180, PT ;  /* 0x000001803c00780c */ /* 0x000fe20003f26070 */
[----:B------:R-:W-:Y:S01]  /*0100*/  UIADD3 UR6, UR5, 0x80, URZ ;  /* 0x0000008005067890 */ /* 0x000fe2000fffe03f */
[----:B------:R-:W-:Y:S01]  /*0110*/  SHF.R.U32.HI R61, RZ, 0x2, R3 ;  /* 0x00000002ff3d7819 */ /* 0x000fe20000011603 */
[----:B------:R-:W2:Y:S01]  /*0120*/  LDC R0, c[0x0][0x2ac] ;  /* 0x0000ab00ff007b82 */ /* 0x000ea20000000800 */
[----:B------:R-:W-:Y:S01]  /*0130*/  HFMA2.MMA R51, -RZ, RZ, 0, 0 ;  /* 0x00000000ff337435 */ /* 0x000fe200000001ff */
[----:B------:R-:W-:-:S06]  /*0140*/  MOV R50, R41 ;  /* 0x0000002900327202 */ /* 0x000fcc0000000f00 */
[----:B------:R-:W3:Y:S01]  /*0150*/  S2UR UR7, SR_CgaCtaId ;  /* 0x00000000000779c3 */ /* 0x000ee20000008800 */
[----:B0-----:R-:W-:Y:S01]  /*0160*/  IMAD.WIDE.U32 R2, R10, 0x3, RZ ;  /* 0x000000030a027825 */ /* 0x001fe200078e00ff */
[----:B------:R-:W-:-:S06]  /*0170*/  LEA R9, R11, R11, 0x1 ;  /* 0x0000000b0b097211 */ /* 0x000fcc00078e08ff */
[----:B------:R-:W0:Y:S01]  /*0180*/  LDC R40, c[0x0][0x10] ;  /* 0x00000400ff287b82 */ /* 0x000e220000000800 */
[----:B------:R-:W-:Y:S02]  /*0190*/  LEA.HI R5, P2, R11, R10, RZ, 0x1 ;  /* 0x0000000a0b057211 */ /* 0x000fe400078508ff */
[----:B------:R-:W-:Y:S02]  /*01a0*/  IADD3 R9, R3, R9, RZ ;  /* 0x0000000903097210 */ /* 0x000fe40007ffe0ff */
[--C-:B------:R-:W-:Y:S01]  /*01b0*/  SHF.R.S32.HI R3, RZ, 0x1f, R60.reuse ;  /* 0x0000001fff037819 */ /* 0x100fe2000001143c */
[----:B--2---:R-:W-:Y:S01]  /*01c0*/  IMAD R59, R0, UR10, R61 ;  /* 0x0000000a003b7c24 */ /* 0x004fe2000f8e023d */
[----:B------:R-:W-:Y:S01]  /*01d0*/  LEA.HI R7, P0, R9, R2, RZ, 0x1 ;  /* 0x0000000209077211 */ /* 0x000fe200078108ff */
[----:B------:R-:W2:Y:S01]  /*01e0*/  LDC R39, c[0x0][0xc] ;  /* 0x00000300ff277b82 */ /* 0x000ea20000000800 */
[----:B------:R-:W-:Y:S01]  /*01f0*/  IADD3.X R6, RZ, R11, RZ, P2, !PT ;  /* 0x0000000bff067210 */ /* 0x000fe200017fe4ff */
[----:B------:R-:W-:Y:S01]  /*0200*/  IMAD R61, R61, -0x6, R60 ;  /* 0xfffffffa3d3d7824 */ /* 0x000fe200078e023c */
[----:B------:R-:W-:-:S02]  /*0210*/  ISETP.LT.U32.AND P5, PT, R59, UR12, PT ;  /* 0x0000000c3b007c0c */ /* 0x000fc4000bfa1070 */
[----:B------:R-:W-:Y:S01]  /*0220*/  SHF.R.S32.HI R0, RZ, 0x1f, R59 ;  /* 0x0000001fff007819 */ /* 0x000fe2000001143b */
[----:B---3--:R-:W-:Y:S01]  /*0230*/  ULEA UR5, UR7, UR5, 0x18 ;  /* 0x0000000507057291 */ /* 0x008fe2000f8ec03f */
[C---:B------:R-:W-:Y:S01]  /*0240*/  IADD3 R58, R59.reuse, 0x40, RZ ;  /* 0x000000403b3a7810 */ /* 0x040fe20007ffe0ff */
[----:B------:R-:W-:Y:S01]  /*0250*/  ULEA UR6, UR7, UR6, 0x18 ;  /* 0x0000000607067291 */ /* 0x000fe2000f8ec03f */
[C---:B------:R-:W-:Y:S02]  /*0260*/  IADD3 R57, R59.reuse, 0x80, RZ ;  /* 0x000000803b397810 */ /* 0x040fe40007ffe0ff */
[C---:B------:R-:W-:Y:S01]  /*0270*/  IADD3 R56, R59.reuse, 0xc0, RZ ;  /* 0x000000c03b387810 */ /* 0x040fe20007ffe0ff */
[----:B------:R-:W-:Y:S01]  /*0280*/  ULDC.U8 UR7, c[0x0][0x2a4] ;  /* 0x0000a90000077ab9 */ /* 0x000fe20000000000 */
[----:B------:R-:W-:Y:S02]  /*0290*/  IADD3.X R12, RZ, R9, RZ, P0, !PT ;  /* 0x00000009ff0c7210 */ /* 0x000fe400007fe4ff */
[----:B------:R-:W-:-:S02]  /*02a0*/  IADD3 R55, R59, 0x100, RZ ;  /* 0x000001003b377810 */ /* 0x000fc40007ffe0ff */
[----:B------:R-:W-:Y:S02]  /*02b0*/  LEA.HI R3, R3, R60, RZ, 0x5 ;  /* 0x0000003c03037211 */ /* 0x000fe400078f28ff */
[----:B------:R-:W-:Y:S02]  /*02c0*/  ISETP.LT.AND.EX P5, PT, R0, UR13, !P1, P5 ;  /* 0x0000000d00007c0c */ /* 0x000fe4000cfa1350 */
[----:B------:R-:W-:Y:S02]  /*02d0*/  ISETP.LT.U32.AND P4, PT, R58, UR12, PT ;  /* 0x0000000c3a007c0c */ /* 0x000fe4000bf81070 */
[----:B------:R-:W-:Y:S02]  /*02e0*/  ISETP.LT.U32.AND P3, PT, R57, UR12, PT ;  /* 0x0000000c39007c0c */ /* 0x000fe4000bf61070 */
[----:B------:R-:W-:Y:S02]  /*02f0*/  ISETP.LT.U32.AND P2, PT, R56, UR12, PT ;  /* 0x0000000c38007c0c */ /* 0x000fe4000bf41070 */
[----:B------:R-:W-:-:S02]  /*0300*/  SHF.R.S32.HI R37, RZ, 0x1f, R58 ;  /* 0x0000001fff257819 */ /* 0x000fc4000001143a */
[----:B------:R-:W-:Y:S02]  /*0310*/  SHF.R.S32.HI R36, RZ, 0x1f, R57 ;  /* 0x0000001fff247819 */ /* 0x000fe40000011439 */
[----:B------:R-:W-:Y:S02]  /*0320*/  SHF.R.S32.HI R0, RZ, 0x1f, R56 ;  /* 0x0000001fff007819 */ /* 0x000fe40000011438 */
[----:B------:R-:W-:Y:S02]  /*0330*/  SHF.R.S64 R5, R5, 0x1, R6 ;  /* 0x0000000105057819 */ /* 0x000fe40000001006 */
[----:B------:R-:W-:Y:S02]  /*0340*/  SHF.R.S64 R7, R7, 0x1, R12 ;  /* 0x0000000107077819 */ /* 0x000fe4000000100c */
[----:B------:R-:W-:Y:S02]  /*0350*/  ISETP.LT.U32.AND P6, PT, R55, UR12, PT ;  /* 0x0000000c37007c0c */ /* 0x000fe4000bfc1070 */
[----:B------:R-:W-:-:S02]  /*0360*/  SHF.R.S32.HI R2, RZ, 0x1f, R55 ;  /* 0x0000001fff027819 */ /* 0x000fc40000011437 */
[----:B------:R-:W-:Y:S02]  /*0370*/  SHF.R.S32.HI R3, RZ, 0x5, R3 ;  /* 0x00000005ff037819 */ /* 0x000fe40000011403 */
[----:B------:R-:W-:Y:S02]  /*0380*/  SHF.R.S32.HI R6, RZ, 0x1, R6 ;  /* 0x00000001ff067819 */ /* 0x000fe40000011406 */
[C---:B------:R-:W-:Y:S02]  /*0390*/  IADD3 R54, R59.reuse, 0x140, RZ ;  /* 0x000001403b367810 */ /* 0x040fe40007ffe0ff */
[C---:B------:R-:W-:Y:S02]  /*03a0*/  IADD3 R53, R59.reuse, 0x180, RZ ;  /* 0x000001803b357810 */ /* 0x040fe40007ffe0ff */
[----:B------:R-:W-:Y:S02]  /*03b0*/  IADD3 R52, R59, 0x1c0, RZ ;  /* 0x000001c03b347810 */ /* 0x000fe40007ffe0ff */
[----:B------:R-:W-:-:S02]  /*03c0*/  SHF.R.S32.HI R12, RZ, 0x1, R12 ;  /* 0x00000001ff0c7819 */ /* 0x000fc4000001140c */
[----:B------:R-:W-:Y:S02]  /*03d0*/  ISETP.LT.AND.EX P4, PT, R37, UR13, !P1, P4 ;  /* 0x0000000d25007c0c */ /* 0x000fe4000cf81340 */
[----:B------:R-:W-:Y:S02]  /*03e0*/  ISETP.LT.AND.EX P3, PT, R36, UR13, !P1, P3 ;  /* 0x0000000d24007c0c */ /* 0x000fe4000cf61330 */
[----:B------:R-:W-:Y:S02]  /*03f0*/  ISETP.LT.AND.EX P2, PT, R0, UR13, !P1, P2 ;  /* 0x0000000d00007c0c */ /* 0x000fe4000cf41320 */
[----:B------:R-:W-:Y:S02]  /*0400*/  ISETP.LT.AND.EX P1, PT, R2, UR13, !P1, P6 ;  /* 0x0000000d02007c0c */ /* 0x000fe4000cf21360 */
[----:B------:R-:W-:Y:S02]  /*0410*/  SHF.L.U32 R61, R61, 0x1, RZ ;  /* 0x000000013d3d7819 */ /* 0x000fe400000006ff */
[----:B------:R-:W-:-:S02]  /*0420*/  LEA R3, R3, UR5, 0x3 ;  /* 0x0000000503037c11 */ /* 0x000fc4000f8e18ff */
[----:B------:R-:W-:Y:S02]  /*0430*/  LEA R4, R60, UR6, 0x4 ;  /* 0x000000063c047c11 */ /* 0x000fe4000f8e20ff */
[----:B------:R-:W-:Y:S02]  /*0440*/  SHF.L.U64.HI R6, R5, 0x2, R6 ;  /* 0x0000000205067819 */ /* 0x000fe40000010206 */
[----:B------:R-:W-:Y:S02]  /*0450*/  SHF.R.S32.HI R8, RZ, 0x1f, R54 ;  /* 0x0000001fff087819 */ /* 0x000fe40000011436 */
[----:B------:R-:W-:Y:S02]  /*0460*/  SHF.R.S32.HI R9, RZ, 0x1f, R53 ;  /* 0x0000001fff097819 */ /* 0x000fe40000011435 */
[----:B------:R-:W-:Y:S02]  /*0470*/  SHF.R.S32.HI R10, RZ, 0x1f, R52 ;  /* 0x0000001fff0a7819 */ /* 0x000fe40000011434 */
[----:B012---:R-:W-:-:S07]  /*0480*/  SHF.L.U64.HI R11, R7, 0x2, R12 ;  /* 0x00000002070b7819 */ /* 0x007fce000001020c */
.L_x_650:
[----:B0-----:R-:W0:Y:S01]  /*0490*/  LDC R19, c[0x0][0x2a0] ;  /* 0x0000a800ff137b82 */ /* 0x001e220000000800 */
[----:B------:R-:W-:Y:S01]  /*04a0*/  ULDC.64 UR12, c[0x0][0x298] ;  /* 0x0000a600000c7ab9 */ /* 0x000fe20000000a00 */
[----:B------:R-:W-:-:S06]  /*04b0*/  SHF.R.S32.HI R23, RZ, 0x1f, R59 ;  /* 0x0000001fff177819 */ /* 0x000fcc000001143b */
[----:B------:R-:W1:Y:S08]  /*04c0*/  @P5 LDC.64 R20, c[0x0][0x228] ;  /* 0x00008a00ff145b82 */ /* 0x000e700000000a00 */
[----:B------:R-:W2:Y:S01]  /*04d0*/  LDC R27, c[0x0][0x2ac] ;  /* 0x0000ab00ff1b7b82 */ /* 0x000ea20000000800 */
[----:B0-----:R-:W-:-:S04]  /*04e0*/  IABS R15, R19 ;  /* 0x00000013000f7213 */ /* 0x001fc80000000000 */
[----:B------:R-:W0:Y:S08]  /*04f0*/  I2F.RP R14, R15 ;  /* 0x0000000f000e7306 */ /* 0x000e300000209400 */
[----:B0-----:R-:W0:Y:S02]  /*0500*/  MUFU.RCP R14, R14 ;  /* 0x0000000e000e7308 */ /* 0x001e240000001000 */
[----:B0-----:R-:W-:-:S06]  /*0510*/  IADD3 R12, R14, 0xffffffe, RZ ;  /* 0x0ffffffe0e0c7810 */ /* 0x001fcc0007ffe0ff */
[----:B------:R0:W3:Y:S02]  /*0520*/  F2I.FTZ.U32.TRUNC.NTZ R13, R12 ;  /* 0x0000000c000d7305 */ /* 0x0000e4000021f000 */
[----:B0-----:R-:W-:Y:S02]  /*0530*/  MOV R12, RZ ;  /* 0x000000ff000c7202 */ /* 0x001fe40000000f00 */
[----:B---3--:R-:W-:-:S05]  /*0540*/  IADD3 R16, RZ, -R13, RZ ;  /* 0x8000000dff107210 */ /* 0x008fca0007ffe0ff */
[----:B------:R-:W-:Y:S01]  /*0550*/  IMAD R17, R16, R15, RZ ;  /* 0x0000000f10117224 */ /* 0x000fe200078e02ff */
[----:B------:R-:W-:-:S03]  /*0560*/  IABS R16, R50 ;  /* 0x0000003200107213 */ /* 0x000fc60000000000 */
[----:B------:R-:W-:Y:S01]  /*0570*/  IMAD.HI.U32 R13, R13, R17, R12 ;  /* 0x000000110d0d7227 */ /* 0x000fe200078e000c */
[-C--:B------:R-:W-:Y:S02]  /*0580*/  LOP3.LUT R12, R50, R19.reuse, RZ, 0x3c, !PT ;  /* 0x00000013320c7212 */ /* 0x080fe400078e3cff */
[----:B------:R-:W-:-:S03]  /*0590*/  LOP3.LUT R17, RZ, R19, RZ, 0x33, !PT ;  /* 0x00000013ff117212 */ /* 0x000fc600078e33ff */
        /* <DEDUP_REMOVED lines=8> */
[----:B------:R-:W-:-:S04]  /*0620*/  IADD3 R15, R14, -R15, RZ ;  /* 0x8000000f0e0f7210 */ /* 0x000fc80007ffe0ff */
[----:B------:R-:W-:Y:S02]  /*0630*/  SEL R14, R15, R14, !P0 ;  /* 0x0000000e0f0e7207 */ /* 0x000fe40004000000 */
[----:B------:R-:W-:-:S05]  /*0640*/  ISETP.GE.AND P0, PT, R50, RZ, PT ;  /* 0x000000ff3200720c */ /* 0x000fca0003f06270 */
[----:B------:R-:W-:Y:S02]  /*0650*/  @P6 IADD3 R13, R13, 0x1, RZ ;  /* 0x000000010d0d6810 */ /* 0x000fe40007ffe0ff */
[----:B------:R-:W-:-:S06]  /*0660*/  ISETP.GE.AND P6, PT, R12, RZ, PT ;  /* 0x000000ff0c00720c */ /* 0x000fcc0003fc6270 */
[----:B------:R-:W-:Y:S02]  /*0670*/  @!P0 IADD3 R14, -R14, RZ, RZ ;  /* 0x000000ff0e0e8210 */ /* 0x000fe40007ffe1ff */
[----:B------:R-:W-:Y:S02]  /*0680*/  ISETP.NE.AND P0, PT, R19, RZ, PT ;  /* 0x000000ff1300720c */ /* 0x000fe40003f05270 */
[----:B------:R-:W0:Y:S02]  /*0690*/  @P4 LDC.64 R18, c[0x0][0x288] ;  /* 0x0000a200ff124b82 */ /* 0x000e240000000a00 */
[----:B------:R-:W-:Y:S02]  /*06a0*/  SEL R71, R17, R14, !P0 ;  /* 0x0000000e11477207 */ /* 0x000fe40004000000 */
[----:B------:R-:W-:-:S03]  /*06b0*/  @!P6 IADD3 R13, -R13, RZ, RZ ;  /* 0x000000ff0d0de210 */ /* 0x000fc60007ffe1ff */
[----:B------:R-:W-:Y:S01]  /*06c0*/  IMAD R26, R71, 0xc, RZ ;  /* 0x0000000c471a7824 */ /* 0x000fe200078e02ff */
[----:B------:R-:W3:Y:S01]  /*06d0*/  @P5 LDC.64 R14, c[0x0][0x288] ;  /* 0x0000a200ff0e5b82 */ /* 0x000ee20000000a00 */
[----:B------:R-:W-:Y:S02]  /*06e0*/  SEL R13, R17, R13, !P0 ;  /* 0x0000000d110d7207 */ /* 0x000fe40004000000 */
[----:B------:R-:W-:Y:S02]  /*06f0*/  SHF.R.S32.HI R17, RZ, 0x1f, R61 ;  /* 0x0000001fff117819 */ /* 0x000fe4000001143d */
[----:B------:R-:W-:Y:S02]  /*0700*/  IADD3 R72, P0, R61, R26, RZ ;  /* 0x0000001a3d487210 */ /* 0x000fe40007f1e0ff */
[----:B------:R-:W-:Y:S02]  /*0710*/  SHF.R.S32.HI R12, RZ, 0x1f, R13 ;  /* 0x0000001fff0c7819 */ /* 0x000fe4000001140d */
[----:B------:R-:W-:-:S02]  /*0720*/  LEA.HI.X.SX32 R73, R26, R17, 0x1, P0 ;  /* 0x000000111a497211 */ /* 0x000fc400000f0eff */
[----:B------:R-:W4:Y:S01]  /*0730*/  @P5 LDC.64 R16, c[0x0][0x230] ;  /* 0x00008c00ff105b82 */ /* 0x000f220000000a00 */
[----:B------:R-:W-:Y:S02]  /*0740*/  IMAD R12, R12, UR12, RZ ;  /* 0x0000000c0c0c7c24 */ /* 0x000fe4000f8e02ff */
[----:B------:R-:W-:-:S04]  /*0750*/  IMAD.WIDE.U32 R72, R13, UR12, R72 ;  /* 0x0000000c0d487c25 */ /* 0x000fc8000f8e0048 */
[----:B------:R-:W-:Y:S01]  /*0760*/  IMAD R75, R13, UR13, R12 ;  /* 0x0000000d0d4b7c24 */ /* 0x000fe2000f8e020c */
[----:B------:R-:W-:Y:S01]  /*0770*/  @P5 MOV R74, R72 ;  /* 0x00000048004a5202 */ /* 0x000fe20000000f00 */
[----:B------:R-:W-:-:S03]  /*0780*/  ULDC.64 UR12, c[0x0][0x290] ;  /* 0x0000a400000c7ab9 */ /* 0x000fc60000000a00 */
[----:B------:R-:W-:Y:S01]  /*0790*/  IADD3 R75, R73, R75, RZ ;  /* 0x0000004b494b7210 */ /* 0x000fe20007ffe0ff */
[----:B---3--:R-:W-:-:S03]  /*07a0*/  @P5 IMAD R12, R23, R14, RZ ;  /* 0x0000000e170c5224 */ /* 0x008fc600078e02ff */
[----:B------:R-:W-:Y:S01]  /*07b0*/  @P4 MOV R25, R75 ;  /* 0x0000004b00194202 */ /* 0x000fe20000000f00 */
[C---:B------:R-:W-:Y:S01]  /*07c0*/  @P5 IMAD R23, R59.reuse, R15, R12 ;  /* 0x0000000f3b175224 */ /* 0x040fe200078e020c */
[----:B------:R-:W-:Y:S01]  /*07d0*/  @P1 MOV R43, R75 ;  /* 0x0000004b002b1202 */ /* 0x000fe20000000f00 */
[----:B------:R-:W-:Y:S01]  /*07e0*/  @P5 IMAD.WIDE.U32 R14, R59, R14, R74 ;  /* 0x0000000e3b0e5225 */ /* 0x000fe200078e004a */
[----:B------:R-:W3:Y:S04]  /*07f0*/  @P3 LDC.64 R12, c[0x0][0x288] ;  /* 0x0000a200ff0c3b82 */ /* 0x000ee80000000a00 */
[----:B------:R-:W-:Y:S01]  /*0800*/  @P5 IADD3 R15, R15, R23, RZ ;  /* 0x000000170f0f5210 */ /* 0x000fe20007ffe0ff */
[----:B------:R-:W-:Y:S01]  /*0810*/  IMAD.WIDE.U32 R22, R60, -0x55555555, RZ ;  /* 0xaaaaaaab3c167825 */ /* 0x000fe200078e00ff */
[----:B------:R-:W-:-:S02]  /*0820*/  @P5 SHF.L.U32 R29, R14, 0x1, RZ ;  /* 0x000000010e1d5819 */ /* 0x000fc400000006ff */
[----:B------:R-:W-:Y:S02]  /*0830*/  @P5 SHF.L.U64.HI R24, R14, 0x1, R15 ;  /* 0x000000010e185819 */ /* 0x000fe4000001020f */
[C---:B----4-:R-:W-:Y:S01]  /*0840*/  @P5 IADD3 R32, P0, R29.reuse, R16, RZ ;  /* 0x000000101d205210 */ /* 0x050fe20007f1e0ff */
[----:B------:R-:W4:Y:S01]  /*0850*/  @P4 LDC.64 R14, c[0x0][0x230] ;  /* 0x00008c00ff0e4b82 */ /* 0x000f220000000a00 */
[----:B-1----:R-:W-:Y:S01]  /*0860*/  @P5 IADD3 R28, P6, R29, R20, RZ ;  /* 0x000000141d1c5210 */ /* 0x002fe20007fde0ff */
[----:B0-----:R-:W-:Y:S01]  /*0870*/  @P4 IMAD R20, R37, R18, RZ ;  /* 0x0000001225144224 */ /* 0x001fe200078e02ff */
[----:B------:R-:W-:Y:S02]  /*0880*/  SHF.R.U32.HI R22, RZ, 0x2, R23 ;  /* 0x00000002ff167819 */ /* 0x000fe40000011617 */
[----:B------:R-:W-:Y:S01]  /*0890*/  @P5 IADD3.X R33, R24, R17, RZ, P0, !PT ;  /* 0x0000001118215210 */ /* 0x000fe200007fe4ff */
[----:B------:R-:W-:Y:S01]  /*08a0*/  @P4 IMAD R31, R58, R19, R20 ;  /* 0x000000133a1f4224 */ /* 0x000fe200078e0214 */
[----:B------:R-:W-:Y:S01]  /*08b0*/  @P5 IADD3.X R29, R24, R21, RZ, P6, !PT ;  /* 0x00000015181d5210 */ /* 0x000fe200037fe4ff */
[----:B------:R-:W0:Y:S01]  /*08c0*/  @P4 LDC.64 R16, c[0x0][0x228] ;  /* 0x00008a00ff104b82 */ /* 0x000e220000000a00 */
[----:B------:R-:W-:Y:S01]  /*08d0*/  @P4 MOV R24, R72 ;  /* 0x0000004800184202 */ /* 0x000fe20000000f00 */
[----:B--2---:R-:W-:-:S02]  /*08e0*/  IMAD R27, R27, UR10, R22 ;  /* 0x0000000a1b1b7c24 */ /* 0x004fc4000f8e0216 */
[----:B---3--:R-:W-:Y:S02]  /*08f0*/  @P3 IMAD R42, R36, R12, RZ ;  /* 0x0000000c242a3224 */ /* 0x008fe400078e02ff */
[----:B------:R-:W-:Y:S02]  /*0900*/  @P4 IMAD.WIDE.U32 R24, R58, R18, R24 ;  /* 0x000000123a184225 */ /* 0x000fe400078e0018 */
[----:B------:R-:W1:Y:S01]  /*0910*/  @P2 LDC.64 R20, c[0x0][0x288] ;  /* 0x0000a200ff142b82 */ /* 0x000e620000000a00 */
[C---:B------:R-:W-:Y:S02]  /*0920*/  IADD3 R30, R27.reuse, 0x140, RZ ;  /* 0x000001401b1e7810 */ /* 0x040fe40007ffe0ff */
[----:B------:R-:W-:Y:S02]  /*0930*/  IADD3 R27, R27, 0x180, RZ ;  /* 0x000001801b1b7810 */ /* 0x000fe40007ffe0ff */
[----:B------:R-:W-:Y:S01]  /*0940*/  @P4 IADD3 R25, R25, R31, RZ ;  /* 0x0000001f19194210 */ /* 0x000fe20007ffe0ff */
[----:B------:R-:W-:Y:S01]  /*0950*/  @P3 IMAD R31, R57, R13, R42 ;  /* 0x0000000d391f3224 */ /* 0x000fe200078e022a */
[----:B------:R-:W-:Y:S01]  /*0960*/  ISETP.GE.U32.AND P6, PT, R30, UR12, PT ;  /* 0x0000000c1e007c0c */ /* 0x000fe2000bfc6070 */
[----:B------:R-:W2:Y:S01]  /*0970*/  @P3 LDC.64 R18, c[0x0][0x230] ;  /* 0x00008c00ff123b82 */ /* 0x000ea20000000a00 */
[----:B------:R-:W-:-:S02]  /*0980*/  SHF.R.S32.HI R30, RZ, 0x1f, R30 ;  /* 0x0000001fff1e7819 */ /* 0x000fc4000001141e */
[C---:B------:R-:W-:Y:S02]  /*0990*/  @P4 SHF.L.U32 R69, R24.reuse, 0x1, RZ ;  /* 0x0000000118454819 */ /* 0x040fe400000006ff */
[----:B------:R-:W-:Y:S02]  /*09a0*/  @P4 SHF.L.U64.HI R34, R24, 0x1, R25 ;  /* 0x0000000118224819 */ /* 0x000fe40000010219 */
[----:B------:R-:W-:Y:S01]  /*09b0*/  @P3 MOV R24, R72 ;  /* 0x0000004800183202 */ /* 0x000fe20000000f00 */
[----:B------:R-:W3:Y:S01]  /*09c0*/  @P3 LDC.64 R22, c[0x0][0x228] ;  /* 0x00008a00ff163b82 */ /* 0x000ee20000000a00 */
[----:B------:R-:W-:Y:S02]  /*09d0*/  @P3 MOV R25, R75 ;  /* 0x0000004b00193202 */ /* 0x000fe40000000f00 */
[----:B------:R-:W-:Y:S02]  /*09e0*/  ISETP.GE.AND.EX P6, PT, R30, UR13, PT, P6 ;  /* 0x0000000d1e007c0c */ /* 0x000fe4000bfc6360 */
[----:B----4-:R-:W-:Y:S01]  /*09f0*/  @P4 IADD3 R44, P0, R69, R14, RZ ;  /* 0x0000000e452c4210 */ /* 0x010fe20007f1e0ff */
[----:B------:R-:W-:Y:S01]  /*0a00*/  @P3 IMAD.WIDE.U32 R24, R57, R12, R24 ;  /* 0x0000000c39183225 */ /* 0x000fe200078e0018 */
[----:B------:R-:W-:Y:S01]  /*0a10*/  ISETP.LT.U32.AND P6, PT, R60, 0x180, !P6 ;  /* 0x000001803c00780c */ /* 0x000fe200077c1070 */
[----:B------:R-:W4:Y:S01]  /*0a20*/  @P1 LDC.64 R12, c[0x0][0x288] ;  /* 0x0000a200ff0c1b82 */ /* 0x000f220000000a00 */
[----:B------:R-:W-:-:S02]  /*0a30*/  @P4 IADD3.X R45, R34, R15, RZ, P0, !PT ;  /* 0x0000000f222d4210 */ /* 0x000fc400007fe4ff */
[----:B0-----:R-:W-:Y:S02]  /*0a40*/  @P4 IADD3 R68, P0, R69, R16, RZ ;  /* 0x0000001045444210 */ /* 0x001fe40007f1e0ff */
[----:B------:R-:W-:Y:S02]  /*0a50*/  @P3 IADD3 R25, R25, R31, RZ ;  /* 0x0000001f19193210 */ /* 0x000fe40007ffe0ff */
[----:B------:R-:W-:Y:S01]  /*0a60*/  @P3 SHF.L.U32 R65, R24, 0x1, RZ ;  /* 0x0000000118413819 */ /* 0x000fe200000006ff */
[----:B------:R-:W0:Y:S01]  /*0a70*/  @P2 LDC.64 R14, c[0x0][0x230] ;  /* 0x00008c00ff0e2b82 */ /* 0x000e220000000a00 */
[----:B------:R-:W-:Y:S02]  /*0a80*/  @P4 IADD3.X R69, R34, R17, RZ, P0, !PT ;  /* 0x0000001122454210 */ /* 0x000fe400007fe4ff */
[----:B------:R-:W-:Y:S01]  /*0a90*/  @P3 SHF.L.U64.HI R30, R24, 0x1, R25 ;  /* 0x00000001181e3819 */ /* 0x000fe20000010219 */
[----:B-1----:R-:W-:Y:S01]  /*0aa0*/  @P2 IMAD R24, R0, R20, RZ ;  /* 0x0000001400182224 */ /* 0x002fe200078e02ff */
[----:B--2---:R-:W-:-:S02]  /*0ab0*/  @P3 IADD3 R66, P0, R65, R18, RZ ;  /* 0x0000001241423210 */ /* 0x004fc40007f1e0ff */
[----:B------:R-:W-:Y:S01]  /*0ac0*/  @P2 MOV R25, R75 ;  /* 0x0000004b00192202 */ /* 0x000fe20000000f00 */
[----:B------:R-:W1:Y:S01]  /*0ad0*/  @P2 LDC.64 R16, c[0x0][0x228] ;  /* 0x00008a00ff102b82 */ /* 0x000e620000000a00 */
[----:B------:R-:W-:Y:S01]  /*0ae0*/  @P3 IADD3.X R67, R30, R19, RZ, P0, !PT ;  /* 0x000000131e433210 */ /* 0x000fe200007fe4ff */
[C---:B------:R-:W-:Y:S01]  /*0af0*/  @P2 IMAD R31, R56.reuse, R21, R24 ;  /* 0x00000015381f2224 */ /* 0x040fe200078e0218 */
[----:B------:R-:W-:Y:S02]  /*0b00*/  @P2 MOV R24, R72 ;  /* 0x0000004800182202 */ /* 0x000fe40000000f00 */
[----:B---3--:R-:W-:Y:S02]  /*0b10*/  @P3 IADD3 R64, P0, R65, R22, RZ ;  /* 0x0000001641403210 */ /* 0x008fe40007f1e0ff */
[----:B------:R-:W-:Y:S01]  /*0b20*/  @P1 MOV R42, R72 ;  /* 0x00000048002a1202 */ /* 0x000fe20000000f00 */
[----:B------:R-:W2:Y:S01]  /*0b30*/  @P6 LDC.64 R18, c[0x0][0x288] ;  /* 0x0000a200ff126b82 */ /* 0x000ea20000000a00 */
[----:B------:R-:W-:Y:S01]  /*0b40*/  @P2 IMAD.WIDE.U32 R24, R56, R20, R24 ;  /* 0x0000001438182225 */ /* 0x000fe200078e0018 */
[----:B------:R-:W-:-:S03]  /*0b50*/  @P3 IADD3.X R65, R30, R23, RZ, P0, !PT ;  /* 0x000000171e413210 */ /* 0x000fc600007fe4ff */
[-C--:B----4-:R-:W-:Y:S01]  /*0b60*/  @P1 IMAD R30, R2, R12.reuse, RZ ;  /* 0x0000000c021e1224 */ /* 0x090fe200078e02ff */
[----:B------:R-:W-:Y:S01]  /*0b70*/  @P2 IADD3 R25, R25, R31, RZ ;  /* 0x0000001f19192210 */ /* 0x000fe20007ffe0ff */
[C---:B------:R-:W-:Y:S01]  /*0b80*/  @P1 IMAD.WIDE.U32 R42, R55.reuse, R12, R42 ;  /* 0x0000000c372a1225 */ /* 0x040fe200078e002a */
[----:B------:R-:W3:Y:S01]  /*0b90*/  @P1 LDC.64 R20, c[0x0][0x230] ;  /* 0x00008c00ff141b82 */ /* 0x000ee20000000a00 */
[C---:B------:R-:W-:Y:S02]  /*0ba0*/  @P2 SHF.L.U32 R31, R24.reuse, 0x1, RZ ;  /* 0x00000001181f2819 */ /* 0x040fe400000006ff */
[----:B------:R-:W-:Y:S01]  /*0bb0*/  @P2 SHF.L.U64.HI R46, R24, 0x1, R25 ;  /* 0x00000001182e2819 */ /* 0x000fe20000010219 */
[----:B------:R-:W-:Y:S01]  /*0bc0*/  @P1 IMAD R47, R55, R13, R30 ;  /* 0x0000000d372f1224 */ /* 0x000fe200078e021e */
[----:B0-----:R-:W-:-:S03]  /*0bd0*/  @P2 IADD3 R34, P0, R31, R14, RZ ;  /* 0x0000000e1f222210 */ /* 0x001fc60007f1e0ff */
[----:B------:R-:W0:Y:S01]  /*0be0*/  @P1 LDC.64 R22, c[0x0][0x228] ;  /* 0x00008a00ff161b82 */ /* 0x000e220000000a00 */
[C---:B------:R-:W-:Y:S02]  /*0bf0*/  @P2 IADD3.X R35, R46.reuse, R15, RZ, P0, !PT ;  /* 0x0000000f2e232210 */ /* 0x040fe400007fe4ff */
[----:B-1----:R-:W-:Y:S02]  /*0c00*/  @P2 IADD3 R30, P0, R31, R16, RZ ;  /* 0x000000101f1e2210 */ /* 0x002fe40007f1e0ff */
[----:B------:R-:W-:Y:S02]  /*0c10*/  @P1 IADD3 R15, R43, R47, RZ ;  /* 0x0000002f2b0f1210 */ /* 0x000fe40007ffe0ff */
[----:B------:R-:W-:Y:S01]  /*0c20*/  @P2 IADD3.X R31, R46, R17, RZ, P0, !PT ;  /* 0x000000112e1f2210 */ /* 0x000fe200007fe4ff */
[----:B------:R-:W1:Y:S01]  /*0c30*/  @P6 LDC.64 R24, c[0x0][0x230] ;  /* 0x00008c00ff186b82 */ /* 0x000e620000000a00 */
[----:B--2---:R-:W-:Y:S01]  /*0c40*/  @P6 IMAD R14, R8, R18, RZ ;  /* 0x00000012080e6224 */ /* 0x004fe200078e02ff */
[----:B------:R-:W-:-:S02]  /*0c50*/  @P1 SHF.L.U32 R17, R42, 0x1, RZ ;  /* 0x000000012a111819 */ /* 0x000fc400000006ff */
[----:B------:R-:W-:Y:S01]  /*0c60*/  @P1 SHF.L.U64.HI R42, R42, 0x1, R15 ;  /* 0x000000012a2a1819 */ /* 0x000fe2000001020f */
[C---:B------:R-:W-:Y:S01]  /*0c70*/  @P6 IMAD R19, R54.reuse, R19, R14 ;  /* 0x0000001336136224 */ /* 0x040fe200078e020e */
[----:B------:R-:W-:Y:S02]  /*0c80*/  @P6 MOV R14, R72 ;  /* 0x00000048000e6202 */ /* 0x000fe40000000f00 */
[----:B------:R-:W2:Y:S01]  /*0c90*/  @P6 LDC.64 R12, c[0x0][0x228] ;  /* 0x00008a00ff0c6b82 */ /* 0x000ea20000000a00 */
[----:B------:R-:W-:Y:S02]  /*0ca0*/  @P6 MOV R15, R75 ;  /* 0x0000004b000f6202 */ /* 0x000fe40000000f00 */
[----:B---3--:R-:W-:Y:S01]  /*0cb0*/  @P1 IADD3 R20, P0, R17, R20, RZ ;  /* 0x0000001411141210 */ /* 0x008fe20007f1e0ff */
[----:B------:R-:W-:-:S03]  /*0cc0*/  @P6 IMAD.WIDE.U32 R14, R54, R18, R14 ;  /* 0x00000012360e6225 */ /* 0x000fc600078e000e */
[----:B------:R-:W-:Y:S02]  /*0cd0*/  @P1 IADD3.X R21, R42, R21, RZ, P0, !PT ;  /* 0x000000152a151210 */ /* 0x000fe400007fe4ff */
[----:B0-----:R-:W-:Y:S02]  /*0ce0*/  @P1 IADD3 R22, P0, R17, R22, RZ ;  /* 0x0000001611161210 */ /* 0x001fe40007f1e0ff */
[----:B------:R-:W-:Y:S02]  /*0cf0*/  @P6 IADD3 R15, R15, R19, RZ ;  /* 0x000000130f0f6210 */ /* 0x000fe40007ffe0ff */
[----:B------:R-:W-:Y:S02]  /*0d00*/  @P6 SHF.L.U32 R19, R14, 0x1, RZ ;  /* 0x000000010e136819 */ /* 0x000fe400000006ff */
[----:B------:R-:W-:Y:S02]  /*0d10*/  @P1 IADD3.X R23, R42, R23, RZ, P0, !PT ;  /* 0x000000172a171210 */ /* 0x000fe400007fe4ff */
[----:B------:R-:W-:-:S02]  /*0d20*/  @P6 SHF.L.U64.HI R14, R14, 0x1, R15 ;  /* 0x000000010e0e6819 */ /* 0x000fc4000001020f */
[----:B-1----:R-:W-:-:S04]  /*0d30*/  @P6 IADD3 R24, P0, R19, R24, RZ ;  /* 0x0000001813186210 */ /* 0x002fc80007f1e0ff */
[----:B------:R-:W-:Y:S02]  /*0d40*/  @P6 IADD3.X R25, R14, R25, RZ, P0, !PT ;  /* 0x000000190e196210 */ /* 0x000fe400007fe4ff */
[----:B--2---:R-:W-:-:S04]  /*0d50*/  @P6 IADD3 R18, P0, R19, R12, RZ ;  /* 0x0000000c13126210 */ /* 0x004fc80007f1e0ff */
[----:B------:R-:W-:Y:S02]  /*0d60*/  @P6 IADD3.X R19, R14, R13, RZ, P0, !PT ;  /* 0x0000000d0e136210 */ /* 0x000fe400007fe4ff */
[----:B------:R-:W-:Y:S02]  /*0d70*/  ISETP.GE.U32.AND P0, PT, R27, UR12, PT ;  /* 0x0000000c1b007c0c */ /* 0x000fe4000bf06070 */
[----:B------:R-:W-:-:S04]  /*0d80*/  SHF.R.S32.HI R27, RZ, 0x1f, R27 ;  /* 0x0000001fff1b7819 */ /* 0x000fc8000001141b */
[----:B------:R-:W-:-:S04]  /*0d90*/  ISETP.GE.AND.EX P0, PT, R27, UR13, PT, P0 ;  /* 0x0000000d1b007c0c */ /* 0x000fc8000bf06300 */
[----:B------:R-:W-:-:S13]  /*0da0*/  ISETP.LT.U32.AND P0, PT, R60, 0x180, !P0 ;  /* 0x000001803c00780c */ /* 0x000fda0004701070 */
[----:B------:R-:W0:Y:S01]  /*0db0*/  @P0 LDC.64 R16, c[0x0][0x288] ;  /* 0x0000a200ff100b82 */ /* 0x000e220000000a00 */
[----:B------:R-:W-:Y:S02]  /*0dc0*/  @P0 MOV R46, R72 ;  /* 0x00000048002e0202 */ /* 0x000fe40000000f00 */
[----:B------:R-:W-:-:S05]  /*0dd0*/  @P0 MOV R47, R75 ;  /* 0x0000004b002f0202 */ /* 0x000fca0000000f00 */
[----:B------:R-:W1:Y:S08]  /*0de0*/  @P0 LDC.64 R12, c[0x0][0x230] ;  /* 0x00008c00ff0c0b82 */ /* 0x000e700000000a00 */
[----:B------:R-:W2:Y:S01]  /*0df0*/  @P0 LDC.64 R14, c[0x0][0x228] ;  /* 0x00008a00ff0e0b82 */ /* 0x000ea20000000a00 */
[-C--:B0-----:R-:W-:Y:S02]  /*0e00*/  @P0 IMAD R42, R9, R16.reuse, RZ ;  /* 0x00000010092a0224 */ /* 0x081fe400078e02ff */
[----:B------:R-:W-:-:S04]  /*0e10*/  @P0 IMAD.WIDE.U32 R46, R53, R16, R46 ;  /* 0x00000010352e0225 */ /* 0x000fc800078e002e */
[----:B------:R-:W-:Y:S01]  /*0e20*/  @P0 IMAD R17, R53, R17, R42 ;  /* 0x0000001135110224 */ /* 0x000fe200078e022a */
[----:B------:R-:W-:Y:S02]  /*0e30*/  @P0 SHF.L.U32 R77, R46, 0x1, RZ ;  /* 0x000000012e4d0819 */ /* 0x000fe400000006ff */
[----:B------:R-:W-:Y:S02]  /*0e40*/  CS2R R42, SRZ ;  /* 0x00000000002a7805 */ /* 0x000fe4000001ff00 */
[----:B------:R-:W-:-:S04]  /*0e50*/  @P0 IADD3 R17, R47, R17, RZ ;  /* 0x000000112f110210 */ /* 0x000fc80007ffe0ff */
[----:B------:R1:W5:Y:S01]  /*0e60*/  @P6 LDG.E R43, desc[UR8][R24.64] ;  /* 0x00000008182b6981 */ /* 0x000362000c1e1900 */
[----:B------:R-:W-:Y:S02]  /*0e70*/  @P0 SHF.L.U64.HI R46, R46, 0x1, R17 ;  /* 0x000000012e2e0819 */ /* 0x000fe40000010211 */
[----:B------:R-:W0:Y:S01]  /*0e80*/  LDC.64 R16, c[0x0][0x248] ;  /* 0x00009200ff107b82 */ /* 0x000e220000000a00 */
[----:B------:R-:W5:Y:S01]  /*0e90*/  @P6 LDG.E R42, desc[UR8][R18.64] ;  /* 0x00000008122a6981 */ /* 0x000f62000c1e1900 */
[----:B-1----:R-:W-:-:S04]  /*0ea0*/  @P0 IADD3 R24, P6, R77, R12, RZ ;  /* 0x0000000c4d180210 */ /* 0x002fc80007fde0ff */
[----:B------:R-:W-:Y:S02]  /*0eb0*/  @P0 IADD3.X R25, R46, R13, RZ, P6, !PT ;  /* 0x0000000d2e190210 */ /* 0x000fe400037fe4ff */
[----:B--2---:R-:W-:-:S04]  /*0ec0*/  @P0 IADD3 R76, P6, R77, R14, RZ ;  /* 0x0000000e4d4c0210 */ /* 0x004fc80007fde0ff */
[----:B------:R-:W-:Y:S02]  /*0ed0*/  @P0 IADD3.X R77, R46, R15, RZ, P6, !PT ;  /* 0x0000000f2e4d0210 */ /* 0x000fe400037fe4ff */
[----:B------:R-:W-:-:S04]  /*0ee0*/  ISETP.GE.U32.AND P6, PT, R52, UR12, PT ;  /* 0x0000000c34007c0c */ /* 0x000fc8000bfc6070 */
[----:B------:R-:W-:Y:S01]  /*0ef0*/  ISETP.GE.AND.EX P6, PT, R10, UR13, PT, P6 ;  /* 0x0000000d0a007c0c */ /* 0x000fe2000bfc6360 */
[----:B0-----:R-:W-:-:S03]  /*0f00*/  IMAD.WIDE R12, R50, 0x8, R16 ;  /* 0x00000008320c7825 */ /* 0x001fc600078e0210 */
[----:B------:R-:W-:-:S03]  /*0f10*/  ISETP.LT.U32.AND P6, PT, R60, 0x180, !P6 ;  /* 0x000001803c00780c */ /* 0x000fc600077c1070 */
[----:B------:R-:W2:Y:S01]  /*0f20*/  LDG.E.64 R12, desc[UR8][R12.64] ;  /* 0x000000080c0c7981 */ /* 0x000ea2000c1e1b00 */
[----:B------:R-:W-:Y:S02]  /*0f30*/  CS2R R46, SRZ ;  /* 0x00000000002e7805 */ /* 0x000fe4000001ff00 */
[----:B------:R-:W-:-:S04]  /*0f40*/  CS2R R48, SRZ ;  /* 0x0000000000307805 */ /* 0x000fc8000001ff00 */
[----:B------:R0:W5:Y:S03]  /*0f50*/  @P5 LDG.E R47, desc[UR8][R28.64] ;  /* 0x000000081c2f5981 */ /* 0x000166000c1e1900 */
[----:B------:R-:W1:Y:S01]  /*0f60*/  @P6 LDC.64 R14, c[0x0][0x288] ;  /* 0x0000a200ff0e6b82 */ /* 0x000e620000000a00 */
[----:B------:R3:W5:Y:S01]  /*0f70*/  @P4 LDG.E R49, desc[UR8][R44.64] ;  /* 0x000000082c314981 */ /* 0x000762000c1e1900 */
[----:B------:R-:W-:-:S03]  /*0f80*/  MOV R63, RZ ;  /* 0x000000ff003f7202 */ /* 0x000fc60000000f00 */
[----:B------:R4:W5:Y:S03]  /*0f90*/  @P4 LDG.E R46, desc[UR8][R68.64] ;  /* 0x00000008442e4981 */ /* 0x000966000c1e1900 */
[----:B------:R-:W4:Y:S01]  /*0fa0*/  @P6 LDC.64 R16, c[0x0][0x230] ;  /* 0x00008c00ff106b82 */ /* 0x000f220000000a00 */
[----:B0-----:R-:W-:Y:S01]  /*0fb0*/  @P6 MOV R28, R72 ;  /* 0x00000048001c6202 */ /* 0x001fe20000000f00 */
[----:B------:R-:W5:Y:S01]  /*0fc0*/  @P5 LDG.E R48, desc[UR8][R32.64] ;  /* 0x0000000820305981 */ /* 0x000f62000c1e1900 */
[----:B------:R-:W-:-:S05]  /*0fd0*/  @P6 MOV R29, R75 ;  /* 0x0000004b001d6202 */ /* 0x000fca0000000f00 */
[----:B------:R-:W0:Y:S01]  /*0fe0*/  @P6 LDC.64 R18, c[0x0][0x228] ;  /* 0x00008a00ff126b82 */ /* 0x000e220000000a00 */
[----:B---3--:R-:W-:Y:S01]  /*0ff0*/  CS2R R44, SRZ ;  /* 0x00000000002c7805 */ /* 0x008fe2000001ff00 */
[----:B------:R-:W5:Y:S05]  /*1000*/  @P2 LDG.E R63, desc[UR8][R34.64] ;  /* 0x00000008223f2981 */ /* 0x000f6a000c1e1900 */
[----:B------:R3:W5:Y:S01]  /*1010*/  @P3 LDG.E R44, desc[UR8][R64.64] ;  /* 0x00000008402c3981 */ /* 0x000762000c1e1900 */
[----:B-1----:R-:W-:Y:S01]  /*1020*/  @P6 IMAD R27, R10, R14, RZ ;  /* 0x0000000e0a1b6224 */ /* 0x002fe200078e02ff */
[----:B----4-:R-:W-:Y:S02]  /*1030*/  CS2R R68, SRZ ;  /* 0x0000000000447805 */ /* 0x010fe4000001ff00 */
[----:B------:R1:W5:Y:S01]  /*1040*/  @P3 LDG.E R45, desc[UR8][R66.64] ;  /* 0x00000008422d3981 */ /* 0x000362000c1e1900 */
[----:B------:R-:W-:-:S02]  /*1050*/  @P6 IMAD R27, R52, R15, R27 ;  /* 0x0000000f341b6224 */ /* 0x000fc400078e021b */
[----:B------:R-:W-:Y:S01]  /*1060*/  @P6 IMAD.WIDE.U32 R14, R52, R14, R28 ;  /* 0x0000000e340e6225 */ /* 0x000fe200078e001c */
[----:B------:R-:W5:Y:S01]  /*1070*/  @P1 LDG.E R68, desc[UR8][R22.64] ;  /* 0x0000000816441981 */ /* 0x000f62000c1e1900 */
[----:B---3--:R-:W-:-:S03]  /*1080*/  CS2R R64, SRZ ;  /* 0x0000000000407805 */ /* 0x008fc6000001ff00 */
[----:B------:R-:W-:Y:S02]  /*1090*/  @P6 IADD3 R27, R15, R27, RZ ;  /* 0x0000001b0f1b6210 */ /* 0x000fe40007ffe0ff */
[C---:B------:R-:W-:Y:S01]  /*10a0*/  @P6 SHF.L.U32 R15, R14.reuse, 0x1, RZ ;  /* 0x000000010e0f6819 */ /* 0x040fe200000006ff */
[----:B------:R-:W5:Y:S01]  /*10b0*/  @P0 LDG.E R65, desc[UR8][R24.64] ;  /* 0x0000000818410981 */ /* 0x000f62000c1e1900 */
[----:B------:R-:W-:-:S03]  /*10c0*/  @P6 SHF.L.U64.HI R14, R14, 0x1, R27 ;  /* 0x000000010e0e6819 */ /* 0x000fc6000001021b */
[----:B------:R-:W5:Y:S01]  /*10d0*/  @P0 LDG.E R64, desc[UR8][R76.64] ;  /* 0x000000084c400981 */ /* 0x000f62000c1e1900 */
[----:B------:R-:W-:-:S04]  /*10e0*/  @P6 IADD3 R16, P0, R15, R16, RZ ;  /* 0x000000100f106210 */ /* 0x000fc80007f1e0ff */
[C---:B------:R-:W-:Y:S02]  /*10f0*/  @P6 IADD3.X R17, R14.reuse, R17, RZ, P0, !PT ;  /* 0x000000110e116210 */ /* 0x040fe400007fe4ff */
[----:B0-----:R-:W-:Y:S02]  /*1100*/  @P6 IADD3 R18, P0, R15, R18, RZ ;  /* 0x000000120f126210 */ /* 0x001fe40007f1e0ff */
[----:B-1----:R-:W-:Y:S02]  /*1110*/  CS2R R66, SRZ ;  /* 0x0000000000427805 */ /* 0x002fe4000001ff00 */
[----:B------:R-:W-:-:S04]  /*1120*/  @P6 IADD3.X R19, R14, R19, RZ, P0, !PT ;  /* 0x000000130e136210 */ /* 0x000fc800007fe4ff */
[----:B------:R-:W5:Y:S04]  /*1130*/  @P2 LDG.E R66, desc[UR8][R30.64] ;  /* 0x000000081e422981 */ /* 0x000f68000c1e1900 */
[----:B------:R-:W5:Y:S04]  /*1140*/  @P6 LDG.E R69, desc[UR8][R18.64] ;  /* 0x0000000812456981 */ /* 0x000f68000c1e1900 */
[----:B------:R-:W5:Y:S01]  /*1150*/  @P1 LDG.E R67, desc[UR8][R20.64] ;  /* 0x0000000814431981 */ /* 0x000f62000c1e1900 */
[----:B------:R-:W-:Y:S01]  /*1160*/  MOV R70, RZ ;  /* 0x000000ff00467202 */ /* 0x000fe20000000f00 */
[----:B------:R-:W-:Y:S05]  /*1170*/  BSSY B0, `(.L_x_600) ;  /* 0x0000016000007945 */ /* 0x000fea0003800000 */
[----:B------:R0:W5:Y:S02]  /*1180*/  @P6 LDG.E R70, desc[UR8][R16.64] ;  /* 0x0000000810466981 */ /* 0x000164000c1e1900 */
[----:B0-----:R-:W-:Y:S01]  /*1190*/  CS2R R16, SRZ ;  /* 0x0000000000107805 */ /* 0x001fe2000001ff00 */
[----:B--2---:R-:W-:-:S05]  /*11a0*/  FFMA.FTZ R14, -R12, R12, R13 ;  /* 0x0000000c0c0e7223 */ /* 0x004fca000001010d */
[----:B------:R-:W-:-:S13]  /*11b0*/  FSETP.GTU.FTZ.AND P0, PT, R14, RZ, PT ;  /* 0x000000ff0e00720b */ /* 0x000fda0003f1c000 */
[----:B------:R-:W0:Y:S02]  /*11c0*/  @P0 LDC R13, c[0x0][0x250] ;  /* 0x00009400ff0d0b82 */ /* 0x000e240000000800 */
[----:B0-----:R-:W-:Y:S01]  /*11d0*/  @P0 FADD.FTZ R20, R14, R13 ;  /* 0x0000000d0e140221 */ /* 0x001fe20000010000 */
[----:B------:R-:W-:-:S06]  /*11e0*/  MOV R13, 0x3f800000 ;  /* 0x3f800000000d7802 */ /* 0x000fcc0000000f00 */
[----:B------:R0:W1:Y:S01]  /*11f0*/  @P0 MUFU.RSQ R13, R20 ;  /* 0x00000014000d0308 */ /* 0x0000620000001400 */
[----:B------:R-:W-:Y:S02]  /*1200*/  ISETP.GT.U32.AND P0, PT, R60, 0x17f, PT ;  /* 0x0000017f3c00780c */ /* 0x000fe40003f04070 */
[----:B------:R-:W-:-:S11]  /*1210*/  CS2R R14, SRZ ;  /* 0x00000000000e7805 */ /* 0x000fd6000001ff00 */
[----:B0-----:R-:W-:Y:S05]  /*1220*/  @P0 BRA `(.L_x_601) ;  /* 0x0000000000280947 */ /* 0x001fea0003800000 */
[----:B------:R-:W-:Y:S01]  /*1230*/  ISETP.NE.AND P0, PT, RZ, UR7, PT ;  /* 0x00000007ff007c0c */ /* 0x000fe2000bf05270 */
[----:B------:R-:W0:Y:S01]  /*1240*/  LDC.64 R18, c[0x0][0x238] ;  /* 0x00008e00ff127b82 */ /* 0x000e220000000a00 */
[----:B------:R-:W-:-:S04]  /*1250*/  IADD3 R21, R61, R26, RZ ;  /* 0x0000001a3d157210 */ /* 0x000fc80007ffe0ff */
[----:B------:R-:W-:-:S07]  /*1260*/  SHF.R.S32.HI R22, RZ, 0x1f, R21 ;  /* 0x0000001fff167819 */ /* 0x000fce0000011415 */
[----:B------:R-:W2:Y:S01]  /*1270*/  @P0 LDC.64 R14, c[0x0][0x240] ;  /* 0x00009000ff0e0b82 */ /* 0x000ea20000000a00 */
[C---:B0-----:R-:W-:Y:S01]  /*1280*/  IMAD.WIDE R18, R21.reuse, 0x4, R18 ;  /* 0x0000000415127825 */ /* 0x041fe200078e0212 */
[----:B--2---:R-:W-:-:S04]  /*1290*/  @P0 LEA R20, P6, R21, R14, 0x2 ;  /* 0x0000000e15140211 */ /* 0x004fc800078c10ff */
[----:B------:R-:W-:Y:S02]  /*12a0*/  @P0 LEA.HI.X R21, R21, R15, R22, 0x2, P6 ;  /* 0x0000000f15150211 */ /* 0x000fe400030f1416 */
[----:B------:R0:W5:Y:S04]  /*12b0*/  LDG.E.64 R14, desc[UR8][R18.64] ;  /* 0x00000008120e7981 */ /* 0x000168000c1e1b00 */
[----:B------:R0:W5:Y:S03]  /*12c0*/  @P0 LDG.E.64 R16, desc[UR8][R20.64] ;  /* 0x0000000814100981 */ /* 0x000166000c1e1b00 */
.L_x_601:
[----:B------:R-:W-:Y:S05]  /*12d0*/  BSYNC B0 ;  /* 0x0000000000007941 */ /* 0x000fea0003800000 */
.L_x_600:
[----:B------:R-:W-:Y:S01]  /*12e0*/  ISETP.NE.AND P0, PT, RZ, UR7, PT ;  /* 0x00000007ff007c0c */ /* 0x000fe2000bf05270 */
[--C-:B0----5:R-:W-:Y:S01]  /*12f0*/  HADD2.F32 R19, -RZ, R48.reuse.H0_H0 ;  /* 0x20000030ff137230 */ /* 0x121fe20000004100 */
[----:B------:R-:W-:Y:S01]  /*1300*/  LOP3.LUT R62, R62, 0xfffffffd, RZ, 0xc0, !PT ;  /* 0xfffffffd3e3e7812 */ /* 0x000fe200078ec0ff */
[----:B------:R-:W-:Y:S02]  /*1310*/  HADD2.F32 R27, -RZ, R48.H1_H1 ;  /* 0x30000030ff1b7230 */ /* 0x000fe40000004100 */
[--C-:B------:R-:W-:Y:S02]  /*1320*/  HADD2.F32 R29, -RZ, R49.reuse.H0_H0 ;  /* 0x20000031ff1d7230 */ /* 0x100fe40000004100 */
[C---:B------:R-:W-:Y:S01]  /*1330*/  FADD.FTZ R18, -R12.reuse, R19 ;  /* 0x000000130c127221 */ /* 0x040fe20000010100 */
[----:B------:R-:W-:Y:S02]  /*1340*/  HADD2.F32 R31, -RZ, R49.H1_H1 ;  /* 0x30000031ff1f7230 */ /* 0x000fe40000004100 */
[----:B------:R-:W-:Y:S01]  /*1350*/  FADD.FTZ R20, -R12, R27 ;  /* 0x0000001b0c147221 */ /* 0x000fe20000010100 */
[----:B------:R-:W-:-:S02]  /*1360*/  HADD2.F32 R25, -RZ, R47.H0_H0 ;  /* 0x2000002fff197230 */ /* 0x000fc40000004100 */
[-C--:B-1----:R-:W-:Y:S01]  /*1370*/  FMUL.FTZ R19, R18, R13.reuse ;  /* 0x0000000d12137220 */ /* 0x082fe20000410000 */
[----:B------:R-:W-:Y:S02]  /*1380*/  HADD2.F32 R21, -RZ, R47.H1_H1 ;  /* 0x3000002fff157230 */ /* 0x000fe40000004100 */
[----:B------:R-:W-:Y:S01]  /*1390*/  FADD.FTZ R26, -R12, R29 ;  /* 0x0000001d0c1a7221 */ /* 0x000fe20000010100 */
[----:B------:R-:W-:Y:S01]  /*13a0*/  @P0 LOP3.LUT R62, R62, 0x2, RZ, 0xfc, !PT ;  /* 0x000000023e3e0812 */ /* 0x000fe200078efcff */
[--C-:B------:R-:W-:Y:S02]  /*13b0*/  HADD2.F32 R23, -RZ, R46.reuse.H0_H0 ;  /* 0x2000002eff177230 */ /* 0x100fe40000004100 */
[----:B------:R-:W-:Y:S01]  /*13c0*/  FADD.FTZ R24, -R12, R31 ;  /* 0x0000001f0c187221 */ /* 0x000fe20000010100 */
[----:B------:R-:W-:Y:S02]  /*13d0*/  HADD2.F32 R22, -RZ, R46.H1_H1 ;  /* 0x3000002eff167230 */ /* 0x000fe40000004100 */
[----:B------:R-:W-:Y:S01]  /*13e0*/  FMUL.FTZ R18, R20, R13 ;  /* 0x0000000d14127220 */ /* 0x000fe20000410000 */
        /* <DEDUP_REMOVED lines=19> */
.L_x_602:
[----:B------:R-:W-:Y:S01]  /*1520*/  FMUL.FTZ R20, R25, R14 ;  /* 0x0000000e19147220 */ /* 0x000fe20000410000 */
[----:B------:R-:W-:Y:S01]  /*1530*/  FMUL.FTZ R27, R26, R13 ;  /* 0x0000000d1a1b7220 */ /* 0x000fe20000410000 */
[----:B------:R-:W-:Y:S01]  /*1540*/  FFMA.FTZ R26, R19, R25, RZ ;  /* 0x00000019131a7223 */ /* 0x000fe200000100ff */
[----:B------:R-:W-:Y:S01]  /*1550*/  FMUL.FTZ R29, R21, R15 ;  /* 0x0000000f151d7220 */ /* 0x000fe20000410000 */
[----:B------:R-:W-:Y:S01]  /*1560*/  FFMA.FTZ R19, R19, R20, RZ ;  /* 0x0000001413137223 */ /* 0x000fe200000100ff */
[----:B------:R-:W-:Y:S01]  /*1570*/  FADD.FTZ R20, RZ, R20 ;  /* 0x00000014ff147221 */ /* 0x000fe20000010000 */
        /* <DEDUP_REMOVED lines=20> */
.L_x_603:
[C---:B------:R-:W-:Y:S01]  /*16c0*/  FFMA.FTZ R31, R18.reuse, R29, R19 ;  /* 0x0000001d121f7223 */ /* 0x040fe20000010013 */
[----:B------:R-:W-:Y:S01]  /*16d0*/  FMUL.FTZ R28, R23, R14 ;  /* 0x0000000e171c7220 */ /* 0x000fe20000410000 */
[----:B------:R-:W-:Y:S01]  /*16e0*/  FADD.FTZ R30, RZ, R25 ;  /* 0x00000019ff1e7221 */ /* 0x000fe20000010000 */
[C---:B------:R-:W-:Y:S01]  /*16f0*/  FFMA.FTZ R19, R27.reuse, R23, R26 ;  /* 0x000000171b137223 */ /* 0x040fe2000001001a */
[----:B------:R-:W-:Y:S01]  /*1700*/  FFMA.FTZ R33, R18, R21, RZ ;  /* 0x0000001512217223 */ /* 0x000fe200000100ff */
[----:B------:R-:W-:Y:S01]  /*1710*/  FFMA.FTZ R26, R27, R28, R31 ;  /* 0x0000001c1b1a7223 */ /* 0x000fe2000001001f */
[----:B------:R-:W-:Y:S01]  /*1720*/  FADD.FTZ R25, RZ, R21 ;  /* 0x00000015ff197221 */ /* 0x000fe20000010000 */
[--C-:B------:R-:W-:Y:S02]  /*1730*/  HADD2.F32 R27, -RZ, R45.reuse.H0_H0 ;  /* 0x2000002dff1b7230 */ /* 0x100fe40000004100 */
[----:B------:R-:W-:Y:S01]  /*1740*/  FMUL.FTZ R21, R22, R15 ;  /* 0x0000000f16157220 */ /* 0x000fe20000410000 */
[----:B------:R-:W-:-:S02]  /*1750*/  HADD2.F32 R31, -RZ, R45.H1_H1 ;  /* 0x3000002dff1f7230 */ /* 0x000fc40000004100 */
[----:B------:R-:W-:Y:S01]  /*1760*/  FADD.FTZ R29, R29, R20 ;  /* 0x000000141d1d7221 */ /* 0x000fe20000010000 */
[C---:B------:R-:W-:Y:S01]  /*1770*/  FFMA.FTZ R20, R24.reuse, R22, R33 ;  /* 0x0000001618147223 */ /* 0x040fe20000010021 */
[----:B------:R-:W-:Y:S01]  /*1780*/  FFMA.FTZ R24, R24, R21, R26 ;  /* 0x0000001518187223 */ /* 0x000fe2000001001a */
[C---:B------:R-:W-:Y:S01]  /*1790*/  FADD.FTZ R18, -R12.reuse, R27 ;  /* 0x0000001b0c127221 */ /* 0x040fe20000010100 */
[----:B------:R-:W-:Y:S01]  /*17a0*/  FADD.FTZ R26, -R12, R31 ;  /* 0x0000001f0c1a7221 */ /* 0x000fe20000010100 */
[----:B------:R-:W-:Y:S01]  /*17b0*/  FADD.FTZ R23, R30, R23 ;  /* 0x000000171e177221 */ /* 0x000fe20000010000 */
[----:B------:R-:W-:Y:S01]  /*17c0*/  FADD.FTZ R22, R25, R22 ;  /* 0x0000001619167221 */ /* 0x000fe20000010000 */
[----:B------:R-:W-:Y:S01]  /*17d0*/  FADD.FTZ R28, R29, R28 ;  /* 0x0000001c1d1c7221 */ /* 0x000fe20000010000 */
[--C-:B------:R-:W-:Y:S02]  /*17e0*/  HADD2.F32 R30, -RZ, R44.reuse.H0_H0 ;  /* 0x2000002cff1e7230 */ /* 0x100fe40000004100 */
[----:B------:R-:W-:Y:S01]  /*17f0*/  FMUL.FTZ R27, R18, R13 ;  /* 0x0000000d121b7220 */ /* 0x000fe20000410000 */
[----:B------:R-:W-:-:S02]  /*1800*/  HADD2.F32 R25, -RZ, R44.H1_H1 ;  /* 0x3000002cff197230 */ /* 0x000fc40000004100 */
        /* <DEDUP_REMOVED lines=15> */
[----:B-1----:R-:W-:Y:S01]  /*1900*/  FMUL.FTZ R25, R25, R76 ;  /* 0x0000004c19197220 */ /* 0x002fe20000410000 */
[----:B------:R-:W-:Y:S02]  /*1910*/  FADD.FTZ R76, -R76, 1 ;  /* 0x3f8000004c4c7421 */ /* 0x000fe40000010100 */
[----:B------:R-:W-:Y:S02]  /*1920*/  FMUL.FTZ R30, R30, R33 ;  /* 0x000000211e1e7220 */ /* 0x000fe40000410000 */
[----:B------:R-:W-:-:S04]  /*1930*/  FFMA.FTZ R76, R29, R76, 1 ;  /* 0x3f8000001d4c7423 */ /* 0x000fc8000001004c */
[----:B------:R-:W-:-:S07]  /*1940*/  FMUL.FTZ R25, R25, R76 ;  /* 0x0000004c19197220 */ /* 0x000fce0000410000 */
.L_x_604:
[----:B------:R-:W-:Y:S01]  /*1950*/  FMUL.FTZ R29, R30, R14 ;  /* 0x0000000e1e1d7220 */ /* 0x000fe20000410000 */
[----:B------:R-:W-:Y:S01]  /*1960*/  FADD.FTZ R28, R21, R28 ;  /* 0x0000001c151c7221 */ /* 0x000fe20000010000 */
[----:B------:R-:W-:Y:S01]  /*1970*/  FADD.FTZ R18, R23, R30 ;  /* 0x0000001e17127221 */ /* 0x000fe20000010000 */
[C---:B------:R-:W-:Y:S01]  /*1980*/  FFMA.FTZ R21, R27.reuse, R30, R19 ;  /* 0x0000001e1b157223 */ /* 0x040fe20000010013 */
[----:B------:R-:W-:Y:S01]  /*1990*/  FFMA.FTZ R24, R27, R29, R24 ;  /* 0x0000001d1b187223 */ /* 0x000fe20000010018 */
[--C-:B------:R-:W-:Y:S02]  /*19a0*/  HADD2.F32 R27, -RZ, R63.reuse.H0_H0 ;  /* 0x2000003fff1b7230 */ /* 0x100fe40000004100 */
[----:B------:R-:W-:Y:S01]  /*19b0*/  FMUL.FTZ R23, R25, R15 ;  /* 0x0000000f19177220 */ /* 0x000fe20000410000 */
[----:B------:R-:W-:Y:S02]  /*19c0*/  HADD2.F32 R31, -RZ, R63.H1_H1 ;  /* 0x3000003fff1f7230 */ /* 0x000fe40000004100 */
[----:B------:R-:W-:Y:S01]  /*19d0*/  FADD.FTZ R19, R22, R25 ;  /* 0x0000001916137221 */ /* 0x000fe20000010000 */
[C---:B------:R-:W-:Y:S01]  /*19e0*/  FFMA.FTZ R25, R26.reuse, R25, R20 ;  /* 0x000000191a197223 */ /* 0x040fe20000010014 */
[----:B------:R-:W-:Y:S01]  /*19f0*/  FFMA.FTZ R26, R26, R23, R24 ;  /* 0x000000171a1a7223 */ /* 0x000fe20000010018 */
[C---:B------:R-:W-:Y:S01]  /*1a00*/  FADD.FTZ R24, -R12.reuse, R27 ;  /* 0x0000001b0c187221 */ /* 0x040fe20000010100 */
[----:B------:R-:W-:Y:S01]  /*1a10*/  FADD.FTZ R30, -R12, R31 ;  /* 0x0000001f0c1e7221 */ /* 0x000fe20000010100 */
[----:B------:R-:W-:Y:S01]  /*1a20*/  FADD.FTZ R22, R28, R29 ;  /* 0x0000001d1c167221 */ /* 0x000fe20000010000 */
[----:B------:R-:W-:-:S02]  /*1a30*/  HADD2.F32 R28, -RZ, R66.H0_H0 ;  /* 0x20000042ff1c7230 */ /* 0x000fc40000004100 */
[-C--:B------:R-:W-:Y:S01]  /*1a40*/  FMUL.FTZ R27, R24, R13.reuse ;  /* 0x0000000d181b7220 */ /* 0x080fe20000410000 */
        /* <DEDUP_REMOVED lines=21> */
.L_x_605:
        /* <DEDUP_REMOVED lines=8> */
[----:B------:R-:W-:Y:S01]  /*1c20*/  FFMA.FTZ R21, R24, R20, R25 ;  /* 0x0000001418157223 */ /* 0x000fe20000010019 */
[----:B------:R-:W-:Y:S01]  /*1c30*/  FADD.FTZ R26, R30, R29 ;  /* 0x0000001d1e1a7221 */ /* 0x000fe20000010000 */
[----:B------:R-:W-:Y:S01]  /*1c40*/  FFMA.FTZ R25, R24, R23, R22 ;  /* 0x0000001718197223 */ /* 0x000fe20000010016 */
[C---:B------:R-:W-:Y:S01]  /*1c50*/  FADD.FTZ R24, -R12.reuse, R27 ;  /* 0x0000001b0c187221 */ /* 0x040fe20000010100 */
[----:B------:R-:W-:Y:S01]  /*1c60*/  FADD.FTZ R30, -R12, R31 ;  /* 0x0000001f0c1e7221 */ /* 0x000fe20000010100 */
        /* <DEDUP_REMOVED lines=23> */
.L_x_606:
[----:B------:R-:W-:Y:S01]  /*1de0*/  FMUL.FTZ R30, R29, R14 ;  /* 0x0000000e1d1e7220 */ /* 0x000fe20000410000 */
[----:B------:R-:W-:Y:S01]  /*1df0*/  FADD.FTZ R31, R23, R26 ;  /* 0x0000001a171f7221 */ /* 0x000fe20000010000 */
[----:B------:R-:W-:Y:S01]  /*1e00*/  FFMA.FTZ R28, R27, R29, R28 ;  /* 0x0000001d1b1c7223 */ /* 0x000fe2000001001c */
[----:B------:R-:W-:Y:S01]  /*1e10*/  FADD.FTZ R23, R19, R20 ;  /* 0x0000001413177221 */ /* 0x000fe20000010000 */
[----:B------:R-:W-:Y:S01]  /*1e20*/  FFMA.FTZ R25, R27, R30, R25 ;  /* 0x0000001e1b197223 */ /* 0x000fe20000010019 */
[----:B------:R-:W-:Y:S01]  /*1e30*/  FADD.FTZ R30, R31, R30 ;  /* 0x0000001e1f1e7221 */ /* 0x000fe20000010000 */
[--C-:B------:R-:W-:Y:S02]  /*1e40*/  HADD2.F32 R27, -RZ, R43.reuse.H0_H0 ;  /* 0x2000002bff1b7230 */ /* 0x100fe40000004100 */
[----:B------:R-:W-:Y:S01]  /*1e50*/  FMUL.FTZ R19, R22, R15 ;  /* 0x0000000f16137220 */ /* 0x000fe20000410000 */
[----:B------:R-:W-:Y:S02]  /*1e60*/  HADD2.F32 R31, -RZ, R43.H1_H1 ;  /* 0x3000002bff1f7230 */ /* 0x000fe40000004100 */
[----:B------:R-:W-:Y:S01]  /*1e70*/  FADD.FTZ R20, R18, R29 ;  /* 0x0000001d12147221 */ /* 0x000fe20000010000 */
[----:B------:R-:W-:-:S02]  /*1e80*/  HADD2.F32 R18, -RZ, R42.H1_H1 ;  /* 0x3000002aff127230 */ /* 0x000fc40000004100 */
[----:B------:R-:W-:Y:S01]  /*1e90*/  FADD.FTZ R29, R19, R30 ;  /* 0x0000001e131d7221 */ /* 0x000fe20000010000 */
[C---:B------:R-:W-:Y:S01]  /*1ea0*/  FADD.FTZ R26, -R12.reuse, R27 ;  /* 0x0000001b0c1a7221 */ /* 0x040fe20000010100 */
[----:B------:R-:W-:Y:S01]  /*1eb0*/  FADD.FTZ R30, -R12, R31 ;  /* 0x0000001f0c1e7221 */ /* 0x000fe20000010100 */
[----:B------:R-:W-:Y:S01]  /*1ec0*/  FFMA.FTZ R25, R24, R19, R25 ;  /* 0x0000001318197223 */ /* 0x000fe20000010019 */
[----:B------:R-:W-:Y:S02]  /*1ed0*/  HADD2.F32 R19, -RZ, R42.H0_H0 ;  /* 0x2000002aff137230 */ /* 0x000fe40000004100 */
[-C--:B------:R-:W-:Y:S01]  /*1ee0*/  FMUL.FTZ R31, R26, R13.reuse ;  /* 0x0000000d1a1f7220 */ /* 0x080fe20000410000 */
        /* <DEDUP_REMOVED lines=20> */
.L_x_607:
[----:B------:R-:W-:Y:S01]  /*2030*/  FMUL.FTZ R30, R19, R14 ;  /* 0x0000000e131e7220 */ /* 0x000fe20000410000 */
[----:B------:R-:W-:Y:S01]  /*2040*/  FFMA.FTZ R27, R24, R22, R21 ;  /* 0x00000016181b7223 */ /* 0x000fe20000010015 */
[----:B------:R-:W-:Y:S01]  /*2050*/  FADD.FTZ R21, R23, R22 ;  /* 0x0000001617157221 */ /* 0x000fe20000010000 */
[--C-:B------:R-:W-:Y:S02]  /*2060*/  HADD2.F32 R23, -RZ, R65.reuse.H0_H0 ;  /* 0x20000041ff177230 */ /* 0x100fe40000004100 */
[----:B------:R-:W-:Y:S01]  /*2070*/  FFMA.FTZ R25, R31, R30, R25 ;  /* 0x0000001e1f197223 */ /* 0x000fe20000010019 */
[----:B------:R-:W-:Y:S01]  /*2080*/  FADD.FTZ R30, R29, R30 ;  /* 0x0000001e1d1e7221 */ /* 0x000fe20000010000 */
[----:B------:R-:W-:Y:S01]  /*2090*/  FMUL.FTZ R29, R18, R15 ;  /* 0x0000000f121d7220 */ /* 0x000fe20000410000 */
[----:B------:R-:W-:Y:S02]  /*20a0*/  HADD2.F32 R33, -RZ, R65.H1_H1 ;  /* 0x30000041ff217230 */ /* 0x000fe40000004100 */
[----:B------:R-:W-:Y:S01]  /*20b0*/  FFMA.FTZ R28, R31, R19, R28 ;  /* 0x000000131f1c7223 */ /* 0x000fe2000001001c */
[----:B------:R-:W-:-:S02]  /*20c0*/  HADD2.F32 R22, -RZ, R64.H1_H1 ;  /* 0x30000040ff167230 */ /* 0x000fc40000004100 */
[----:B------:R-:W-:Y:S01]  /*20d0*/  FFMA.FTZ R24, R26, R29, R25 ;  /* 0x0000001d1a187223 */ /* 0x000fe20000010019 */
[----:B------:R-:W-:Y:S01]  /*20e0*/  FADD.FTZ R29, R29, R30 ;  /* 0x0000001e1d1d7221 */ /* 0x000fe20000010000 */
[C---:B------:R-:W-:Y:S01]  /*20f0*/  FADD.FTZ R30, -R12.reuse, R23 ;  /* 0x000000170c1e7221 */ /* 0x040fe20000010100 */
[----:B------:R-:W-:Y:S01]  /*2100*/  FADD.FTZ R32, -R12, R33 ;  /* 0x000000210c207221 */ /* 0x000fe20000010100 */
        /* <DEDUP_REMOVED lines=22> */
.L_x_608:
[----:B------:R-:W-:Y:S01]  /*2270*/  FMUL.FTZ R32, R25, R14 ;  /* 0x0000000e19207220 */ /* 0x000fe20000410000 */
[----:B------:R-:W-:Y:S01]  /*2280*/  FFMA.FTZ R31, R26, R18, R27 ;  /* 0x000000121a1f7223 */ /* 0x000fe2000001001b */
[--C-:B------:R-:W-:Y:S02]  /*2290*/  HADD2.F32 R27, -RZ, R70.reuse.H0_H0 ;  /* 0x20000046ff1b7230 */ /* 0x100fe40000004100 */
[----:B------:R-:W-:Y:S01]  /*22a0*/  FFMA.FTZ R33, R23, R32, R24 ;  /* 0x0000002017217223 */ /* 0x000fe20000010018 */
[----:B------:R-:W-:Y:S01]  /*22b0*/  FADD.FTZ R32, R29, R32 ;  /* 0x000000201d207221 */ /* 0x000fe20000010000 */
[----:B------:R-:W-:Y:S01]  /*22c0*/  FMUL.FTZ R29, R22, R15 ;  /* 0x0000000f161d7220 */ /* 0x000fe20000410000 */
[----:B------:R-:W-:Y:S01]  /*22d0*/  FADD.FTZ R26, -R12, R27 ;  /* 0x0000001b0c1a7221 */ /* 0x000fe20000010100 */
[----:B------:R-:W-:Y:S02]  /*22e0*/  HADD2.F32 R27, -RZ, R69.H0_H0 ;  /* 0x20000045ff1b7230 */ /* 0x000fe40000004100 */
[----:B------:R-:W-:Y:S01]  /*22f0*/  FFMA.FTZ R24, R30, R29, R33 ;  /* 0x0000001d1e187223 */ /* 0x000fe20000010021 */
[----:B------:R-:W-:-:S02]  /*2300*/  HADD2.F32 R33, -RZ, R70.H1_H1 ;  /* 0x30000046ff217230 */ /* 0x000fc40000004100 */
[----:B------:R-:W-:-:S03]  /*2310*/  FADD.FTZ R29, R29, R32 ;  /* 0x000000201d1d7221 */ /* 0x000fc60000010000 */
[----:B------:R-:W-:Y:S01]  /*2320*/  FADD.FTZ R32, -R12, R33 ;  /* 0x000000210c207221 */ /* 0x000fe20000010100 */
[-C--:B------:R-:W-:Y:S01]  /*2330*/  FMUL.FTZ R33, R26, R13.reuse ;  /* 0x0000000d1a217220 */ /* 0x080fe20000410000 */
[----:B------:R-:W-:Y:S02]  /*2340*/  HADD2.F32 R26, -RZ, R69.H1_H1 ;  /* 0x30000045ff1a7230 */ /* 0x000fe40000004100 */
[----:B------:R-:W-:Y:S01]  /*2350*/  FMUL.FTZ R32, R32, R13 ;  /* 0x0000000d20207220 */ /* 0x000fe20000410000 */
        /* <DEDUP_REMOVED lines=19> */
.L_x_609:
[----:B------:R-:W-:Y:S01]  /*2490*/  FMUL.FTZ R34, R27, R14 ;  /* 0x0000000e1b227220 */ /* 0x000fe20000410000 */
[----:B------:R-:W-:Y:S01]  /*24a0*/  ISETP.GT.AND P0, PT, R38, 0x1e, PT ;  /* 0x0000001e2600780c */ /* 0x000fe20003f04270 */
[----:B------:R-:W-:Y:S01]  /*24b0*/  FADD.FTZ R20, R20, R19 ;  /* 0x0000001314147221 */ /* 0x000fe20000010000 */
[----:B------:R-:W-:Y:S01]  /*24c0*/  FADD.FTZ R21, R21, R18 ;  /* 0x0000001215157221 */ /* 0x000fe20000010000 */
[----:B------:R-:W-:Y:S01]  /*24d0*/  FFMA.FTZ R35, R33, R34, R24 ;  /* 0x0000002221237223 */ /* 0x000fe20000010018 */
[----:B------:R-:W-:Y:S01]  /*24e0*/  FADD.FTZ R24, R29, R34 ;  /* 0x000000221d187221 */ /* 0x000fe20000010000 */
[----:B------:R-:W-:Y:S01]  /*24f0*/  FMUL.FTZ R29, R26, R15 ;  /* 0x0000000f1a1d7220 */ /* 0x000fe20000410000 */
[----:B------:R-:W-:Y:S01]  /*2500*/  FFMA.FTZ R28, R23, R25, R28 ;  /* 0x00000019171c7223 */ /* 0x000fe2000001001c */
[----:B------:R-:W-:Y:S01]  /*2510*/  FFMA.FTZ R31, R30, R22, R31 ;  /* 0x000000161e1f7223 */ /* 0x000fe2000001001f */
[----:B------:R-:W-:Y:S01]  /*2520*/  FADD.FTZ R18, R20, R25 ;  /* 0x0000001914127221 */ /* 0x000fe20000010000 */
[----:B------:R-:W-:Y:S01]  /*2530*/  FADD.FTZ R24, R29, R24 ;  /* 0x000000181d187221 */ /* 0x000fe20000010000 */
[C---:B------:R-:W-:Y:S01]  /*2540*/  FFMA.FTZ R29, R32.reuse, R29, R35 ;  /* 0x0000001d201d7223 */ /* 0x040fe20000010023 */
[----:B------:R-:W-:Y:S01]  /*2550*/  FADD.FTZ R23, R21, R22 ;  /* 0x0000001615177221 */ /* 0x000fe20000010000 */
[----:B------:R-:W-:Y:S01]  /*2560*/  FFMA.FTZ R20, R33, R27, R28 ;  /* 0x0000001b21147223 */ /* 0x000fe2000001001c */
[----:B------:R-:W-:Y:S01]  /*2570*/  FFMA.FTZ R21, R32, R26, R31 ;  /* 0x0000001a20157223 */ /* 0x000fe2000001001f */
[----:B------:R-:W0:Y:S01]  /*2580*/  SHFL.DOWN PT, R35, R24, 0x1, 0x1f ;  /* 0x08201f0018237f89 */ /* 0x000e2200000e0000 */
[----:B------:R-:W-:Y:S01]  /*2590*/  FADD.FTZ R22, R18, R27 ;  /* 0x0000001b12167221 */ /* 0x000fe20000010000 */
[----:B------:R-:W-:Y:S01]  /*25a0*/  FADD.FTZ R23, R23, R26 ;  /* 0x0000001a17177221 */ /* 0x000fe20000010000 */
[----:B------:R-:W-:Y:S01]  /*25b0*/  BSSY B0, `(.L_x_610) ;  /* 0x000003f000007945 */ /* 0x000fe20003800000 */
[----:B------:R-:W1:Y:S04]  /*25c0*/  SHFL.DOWN PT, R34, R29, 0x1, 0x1f ;  /* 0x08201f001d227f89 */ /* 0x000e6800000e0000 */
[----:B------:R-:W-:Y:S01]  /*25d0*/  STS.128 [R4], R20 ;  /* 0x0000001404007388 */ /* 0x000fe20000000c00 */
        /* <DEDUP_REMOVED lines=34> */
[----:B------:R-:W2:Y:S01]  /*2800*/  LDS.128 R24, [UR5+0x30] ;  /* 0x00003005ff187984 */ /* 0x000ea20008000c00 */
[----:B0-----:R-:W-:Y:S01]  /*2810*/  FADD.FTZ R35, R18, R32 ;  /* 0x0000002012237221 */ /* 0x001fe20000010000 */
[----:B------:R-:W-:-:S03]  /*2820*/  FADD.FTZ R18, R19, R33 ;  /* 0x0000002113127221 */ /* 0x000fc60000010000 */
[----:B-1----:R-:W-:Y:S01]  /*2830*/  FADD.FTZ R35, R35, R28 ;  /* 0x0000001c23237221 */ /* 0x002fe20000010000 */
[----:B------:R-:W-:-:S03]  /*2840*/  FADD.FTZ R18, R18, R29 ;  /* 0x0000001d12127221 */ /* 0x000fc60000010000 */
[----:B------:R-:W-:Y:S01]  /*2850*/  FADD.FTZ R19, R35, R30 ;  /* 0x0000001e23137221 */ /* 0x000fe20000010000 */
[----:B------:R-:W-:Y:S01]  /*2860*/  FADD.FTZ R18, R18, R31 ;  /* 0x0000001f12127221 */ /* 0x000fe20000010000 */
[----:B------:R-:W0:Y:S02]  /*2870*/  LDS.128 R32, [UR5+0x40] ;  /* 0x00004005ff207984 */ /* 0x000e240008000c00 */
[----:B--2---:R-:W-:Y:S01]  /*2880*/  FADD.FTZ R19, R19, R24 ;  /* 0x0000001813137221 */ /* 0x004fe20000010000 */
[----:B------:R-:W-:Y:S01]  /*2890*/  FADD.FTZ R18, R18, R25 ;  /* 0x0000001912127221 */ /* 0x000fe20000010000 */
[----:B------:R-:W1:Y:S02]  /*28a0*/  LDS.128 R28, [UR5+0x50] ;  /* 0x00005005ff1c7984 */ /* 0x000e640008000c00 */
        /* <DEDUP_REMOVED lines=15> */
.L_x_611:
[----:B------:R-:W-:Y:S05]  /*29a0*/  BSYNC B0 ;  /* 0x0000000000007941 */ /* 0x000fea0003800000 */
.L_x_610:
        /* <DEDUP_REMOVED lines=18> */
[----:B------:R-:W0:Y:S01]  /*2ad0*/  LDS.128 R20, [R4+0x180] ;  /* 0x0001800004147984 */ /* 0x000e220000000c00 */
[----:B------:R-:W-:Y:S01]  /*2ae0*/  FADD.FTZ R32, R24, R33 ;  /* 0x0000002118207221 */ /* 0x000fe20000010000 */
[----:B------:R-:W-:Y:S01]  /*2af0*/  FADD.FTZ R33, R25, R34 ;  /* 0x0000002219217221 */ /* 0x000fe20000010000 */
[----:B------:R-:W-:Y:S01]  /*2b00*/  FADD.FTZ R34, R26, R35 ;  /* 0x000000231a227221 */ /* 0x000fe20000010000 */
[----:B------:R-:W1:Y:S04]  /*2b10*/  LDS.128 R28, [R4+0x1e0] ;  /* 0x0001e000041c7984 */ /* 0x000e680000000c00 */
[----:B------:R-:W2:Y:S01]  /*2b20*/  LDS.128 R24, [R4+0x240] ;  /* 0x0002400004187984 */ /* 0x000ea20000000c00 */
[----:B0-----:R-:W-:Y:S01]  /*2b30*/  FADD.FTZ R77, R77, R20 ;  /* 0x000000144d4d7221 */ /* 0x001fe20000010000 */
[----:B------:R-:W-:Y:S01]  /*2b40*/  FADD.FTZ R32, R32, R21 ;  /* 0x0000001520207221 */ /* 0x000fe20000010000 */
[----:B------:R-:W-:Y:S01]  /*2b50*/  FADD.FTZ R33, R33, R22 ;  /* 0x0000001621217221 */ /* 0x000fe20000010000 */
[----:B------:R-:W-:Y:S01]  /*2b60*/  FADD.FTZ R34, R34, R23 ;  /* 0x0000001722227221 */ /* 0x000fe20000010000 */
[----:B-1----:R-:W-:Y:S01]  /*2b70*/  FADD.FTZ R77, R77, R28 ;  /* 0x0000001c4d4d7221 */ /* 0x002fe20000010000 */
[----:B------:R-:W0:Y:S01]  /*2b80*/  LDS.128 R20, [R4+0x2a0] ;  /* 0x0002a00004147984 */ /* 0x000e220000000c00 */
        /* <DEDUP_REMOVED lines=273> */
[----:B------:R-:W-:Y:S01]  /*3ca0*/  LDS.128 R28, [R4+0x17a0] ;  /* 0x0017a000041c7984 */ /* 0x000fe20000000c00 */
[----:B--2---:R-:W-:Y:S01]  /*3cb0*/  FADD.FTZ R33, R24, R33 ;  /* 0x0000002118217221 */ /* 0x004fe20000010000 */
[----:B------:R-:W-:Y:S01]  /*3cc0*/  FADD.FTZ R32, R25, R32 ;  /* 0x0000002019207221 */ /* 0x000fe20000010000 */
[----:B------:R-:W-:Y:S01]  /*3cd0*/  FADD.FTZ R35, R26, R35 ;  /* 0x000000231a237221 */ /* 0x000fe20000010000 */
[----:B------:R-:W-:Y:S02]  /*3ce0*/  FADD.FTZ R34, R27, R34 ;  /* 0x000000221b227221 */ /* 0x000fe40000010000 */
[----:B------:R-:W1:Y:S01]  /*3cf0*/  LDS.128 R24, [R4+0x1740] ;  /* 0x0017400004187984 */ /* 0x000e620000000c00 */
        /* <DEDUP_REMOVED lines=11> */
[----:B------:R-:W-:-:S07]  /*3db0*/  FADD.FTZ R23, R34, R31 ;  /* 0x0000001f22177221 */ /* 0x000fce0000010000 */
.L_x_613:
[----:B------:R-:W-:Y:S05]  /*3dc0*/  BSYNC B0 ;  /* 0x0000000000007941 */ /* 0x000fea0003800000 */
.L_x_612:
[----:B------:R-:W0:Y:S01]  /*3dd0*/  LDC.64 R26, c[0x0][0x268] ;  /* 0x00009a00ff1a7b82 */ /* 0x000e220000000a00 */
[----:B------:R-:W-:Y:S01]  /*3de0*/  IMAD R71, R71, 0x6, R60 ;  /* 0x0000000647477824 */ /* 0x000fe200078e023c */
[----:B------:R-:W-:Y:S03]  /*3df0*/  BSSY B0, `(.L_x_614) ;  /* 0x000000e000007945 */ /* 0x000fe60003800000 */
[----:B0-----:R-:W-:Y:S01]  /*3e00*/  IMAD.WIDE R26, R71, 0x4, R26 ;  /* 0x00000004471a7825 */ /* 0x001fe200078e021a */
[----:B------:R-:W-:Y:S06]  /*3e10*/  @P6 BRA `(.L_x_615) ;  /* 0x00000000002c6947 */ /* 0x000fec0003800000 */
[----:B------:R-:W0:Y:S01]  /*3e20*/  LDC.64 R24, c[0x0][0x288] ;  /* 0x0000a200ff187b82 */ /* 0x000e220000000a00 */
[----:B------:R-:W-:Y:S01]  /*3e30*/  LEA R32, P6, R5, R26, 0x2 ;  /* 0x0000001a05207211 */ /* 0x000fe200078c10ff */
[----:B------:R1:W-:Y:S03]  /*3e40*/  REDG.E.ADD.F32.FTZ.RN.STRONG.GPU desc[UR8][R26.64], R20 ;  /* 0x000000141a0079a6 */ /* 0x0003e6000c10f388 */
[----:B------:R-:W-:Y:S02]  /*3e50*/  IADD3.X R33, R27, R6, RZ, P6, !PT ;  /* 0x000000061b217210 */ /* 0x000fe400037fe4ff */
[----:B------:R-:W-:-:S03]  /*3e60*/  LEA R28, P6, R7, R26, 0x2 ;  /* 0x0000001a071c7211 */ /* 0x000fc600078c10ff */
[----:B------:R1:W-:Y:S01]  /*3e70*/  REDG.E.ADD.F32.FTZ.RN.STRONG.GPU desc[UR8][R32.64], R21 ;  /* 0x00000015200079a6 */ /* 0x0003e2000c10f388 */
[----:B------:R-:W-:Y:S02]  /*3e80*/  IADD3.X R29, R27, R11, RZ, P6, !PT ;  /* 0x0000000b1b1d7210 */ /* 0x000fe400037fe4ff */
[----:B0-----:R-:W-:-:S04]  /*3e90*/  LEA R30, P6, R24, R26, 0x2 ;  /* 0x0000001a181e7211 */ /* 0x001fc800078c10ff */
[----:B------:R-:W-:-:S05]  /*3ea0*/  LEA.HI.X R31, R24, R27, R25, 0x2, P6 ;  /* 0x0000001b181f7211 */ /* 0x000fca00030f1419 */
[----:B------:R1:W-:Y:S04]  /*3eb0*/  REDG.E.ADD.F32.FTZ.RN.STRONG.GPU desc[UR8][R30.64], R22 ;  /* 0x000000161e0079a6 */ /* 0x0003e8000c10f388 */
[----:B------:R1:W-:Y:S02]  /*3ec0*/  REDG.E.ADD.F32.FTZ.RN.STRONG.GPU desc[UR8][R28.64], R23 ;  /* 0x000000171c0079a6 */ /* 0x0003e4000c10f388 */
.L_x_615:
[----:B------:R-:W-:Y:S05]  /*3ed0*/  BSYNC B0 ;  /* 0x0000000000007941 */ /* 0x000fea0003800000 */
.L_x_614:
[----:B------:R-:W-:-:S13]  /*3ee0*/  ISETP.GE.U32.AND P6, PT, R39, 0x2, PT ;  /* 0x000000022700780c */ /* 0x000fda0003fc6070 */
[----:B------:R-:W-:Y:S05]  /*3ef0*/  @!P6 BRA `(.L_x_616) ;  /* 0x0000001000b0e947 */ /* 0x000fea0003800000 */
[----:B-1----:R-:W0:Y:S01]  /*3f00*/  LDC.64 R20, c[0x0][0x258] ;  /* 0x00009600ff147b82 */ /* 0x002e220000000a00 */
        /* <DEDUP_REMOVED lines=10> */
[----:B------:R-:W-:Y:S01]  /*3fb0*/  IMAD R23, R40, UR10, R41 ;  /* 0x0000000a28177c24 */ /* 0x000fe2000f8e0229 */
[----:B------:R-:W-:Y:S01]  /*3fc0*/  HFMA2.MMA R24, -RZ, RZ, 0, 5.9604644775390625e-08 ;  /* 0x00000001ff187435 */ /* 0x000fe200000001ff */
[----:B------:R-:W-:Y:S01]  /*3fd0*/  VOTEU.ANY UR5, UPT, PT ;  /* 0x0000000000057886 */ /* 0x000fe200038e0100 */
[----:B------:R-:W-:Y:S01]  /*3fe0*/  P2R R28, PR, RZ, 0x1 ;  /* 0x00000001ff1c7803 */ /* 0x000fe20000000000 */
[----:B------:R-:W-:Y:S01]  /*3ff0*/  UPOPC UR6, UR5 ;  /* 0x00000005000672bf */ /* 0x000fe20008000000 */
[----:B------:R-:W-:Y:S01]  /*4000*/  LEA R22, P6, R23, R26, 0x3 ;  /* 0x0000001a17167211 */ /* 0x000fe200078c18ff */
[----:B------:R-:W-:-:S03]  /*4010*/  UFLO.U32 UR5, UR5 ;  /* 0x00000005000572bd */ /* 0x000fc600080e0000 */
[----:B------:R-:W-:Y:S02]  /*4020*/  LEA.HI.X R23, R23, R27, RZ, 0x3, P6 ;  /* 0x0000001b17177211 */ /* 0x000fe400030f1cff */
        /* <DEDUP_REMOVED lines=13> */
.L_x_618:
[----:B-1----:R-:W2:Y:S04]  /*4100*/  LDG.E.STRONG.GPU R22, desc[UR8][R20.64] ;  /* 0x0000000814167981 */ /* 0x002ea8000c1ef900 */
[----:B--2---:R-:W-:Y:S01]  /*4110*/  CCTL.IVALL ;  /* 0x00000000ff00798f */ /* 0x004fe20002000000 */
[----:B------:R-:W-:Y:S05]  /*4120*/  YIELD ;  /* 0x0000000000007946 */ /* 0x000fea0003800000 */
[----:B------:R-:W-:-:S13]  /*4130*/  ISETP.NE.AND P6, PT, R22, R29, PT ;  /* 0x0000001d1600720c */ /* 0x000fda0003fc5270 */
[----:B------:R-:W-:Y:S05]  /*4140*/  @P6 BRA `(.L_x_618) ;  /* 0xfffffffc00ec6947 */ /* 0x000fea000383ffff */
.L_x_617:
[----:B------:R-:W-:Y:S01]  /*4150*/  ISETP.NE.AND P6, PT, R39, RZ, PT ;  /* 0x000000ff2700720c */ /* 0x000fe20003fc5270 */
[----:B------:R-:W-:Y:S05]  /*4160*/  WARPSYNC.ALL ;  /* 0x0000000000007948 */ /* 0x000fea0003800000 */
[----:B------:R-:W-:Y:S07]  /*4170*/  BAR.SYNC.DEFER_BLOCKING 0x0 ;  /* 0x0000000000007b1d */ /* 0x000fee0000010000 */
[----:B------:R-:W-:Y:S05]  /*4180*/  @!P6 BRA `(.L_x_616) ;  /* 0x00000010000ce947 */ /* 0x000fea0003800000 */
[C---:B-1----:R-:W-:Y:S02]  /*4190*/  IADD3 R20, R39.reuse, -0x1, RZ ;  /* 0xffffffff27147810 */ /* 0x042fe40007ffe0ff */
[----:B------:R-:W-:Y:S02]  /*41a0*/  LOP3.LUT R22, R39, 0x3, RZ, 0xc0, !PT ;  /* 0x0000000327167812 */ /* 0x000fe400078ec0ff */
[----:B------:R-:W-:Y:S02]  /*41b0*/  ISETP.GE.U32.AND P6, PT, R20, 0x3, PT ;  /* 0x000000031400780c */ /* 0x000fe40003fc6070 */
[----:B------:R-:W-:-:S11]  /*41c0*/  MOV R24, RZ ;  /* 0x000000ff00187202 */ /* 0x000fd60000000f00 */
        /* <DEDUP_REMOVED lines=15> */
.L_x_622:
[----:B------:R-:W-:-:S13]  /*42c0*/  ISETP.EQ.OR P6, PT, R24, UR10, P0 ;  /* 0x0000000a18007c0c */ /* 0x000fda00087c2670 */
[----:B------:R-:W-:-:S04]  /*42d0*/  @!P6 IMAD R21, R40, R24, R41 ;  /* 0x000000182815e224 */ /* 0x000fc800078e0229 */
[----:B------:R-:W-:-:S06]  /*42e0*/  @!P6 IMAD.WIDE.U32 R20, R21, 0x8, R26 ;  /* 0x000000081514e825 */ /* 0x000fcc00078e001a */
[----:B------:R-:W2:Y:S01]  /*42f0*/  @!P6 LDG.E.64 R20, desc[UR8][R20.64] ;  /* 0x000000081414e981 */ /* 0x000ea2000c1e1b00 */
[----:B------:R-:W-:Y:S01]  /*4300*/  IADD3 R25, R24, 0x1, RZ ;  /* 0x0000000118197810 */ /* 0x000fe20007ffe0ff */
[----:B--2---:R-:W-:Y:S01]  /*4310*/  @!P6 FADD.FTZ R18, R18, R20 ;  /* 0x000000141212e221 */ /* 0x004fe20000010000 */
[----:B------:R-:W-:Y:S02]  /*4320*/  @!P6 FADD.FTZ R19, R19, R21 ;  /* 0x000000151313e221 */ /* 0x000fe40000010000 */
        /* <DEDUP_REMOVED lines=108> */
.L_x_621:
[----:B------:R-:W-:-:S13]  /*49f0*/  ISETP.GT.AND P6, PT, R23, 0x4, PT ;  /* 0x000000041700780c */ /* 0x000fda0003fc4270 */
[----:B------:R-:W-:Y:S05]  /*4a00*/  @!P6 BRA `(.L_x_623) ;  /* 0x0000000000f4e947 */ /* 0x000fea0003800000 */
        /* <DEDUP_REMOVED lines=61> */
.L_x_623:
[----:B------:R-:W-:-:S04]  /*4de0*/  LOP3.LUT P6, RZ, R62, 0x1, RZ, 0xc0, !PT ;  /* 0x000000013eff7812 */ /* 0x000fc800078cc0ff */
[----:B------:R-:W-:-:S13]  /*4df0*/  ISETP.NE.OR P6, PT, R23, RZ, P6 ;  /* 0x000000ff1700720c */ /* 0x000fda00037c5670 */
[----:B------:R-:W-:Y:S05]  /*4e00*/  @!P6 BRA `(.L_x_619) ;  /* 0x00000000007ce947 */ /* 0x000fea0003800000 */
.L_x_620:
        /* <DEDUP_REMOVED lines=31> */
.L_x_619:
        /* <DEDUP_REMOVED lines=10> */
.L_x_625:
[----:B------:R-:W-:Y:S05]  /*50a0*/  BSYNC B0 ;  /* 0x0000000000007941 */ /* 0x000fea0003800000 */
.L_x_624:
[----:B------:R-:W-:-:S13]  /*50b0*/  ISETP.NE.AND P6, PT, R22, 0x1, PT ;  /* 0x000000011600780c */ /* 0x000fda0003fc5270 */
[----:B------:R-:W-:Y:S05]  /*50c0*/  @!P6 BRA `(.L_x_616) ;  /* 0x00000000003ce947 */ /* 0x000fea0003800000 */
[----:B------:R-:W-:-:S04]  /*50d0*/  IADD3 R21, R24, 0x1, RZ ;  /* 0x0000000118157810 */ /* 0x000fc80007ffe0ff */
[----:B------:R-:W-:-:S13]  /*50e0*/  ISETP.EQ.OR P6, PT, R21, UR10, P0 ;  /* 0x0000000a15007c0c */ /* 0x000fda00087c2670 */
[----:B------:R-:W-:-:S04]  /*50f0*/  @!P6 IMAD R21, R21, R40, R41 ;  /* 0x000000281515e224 */ /* 0x000fc800078e0229 */
[----:B------:R-:W-:-:S06]  /*5100*/  @!P6 IMAD.WIDE.U32 R20, R21, 0x8, R26 ;  /* 0x000000081514e825 */ /* 0x000fcc00078e001a */
[----:B------:R-:W2:Y:S01]  /*5110*/  @!P6 LDG.E.64 R20, desc[UR8][R20.64] ;  /* 0x000000081414e981 */ /* 0x000ea2000c1e1b00 */
[----:B------:R-:W-:Y:S01]  /*5120*/  IADD3 R23, R24, 0x2, RZ ;  /* 0x0000000218177810 */ /* 0x000fe20007ffe0ff */
[----:B--2---:R-:W-:Y:S01]  /*5130*/  @!P6 FADD.FTZ R18, R18, R20 ;  /* 0x000000141212e221 */ /* 0x004fe20000010000 */
[----:B------:R-:W-:Y:S02]  /*5140*/  @!P6 FADD.FTZ R19, R19, R21 ;  /* 0x000000151313e221 */ /* 0x000fe40000010000 */
[----:B------:R-:W-:-:S04]  /*5150*/  ISETP.EQ.OR P6, PT, R23, UR10, P0 ;  /* 0x0000000a17007c0c */ /* 0x000fc800087c2670 */
[----:B------:R-:W-:-:S13]  /*5160*/  ISETP.EQ.OR P6, PT, R22, 0x2, P6 ;  /* 0x000000021600780c */ /* 0x000fda00037c2670 */
[----:B------:R-:W-:-:S04]  /*5170*/  @!P6 IMAD R23, R23, R40, R41 ;  /* 0x000000281717e224 */ /* 0x000fc800078e0229 */
[----:B------:R-:W-:-:S06]  /*5180*/  @!P6 IMAD.WIDE.U32 R20, R23, 0x8, R26 ;  /* 0x000000081714e825 */ /* 0x000fcc00078e001a */
[----:B------:R-:W2:Y:S02]  /*5190*/  @!P6 LDG.E.64 R20, desc[UR8][R20.64] ;  /* 0x000000081414e981 */ /* 0x000ea4000c1e1b00 */
[----:B--2---:R-:W-:Y:S01]  /*51a0*/  @!P6 FADD.FTZ R18, R18, R20 ;  /* 0x000000141212e221 */ /* 0x004fe20000010000 */
[----:B------:R-:W-:-:S07]  /*51b0*/  @!P6 FADD.FTZ R19, R19, R21 ;  /* 0x000000151313e221 */ /* 0x000fce0000010000 */
.L_x_616:
[----:B------:R-:W0:Y:S01]  /*51c0*/  S2UR UR6, SR_CgaCtaId ;  /* 0x00000000000679c3 */ /* 0x000e220000008800 */
[----:B------:R-:W-:Y:S01]  /*51d0*/  UMOV UR5, 0x400 ;  /* 0x0000040000057882 */ /* 0x000fe20000000000 */
[----:B------:R-:W-:Y:S01]  /*51e0*/  ISETP.NE.AND P6, PT, RZ, UR7, PT ;  /* 0x00000007ff007c0c */ /* 0x000fe2000bfc5270 */
[--C-:B-1----:R-:W-:Y:S02]  /*51f0*/  HADD2.F32 R27, -RZ, R48.reuse.H0_H0 ;  /* 0x20000030ff1b7230 */ /* 0x102fe40000004100 */
[----:B------:R-:W-:Y:S02]  /*5200*/  HADD2.F32 R29, -RZ, R48.H1_H1 ;  /* 0x30000030ff1d7230 */ /* 0x000fe40000004100 */
[----:B------:R-:W-:Y:S01]  /*5210*/  IMAD.WIDE.U32 R20, R60, -0x55555555, RZ ;  /* 0xaaaaaaab3c147825 */ /* 0x000fe200078e00ff */
[----:B------:R-:W1:Y:S03]  /*5220*/  LDC R22, c[0x0][0x2ac] ;  /* 0x0000ab00ff167b82 */ /* 0x000e660000000800 */
[----:B------:R-:W-:Y:S01]  /*5230*/  FADD.FTZ R20, -R12, R29 ;  /* 0x0000001d0c147221 */ /* 0x000fe20000010100 */
[--C-:B------:R-:W-:Y:S01]  /*5240*/  HADD2.F32 R26, -RZ, R47.reuse.H1_H1 ;  /* 0x3000002fff1a7230 */ /* 0x100fe20000004100 */
[----:B------:R-:W-:Y:S01]  /*5250*/  SHF.R.U32.HI R23, RZ, 0x2, R21 ;  /* 0x00000002ff177819 */ /* 0x000fe20000011615 */
[----:B------:R-:W-:Y:S01]  /*5260*/  HADD2.F32 R21, -RZ, R47.H0_H0 ;  /* 0x2000002fff157230 */ /* 0x000fe20000004100 */
[----:B0-----:R-:W-:-:S09]  /*5270*/  ULEA UR5, UR6, UR5, 0x18 ;  /* 0x0000000506057291 */ /* 0x001fd2000f8ec03f */
[----:B------:R-:W-:Y:S01]  /*5280*/  @!P0 STS.64 [UR5+0x78], R18 ;  /* 0x00007812ff008988 */ /* 0x000fe20008000a05 */
[----:B------:R-:W-:Y:S06]  /*5290*/  BAR.SYNC.DEFER_BLOCKING 0x0 ;  /* 0x0000000000007b1d */ /* 0x000fec0000010000 */
[----:B------:R-:W0:Y:S01]  /*52a0*/  LDS.64 R18, [UR5+0x78] ;  /* 0x00007805ff127984 */ /* 0x000e220008000a00 */
[----:B------:R-:W-:Y:S02]  /*52b0*/  ULDC UR5, c[0x0][0x2bc] ;  /* 0x0000af0000057ab9 */ /* 0x000fe40000000800 */
[----:B0-----:R-:W-:Y:S01]  /*52c0*/  FMUL.FTZ R24, R18, UR5 ;  /* 0x0000000512187c20 */ /* 0x001fe20008410000 */
[----:B------:R-:W-:Y:S01]  /*52d0*/  FADD.FTZ R18, -R12, R27 ;  /* 0x0000001b0c127221 */ /* 0x000fe20000010100 */
[----:B------:R-:W-:Y:S01]  /*52e0*/  FMUL.FTZ R25, R19, UR5 ;  /* 0x0000000513197c20 */ /* 0x000fe20008410000 */
[----:B------:R-:W-:-:S02]  /*52f0*/  HADD2.F32 R27, -RZ, R49.H0_H0 ;  /* 0x20000031ff1b7230 */ /* 0x000fc40000004100 */
[-C--:B------:R-:W-:Y:S01]  /*5300*/  FMUL.FTZ R19, R18, R13.reuse ;  /* 0x0000000d12137220 */ /* 0x080fe20000410000 */
[----:B------:R-:W-:Y:S02]  /*5310*/  HADD2.F32 R49, -RZ, R49.H1_H1 ;  /* 0x30000031ff317230 */ /* 0x000fe40000004100 */
[----:B------:R-:W-:Y:S01]  /*5320*/  FMUL.FTZ R18, R20, R13 ;  /* 0x0000000d14127220 */ /* 0x000fe20000410000 */
        /* <DEDUP_REMOVED lines=19> */
.L_x_626:
[----:B------:R-:W-:Y:S04]  /*5460*/  BSSY B0, `(.L_x_627) ;  /* 0x0000015000007945 */ /* 0x000fe80003800000 */
[----:B------:R-:W-:Y:S05]  /*5470*/  @!P5 BRA `(.L_x_628) ;  /* 0x00000000004cd947 */ /* 0x000fea0003800000 */
[C-C-:B------:R-:W-:Y:S01]  /*5480*/  FFMA.FTZ R20, R24.reuse, R19, R25.reuse ;  /* 0x0000001318147223 */ /* 0x140fe20000010019 */
[----:B------:R-:W-:Y:S01]  /*5490*/  FFMA.FTZ R19, R24, R18, R25 ;  /* 0x0000001218137223 */ /* 0x000fe20000010019 */
[----:B------:R-:W-:Y:S01]  /*54a0*/  SHF.R.S32.HI R28, RZ, 0x1f, R59 ;  /* 0x0000001fff1c7819 */ /* 0x000fe2000001143b */
[----:B------:R-:W-:Y:S01]  /*54b0*/  ULDC.64 UR12, c[0x0][0x288] ;  /* 0x0000a200000c7ab9 */ /* 0x000fe20000000a00 */
[----:B------:R-:W-:Y:S01]  /*54c0*/  MOV R18, R72 ;  /* 0x0000004800127202 */ /* 0x000fe20000000f00 */
[----:B------:R-:W-:Y:S01]  /*54d0*/  FFMA.FTZ R26, R26, R15, -R19 ;  /* 0x0000000f1a1a7223 */ /* 0x000fe20000010813 */
[----:B------:R-:W-:Y:S01]  /*54e0*/  MOV R19, R75 ;  /* 0x0000004b00137202 */ /* 0x000fe20000000f00 */
[----:B------:R-:W-:Y:S02]  /*54f0*/  IMAD R28, R28, UR12, RZ ;  /* 0x0000000c1c1c7c24 */ /* 0x000fe4000f8e02ff */
[----:B------:R-:W-:Y:S01]  /*5500*/  FFMA.FTZ R20, R21, R14, -R20 ;  /* 0x0000000e15147223 */ /* 0x000fe20000010814 */
[----:B------:R-:W-:Y:S01]  /*5510*/  FMUL.FTZ R26, R26, R13 ;  /* 0x0000000d1a1a7220 */ /* 0x000fe20000410000 */
[----:B------:R-:W-:-:S04]  /*5520*/  IMAD.WIDE.U32 R18, R59, UR12, R18 ;  /* 0x0000000c3b127c25 */ /* 0x000fc8000f8e0012 */
[----:B------:R-:W-:Y:S01]  /*5530*/  FMUL.FTZ R29, R20, R13 ;  /* 0x0000000d141d7220 */ /* 0x000fe20000410000 */
[----:B------:R-:W-:Y:S01]  /*5540*/  IMAD R21, R59, UR13, R28 ;  /* 0x0000000d3b157c24 */ /* 0x000fe2000f8e021c */
[----:B------:R-:W-:Y:S02]  /*5550*/  ULDC.64 UR12, c[0x0][0x210] ;  /* 0x00008400000c7ab9 */ /* 0x000fe40000000a00 */
[----:B------:R-:W-:Y:S02]  /*5560*/  LEA R20, P0, R18, UR12, 0x1 ;  /* 0x0000000c12147c11 */ /* 0x000fe4000f8008ff */
[----:B------:R-:W-:Y:S02]  /*5570*/  IADD3 R21, R19, R21, RZ ;  /* 0x0000001513157210 */ /* 0x000fe40007ffe0ff */
[----:B------:R-:W-:Y:S02]  /*5580*/  F2FP.F16.F32.PACK_AB R19, R26, R29 ;  /* 0x0000001d1a13723e */ /* 0x000fe400000000ff */
[----:B------:R-:W-:-:S05]  /*5590*/  LEA.HI.X R21, R18, UR13, R21, 0x1, P0 ;  /* 0x0000000d12157c11 */ /* 0x000fca00080f0c15 */
[----:B------:R0:W-:Y:S02]  /*55a0*/  STG.E desc[UR8][R20.64], R19 ;  /* 0x0000001314007986 */ /* 0x0001e4000c101908 */
.L_x_628:
[----:B------:R-:W-:Y:S05]  /*55b0*/  BSYNC B0 ;  /* 0x0000000000007941 */ /* 0x000fea0003800000 */
.L_x_627:
[C---:B------:R-:W-:Y:S01]  /*55c0*/  FADD.FTZ R18, -R12.reuse, R27 ;  /* 0x0000001b0c127221 */ /* 0x040fe20000010100 */
[----:B0-----:R-:W-:Y:S01]  /*55d0*/  FADD.FTZ R20, -R12, R49 ;  /* 0x000000310c147221 */ /* 0x001fe20000010100 */
[--C-:B------:R-:W-:Y:S02]  /*55e0*/  HADD2.F32 R19, -RZ, R46.reuse.H0_H0 ;  /* 0x2000002eff137230 */ /* 0x100fe40000004100 */
[--C-:B------:R-:W-:Y:S02]  /*55f0*/  HADD2.F32 R27, -RZ, R45.reuse.H0_H0 ;  /* 0x2000002dff1b7230 */ /* 0x100fe40000004100 */
[-C--:B------:R-:W-:Y:S01]  /*5600*/  FMUL.FTZ R21, R18, R13.reuse ;  /* 0x0000000d12157220 */ /* 0x080fe20000410000 */
[----:B------:R-:W-:Y:S02]  /*5610*/  HADD2.F32 R46, -RZ, R46.H1_H1 ;  /* 0x3000002eff2e7230 */ /* 0x000fe40000004100 */
[----:B------:R-:W-:Y:S01]  /*5620*/  FMUL.FTZ R18, R20, R13 ;  /* 0x0000000d14127220 */ /* 0x000fe20000410000 */
        /* <DEDUP_REMOVED lines=20> */
.L_x_629:
[----:B------:R-:W-:Y:S04]  /*5770*/  BSSY B0, `(.L_x_630) ;  /* 0x0000014000007945 */ /* 0x000fe80003800000 */
[----:B------:R-:W-:Y:S05]  /*5780*/  @!P4 BRA `(.L_x_631) ;  /* 0x000000000048c947 */ /* 0x000fea0003800000 */
[C-C-:B------:R-:W-:Y:S01]  /*5790*/  FFMA.FTZ R20, R24.reuse, R21, R25.reuse ;  /* 0x0000001518147223 */ /* 0x140fe20000010019 */
[----:B------:R-:W-:Y:S01]  /*57a0*/  FFMA.FTZ R21, R24, R18, R25 ;  /* 0x0000001218157223 */ /* 0x000fe20000010019 */
[----:B------:R-:W-:Y:S01]  /*57b0*/  ULDC.64 UR12, c[0x0][0x288] ;  /* 0x0000a200000c7ab9 */ /* 0x000fe20000000a00 */
[----:B------:R-:W-:Y:S01]  /*57c0*/  MOV R18, R72 ;  /* 0x0000004800127202 */ /* 0x000fe20000000f00 */
[----:B------:R-:W-:Y:S01]  /*57d0*/  FFMA.FTZ R20, R19, R14, -R20 ;  /* 0x0000000e13147223 */ /* 0x000fe20000010814 */
[----:B------:R-:W-:Y:S01]  /*57e0*/  MOV R19, R75 ;  /* 0x0000004b00137202 */ /* 0x000fe20000000f00 */
[----:B------:R-:W-:Y:S02]  /*57f0*/  IMAD R29, R37, UR12, RZ ;  /* 0x0000000c251d7c24 */ /* 0x000fe4000f8e02ff */
[----:B------:R-:W-:Y:S01]  /*5800*/  FFMA.FTZ R26, R46, R15, -R21 ;  /* 0x0000000f2e1a7223 */ /* 0x000fe20000010815 */
[----:B------:R-:W-:-:S04]  /*5810*/  IMAD.WIDE.U32 R18, R58, UR12, R18 ;  /* 0x0000000c3a127c25 */ /* 0x000fc8000f8e0012 */
[-C--:B------:R-:W-:Y:S01]  /*5820*/  FMUL.FTZ R26, R26, R13.reuse ;  /* 0x0000000d1a1a7220 */ /* 0x080fe20000410000 */
[----:B------:R-:W-:Y:S01]  /*5830*/  IMAD R21, R58, UR13, R29 ;  /* 0x0000000d3a157c24 */ /* 0x000fe2000f8e021d */
[----:B------:R-:W-:Y:S01]  /*5840*/  ULDC.64 UR12, c[0x0][0x210] ;  /* 0x00008400000c7ab9 */ /* 0x000fe20000000a00 */
[----:B------:R-:W-:Y:S01]  /*5850*/  FMUL.FTZ R29, R20, R13 ;  /* 0x0000000d141d7220 */ /* 0x000fe20000410000 */
[----:B------:R-:W-:Y:S02]  /*5860*/  LEA R20, P0, R18, UR12, 0x1 ;  /* 0x0000000c12147c11 */ /* 0x000fe4000f8008ff */
[----:B------:R-:W-:Y:S02]  /*5870*/  IADD3 R21, R19, R21, RZ ;  /* 0x0000001513157210 */ /* 0x000fe40007ffe0ff */
[----:B------:R-:W-:Y:S02]  /*5880*/  F2FP.F16.F32.PACK_AB R19, R26, R29 ;  /* 0x0000001d1a13723e */ /* 0x000fe400000000ff */
[----:B------:R-:W-:-:S05]  /*5890*/  LEA.HI.X R21, R18, UR13, R21, 0x1, P0 ;  /* 0x0000000d12157c11 */ /* 0x000fca00080f0c15 */
[----:B------:R0:W-:Y:S02]  /*58a0*/  STG.E desc[UR8][R20.64], R19 ;  /* 0x0000001314007986 */ /* 0x0001e4000c101908 */
.L_x_631:
[----:B------:R-:W-:Y:S05]  /*58b0*/  BSYNC B0 ;  /* 0x0000000000007941 */ /* 0x000fea0003800000 */
.L_x_630:
        /* <DEDUP_REMOVED lines=27> */
.L_x_632:
        /* <DEDUP_REMOVED lines=11> */
[-C--:B------:R-:W-:Y:S01]  /*5b20*/  FMUL.FTZ R29, R20, R13.reuse ;  /* 0x0000000d141d7220 */ /* 0x080fe20000410000 */
[----:B------:R-:W-:Y:S01]  /*5b30*/  FMUL.FTZ R26, R26, R13 ;  /* 0x0000000d1a1a7220 */ /* 0x000fe20000410000 */
[----:B------:R-:W-:Y:S01]  /*5b40*/  IMAD.WIDE.U32 R18, R57, UR12, R18 ;  /* 0x0000000c39127c25 */ /* 0x000fe2000f8e0012 */
[----:B------:R-:W-:-:S02]  /*5b50*/  ULDC.64 UR12, c[0x0][0x210] ;  /* 0x00008400000c7ab9 */ /* 0x000fc40000000a00 */
[----:B------:R-:W-:Y:S02]  /*5b60*/  LEA R20, P0, R18, UR12, 0x1 ;  /* 0x0000000c12147c11 */ /* 0x000fe4000f8008ff */
[----:B------:R-:W-:Y:S02]  /*5b70*/  IADD3 R21, R19, R21, RZ ;  /* 0x0000001513157210 */ /* 0x000fe40007ffe0ff */
[----:B------:R-:W-:Y:S02]  /*5b80*/  F2FP.F16.F32.PACK_AB R19, R26, R29 ;  /* 0x0000001d1a13723e */ /* 0x000fe400000000ff */
[----:B------:R-:W-:-:S05]  /*5b90*/  LEA.HI.X R21, R18, UR13, R21, 0x1, P0 ;  /* 0x0000000d12157c11 */ /* 0x000fca00080f0c15 */
[----:B------:R0:W-:Y:S02]  /*5ba0*/  STG.E desc[UR8][R20.64], R19 ;  /* 0x0000001314007986 */ /* 0x0001e4000c101908 */
.L_x_634:
[----:B------:R-:W-:Y:S05]  /*5bb0*/  BSYNC B0 ;  /* 0x0000000000007941 */ /* 0x000fea0003800000 */
.L_x_633:
[C---:B------:R-:W-:Y:S01]  /*5bc0*/  FADD.FTZ R18, -R12.reuse, R27 ;  /* 0x0000001b0c127221 */ /* 0x040fe20000010100 */
[----:B0-----:R-:W-:Y:S01]  /*5bd0*/  FADD.FTZ R20, -R12, R63 ;  /* 0x0000003f0c147221 */ /* 0x001fe20000010100 */
[--C-:B------:R-:W-:Y:S02]  /*5be0*/  HADD2.F32 R19, -RZ, R66.reuse.H0_H0 ;  /* 0x20000042ff137230 */ /* 0x100fe40000004100 */
[----:B------:R-:W-:Y:S02]  /*5bf0*/  HADD2.F32 R66, -RZ, R66.H1_H1 ;  /* 0x30000042ff427230 */ /* 0x000fe40000004100 */
[-C--:B------:R-:W-:Y:S01]  /*5c00*/  FMUL.FTZ R35, R18, R13.reuse ;  /* 0x0000000d12237220 */ /* 0x080fe20000410000 */
[----:B------:R-:W-:Y:S02]  /*5c10*/  HADD2.F32 R27, -RZ, R67.H0_H0 ;  /* 0x20000043ff1b7230 */ /* 0x000fe40000004100 */
        /* <DEDUP_REMOVED lines=20> */
.L_x_635:
        /* <DEDUP_REMOVED lines=20> */
.L_x_637:
[----:B------:R-:W-:Y:S05]  /*5ea0*/  BSYNC B0 ;  /* 0x0000000000007941 */ /* 0x000fea0003800000 */
.L_x_636:
[----:B------:R-:W-:Y:S02]  /*5eb0*/  HADD2.F32 R67, -RZ, R67.H1_H1 ;  /* 0x30000043ff437230 */ /* 0x000fe40000004100 */
[----:B------:R-:W-:Y:S01]  /*5ec0*/  FADD.FTZ R18, -R12, R27 ;  /* 0x0000001b0c127221 */ /* 0x000fe20000010100 */
[----:B------:R-:W-:Y:S01]  /*5ed0*/  IMAD R22, R22, UR10, R23 ;  /* 0x0000000a16167c24 */ /* 0x000fe2000f8e0217 */
[----:B------:R-:W-:Y:S01]  /*5ee0*/  ULDC.64 UR14, c[0x0][0x290] ;  /* 0x0000a400000e7ab9 */ /* 0x000fe20000000a00 */
[--C-:B0-----:R-:W-:Y:S02]  /*5ef0*/  HADD2.F32 R19, -RZ, R68.reuse.H0_H0 ;  /* 0x20000044ff137230 */ /* 0x101fe40000004100 */
[----:B------:R-:W-:Y:S01]  /*5f00*/  FADD.FTZ R20, -R12, R67 ;  /* 0x000000430c147221 */ /* 0x000fe20000010100 */
[----:B------:R-:W-:Y:S02]  /*5f10*/  HADD2.F32 R68, -RZ, R68.H1_H1 ;  /* 0x30000044ff447230 */ /* 0x000fe40000004100 */
[-C--:B------:R-:W-:Y:S01]  /*5f20*/  FMUL.FTZ R35, R18, R13.reuse ;  /* 0x0000000d12237220 */ /* 0x080fe20000410000 */
[----:B------:R-:W-:Y:S01]  /*5f30*/  IADD3 R23, R22, 0x140, RZ ;  /* 0x0000014016177810 */ /* 0x000fe20007ffe0ff */
        /* <DEDUP_REMOVED lines=20> */
.L_x_638:
        /* <DEDUP_REMOVED lines=20> */
.L_x_640:
[----:B------:R-:W-:Y:S05]  /*61c0*/  BSYNC B0 ;  /* 0x0000000000007941 */ /* 0x000fea0003800000 */
.L_x_639:
[--C-:B0-----:R-:W-:Y:S01]  /*61d0*/  HADD2.F32 R19, -RZ, R43.reuse.H0_H0 ;  /* 0x2000002bff137230 */ /* 0x101fe20000004100 */
[----:B------:R-:W-:Y:S01]  /*61e0*/  ISETP.GE.U32.AND P0, PT, R23, UR14, PT ;  /* 0x0000000e17007c0c */ /* 0x000fe2000bf06070 */
[----:B------:R-:W-:Y:S01]  /*61f0*/  HADD2.F32 R43, -RZ, R43.H1_H1 ;  /* 0x3000002bff2b7230 */ /* 0x000fe20000004100 */
[----:B------:R-:W-:Y:S02]  /*6200*/  SHF.R.S32.HI R23, RZ, 0x1f, R23 ;  /* 0x0000001fff177819 */ /* 0x000fe40000011417 */
[C---:B------:R-:W-:Y:S01]  /*6210*/  FADD.FTZ R18, -R12.reuse, R19 ;  /* 0x000000130c127221 */ /* 0x040fe20000010100 */
[--C-:B------:R-:W-:Y:S01]  /*6220*/  HADD2.F32 R19, -RZ, R42.reuse.H0_H0 ;  /* 0x2000002aff137230 */ /* 0x100fe20000004100 */
[----:B------:R-:W-:Y:S01]  /*6230*/  ISETP.GE.AND.EX P0, PT, R23, UR15, PT, P0 ;  /* 0x0000000f17007c0c */ /* 0x000fe2000bf06300 */
[----:B------:R-:W-:Y:S01]  /*6240*/  FADD.FTZ R20, -R12, R43 ;  /* 0x0000002b0c147221 */ /* 0x000fe20000010100 */
[----:B------:R-:W-:Y:S02]  /*6250*/  HADD2.F32 R42, -RZ, R42.H1_H1 ;  /* 0x3000002aff2a7230 */ /* 0x000fe40000004100 */
[-C--:B------:R-:W-:Y:S01]  /*6260*/  FMUL.FTZ R35, R18, R13.reuse ;  /* 0x0000000d12237220 */ /* 0x080fe20000410000 */
[----:B------:R-:W-:Y:S01]  /*6270*/  ISETP.LT.U32.AND P0, PT, R60, 0x180, !P0 ;  /* 0x000001803c00780c */ /* 0x000fe20004701070 */
[----:B------:R-:W-:Y:S01]  /*6280*/  FMUL.FTZ R30, R20, R13 ;  /* 0x0000000d141e7220 */ /* 0x000fe20000410000 */
        /* <DEDUP_REMOVED lines=20> */
.L_x_641:
        /* <DEDUP_REMOVED lines=14> */
[----:B------:R-:W-:-:S03]  /*64b0*/  ULDC.64 UR12, c[0x0][0x210] ;  /* 0x00008400000c7ab9 */ /* 0x000fc60000000a00 */
[----:B------:R-:W-:Y:S02]  /*64c0*/  F2FP.F16.F32.PACK_AB R23, R23, R26 ;  /* 0x0000001a1717723e */ /* 0x000fe400000000ff */
[----:B------:R-:W-:Y:S02]  /*64d0*/  LEA R20, P0, R18, UR12, 0x1 ;  /* 0x0000000c12147c11 */ /* 0x000fe4000f8008ff */
[----:B------:R-:W-:-:S04]  /*64e0*/  IADD3 R21, R19, R21, RZ ;  /* 0x0000001513157210 */ /* 0x000fc80007ffe0ff */
[----:B------:R-:W-:-:S05]  /*64f0*/  LEA.HI.X R21, R18, UR13, R21, 0x1, P0 ;  /* 0x0000000d12157c11 */ /* 0x000fca00080f0c15 */
[----:B------:R0:W-:Y:S02]  /*6500*/  STG.E desc[UR8][R20.64], R23 ;  /* 0x0000001714007986 */ /* 0x0001e4000c101908 */
.L_x_643:
[----:B------:R-:W-:Y:S05]  /*6510*/  BSYNC B0 ;  /* 0x0000000000007941 */ /* 0x000fea0003800000 */
.L_x_642:
[--C-:B------:R-:W-:Y:S01]  /*6520*/  HADD2.F32 R19, -RZ, R65.reuse.H0_H0 ;  /* 0x20000041ff137230 */ /* 0x100fe20000004100 */
[----:B------:R-:W-:Y:S01]  /*6530*/  ISETP.GE.U32.AND P0, PT, R22, UR14, PT ;  /* 0x0000000e16007c0c */ /* 0x000fe2000bf06070 */
[----:B------:R-:W-:Y:S01]  /*6540*/  HADD2.F32 R65, -RZ, R65.H1_H1 ;  /* 0x30000041ff417230 */ /* 0x000fe20000004100 */
[----:B------:R-:W-:Y:S02]  /*6550*/  SHF.R.S32.HI R22, RZ, 0x1f, R22 ;  /* 0x0000001fff167819 */ /* 0x000fe40000011416 */
[----:B------:R-:W-:Y:S01]  /*6560*/  FADD.FTZ R18, -R12, R19 ;  /* 0x000000130c127221 */ /* 0x000fe20000010100 */
[--C-:B------:R-:W-:Y:S01]  /*6570*/  HADD2.F32 R19, -RZ, R64.reuse.H0_H0 ;  /* 0x20000040ff137230 */ /* 0x100fe20000004100 */
[----:B------:R-:W-:Y:S01]  /*6580*/  ISETP.GE.AND.EX P0, PT, R22, UR15, PT, P0 ;  /* 0x0000000f16007c0c */ /* 0x000fe2000bf06300 */
[----:B0-----:R-:W-:Y:S01]  /*6590*/  FADD.FTZ R20, -R12, R65 ;  /* 0x000000410c147221 */ /* 0x001fe20000010100 */
[----:B------:R-:W-:Y:S02]  /*65a0*/  HADD2.F32 R64, -RZ, R64.H1_H1 ;  /* 0x30000040ff407230 */ /* 0x000fe40000004100 */
[-C--:B------:R-:W-:Y:S01]  /*65b0*/  FMUL.FTZ R33, R18, R13.reuse ;  /* 0x0000000d12217220 */ /* 0x080fe20000410000 */
[----:B------:R-:W-:Y:S01]  /*65c0*/  ISETP.LT.U32.AND P0, PT, R60, 0x180, !P0 ;  /* 0x000001803c00780c */ /* 0x000fe20004701070 */
[----:B------:R-:W-:Y:S01]  /*65d0*/  FMUL.FTZ R28, R20, R13 ;  /* 0x0000000d141c7220 */ /* 0x000fe20000410000 */
[----:B------:R-:W-:Y:S11]  /*65e0*/  @!P6 BRA `(.L_x_644) ;  /* 0x000000000048e947 */ /* 0x000ff60003800000 */
        /* <DEDUP_REMOVED lines=18> */
.L_x_644:
        /* <DEDUP_REMOVED lines=20> */
.L_x_646:
[----:B------:R-:W-:Y:S05]  /*6850*/  BSYNC B0 ;  /* 0x0000000000007941 */ /* 0x000fea0003800000 */
.L_x_645:
[--C-:B0-----:R-:W-:Y:S01]  /*6860*/  HADD2.F32 R19, -RZ, R70.reuse.H0_H0 ;  /* 0x20000046ff137230 */ /* 0x101fe20000004100 */
[----:B------:R-:W-:Y:S01]  /*6870*/  ISETP.GE.U32.AND P0, PT, R52, UR14, PT ;  /* 0x0000000e34007c0c */ /* 0x000fe2000bf06070 */
[----:B------:R-:W-:-:S03]  /*6880*/  HADD2.F32 R21, -RZ, R70.H1_H1 ;  /* 0x30000046ff157230 */ /* 0x000fc60000004100 */
[----:B------:R-:W-:Y:S01]  /*6890*/  ISETP.GE.AND.EX P0, PT, R10, UR15, PT, P0 ;  /* 0x0000000f0a007c0c */ /* 0x000fe2000bf06300 */
[C---:B------:R-:W-:Y:S01]  /*68a0*/  FADD.FTZ R18, -R12.reuse, R19 ;  /* 0x000000130c127221 */ /* 0x040fe20000010100 */
[----:B------:R-:W-:Y:S01]  /*68b0*/  FADD.FTZ R20, -R12, R21 ;  /* 0x000000150c147221 */ /* 0x000fe20000010100 */
[--C-:B------:R-:W-:Y:S01]  /*68c0*/  HADD2.F32 R19, -RZ, R69.reuse.H0_H0 ;  /* 0x20000045ff137230 */ /* 0x100fe20000004100 */
[----:B------:R-:W-:Y:S01]  /*68d0*/  ISETP.LT.U32.AND P0, PT, R60, 0x180, !P0 ;  /* 0x000001803c00780c */ /* 0x000fe20004701070 */
[----:B------:R-:W-:Y:S02]  /*68e0*/  HADD2.F32 R12, -RZ, R69.H1_H1 ;  /* 0x30000045ff0c7230 */ /* 0x000fe40000004100 */
[-C--:B------:R-:W-:Y:S01]  /*68f0*/  FMUL.FTZ R29, R18, R13.reuse ;  /* 0x0000000d121d7220 */ /* 0x080fe20000410000 */
[----:B------:R-:W-:Y:S01]  /*6900*/  FMUL.FTZ R28, R20, R13 ;  /* 0x0000000d141c7220 */ /* 0x000fe20000410000 */
        /* <DEDUP_REMOVED lines=19> */
.L_x_647:
        /* <DEDUP_REMOVED lines=10> */
[-C--:B------:R-:W-:Y:S01]  /*6ae0*/  FMUL.FTZ R15, R16, R13.reuse ;  /* 0x0000000d100f7220 */ /* 0x080fe20000410000 */
        /* <DEDUP_REMOVED lines=8> */
.L_x_649:
[----:B------:R-:W-:Y:S05]  /*6b70*/  BSYNC B0 ;  /* 0x0000000000007941 */ /* 0x000fea0003800000 */
.L_x_648:
[----:B------:R-:W-:Y:S02]  /*6b80*/  IADD3 R50, R40, R50, RZ ;  /* 0x0000003228327210 */ /* 0x000fe40007ffe0ff */
[----:B------:R-:W-:Y:S02]  /*6b90*/  IADD3 R51, R51, 0x1, RZ ;  /* 0x0000000133337810 */ /* 0x000fe40007ffe0ff */
[----:B------:R-:W-:-:S13]  /*6ba0*/  ISETP.GE.AND P0, PT, R50, UR4, PT ;  /* 0x0000000432007c0c */ /* 0x000fda000bf06270 */
[----:B------:R-:W-:Y:S05]  /*6bb0*/  @!P0 BRA `(.L_x_650) ;  /* 0xffffff9800348947 */ /* 0x000fea000383ffff */
.L_x_599:
        /* <DEDUP_REMOVED lines=8> */
[C---:B--2---:R-:W-:Y:S02]  /*6c40*/  SHF.L.U32 R0, R7.reuse, 0x1, RZ ;  /* 0x0000000107007819 */ /* 0x044fe400000006ff */
[----:B------:R-:W-:Y:S02]  /*6c50*/  IADD3 R4, R7, -0x1, RZ ;  /* 0xffffffff07047810 */ /* 0x000fe40007ffe0ff */
[----:B------:R-:W-:Y:S02]  /*6c60*/  SEL R5, R0, RZ, P1 ;  /* 0x000000ff00057207 */ /* 0x000fe40000800000 */
[----:B------:R-:W-:-:S03]  /*6c70*/  ISETP.NE.OR P0, PT, R41, R4, P0 ;  /* 0x000000042900720c */ /* 0x000fc60000705670 */
[----:B---3--:R-:W-:Y:S01]  /*6c80*/  IMAD.WIDE.U32 R2, R5, 0x4, R2 ;  /* 0x0000000405027825 */ /* 0x008fe200078e0002 */
[----:B------:R-:W-:Y:S09]  /*6c90*/  @P2 BRA `(.L_x_652) ;  /* 0x0000000000242947 */ /* 0x000ff20003800000 */
        /* <DEDUP_REMOVED lines=9> */
.L_x_652:
[----:B------:R-:W-:Y:S05]  /*6d30*/  BSYNC B0 ;  /* 0x0000000000007941 */ /* 0x000fea0003800000 */
.L_x_651:
[----:B------:R-:W-:Y:S05]  /*6d40*/  @P0 EXIT ;  /* 0x000000000000094d */ /* 0x000fea0003800000 */
[----:B------:R-:W-:Y:S05]  /*6d50*/  @P2 BRA `(.L_x_653) ;  /* 0x0000000000202947 */ /* 0x000fea0003800000 */
[----:B------:R-:W-:-:S05]  /*6d60*/  IMAD R0, R6, R7, RZ ;  /* 0x0000000706007224 */ /* 0x000fca00078e02ff */
[----:B------:R-:W-:-:S13]  /*6d70*/  ISETP.NE.AND P0, PT, R0, -0x1, PT ;  /* 0xffffffff0000780c */ /* 0x000fda0003f05270 */
[----:B------:R-:W-:Y:S05]  /*6d80*/  @!P0 BRA `(.L_x_653) ;  /* 0x0000000000148947 */ /* 0x000fea0003800000 */
.L_x_654:
[----:B-1----:R-:W2:Y:S04]  /*6d90*/  LDG.E.STRONG.GPU R5, desc[UR8][R2.64] ;  /* 0x0000000802057981 */ /* 0x002ea8000c1ef900 */
[----:B--2---:R-:W-:Y:S01]  /*6da0*/  CCTL.IVALL ;  /* 0x00000000ff00798f */ /* 0x004fe20002000000 */
[----:B------:R-:W-:Y:S05]  /*6db0*/  YIELD ;  /* 0x0000000000007946 */ /* 0x000fea0003800000 */
[----:B------:R-:W-:-:S13]  /*6dc0*/  ISETP.NE.AND P0, PT, R5, R0, PT ;  /* 0x000000000500720c */ /* 0x000fda0003f05270 */
[----:B------:R-:W-:Y:S05]  /*6dd0*/  @P0 BRA `(.L_x_654) ;  /* 0xfffffffc00ec0947 */ /* 0x000fea000383ffff */
.L_x_653:
[----:B------:R-:W-:Y:S05]  /*6de0*/  WARPSYNC.ALL ;  /* 0x0000000000007948 */ /* 0x000fea0003800000 */
[----:B------:R-:W2:Y:S08]  /*6df0*/  LDC.64 R22, c[0x0][0x288] ;  /* 0x0000a200ff167b82 */ /* 0x000eb00000000a00 */
[----:B------:R-:W-:Y:S01]  /*6e00*/  BAR.SYNC.DEFER_BLOCKING 0x0 ;  /* 0x0000000000007b1d */ /* 0x000fe20000010000 */
[----:B--2---:R-:W-:-:S04]  /*6e10*/  LEA.HI R0, P0, R23, R22, RZ, 0x1 ;  /* 0x0000001617007211 */ /* 0x004fc800078108ff */
[----:B-1----:R-:W-:-:S04]  /*6e20*/  IADD3.X R3, RZ, R23, RZ, P0, !PT ;  /* 0x00000017ff037210 */ /* 0x002fc800007fe4ff */
        /* <DEDUP_REMOVED lines=8> */
[----:B0-----:R-:W0:Y:S01]  /*6eb0*/  LDC.64 R14, c[0x0][0x218] ;  /* 0x00008600ff0e7b82 */ /* 0x001e220000000a00 */
        /* <DEDUP_REMOVED lines=10> */
.L_x_655:
        /* <DEDUP_REMOVED lines=23> */
.L_x_656:
        /* <DEDUP_REMOVED lines=11> */
.L_x_2294:


//--------------------- .text._Z35group_norm_nhwc_bwd_one_pass_kernelI11Fp16IOBf16WLi64ELi12ELi384EEv26Group_norm_nhwc_bwd_params --------------------------
	.section	.text._Z35group_norm_nhwc_bwd_one_pass_kernelI11Fp16IOBf16WLi64ELi12ELi384EEv26Group_norm_nhwc_bwd_params,"ax",@progbits
	.align	128
        .global         _Z35group_norm_nhwc_bwd_one_pass_kernelI11Fp16IOBf16WLi64ELi12ELi384EEv26Group_norm_nhwc_bwd_params
        .type           _Z35group_norm_nhwc_bwd_one_pass_kernelI11Fp16IOBf16WLi64ELi12ELi384EEv26Group_norm_nhwc_bwd_params,@function
        .size           _Z35group_norm_nhwc_bwd_one_pass_kernelI11Fp16IOBf16WLi64ELi12ELi384EEv26Group_norm_nhwc_bwd_params,(.L_x_2295 - _Z35group_norm_nhwc_bwd_one_pass_kernelI11Fp16IOBf16WLi64ELi12ELi384EEv26Group_norm_nhwc_bwd_params)
        .other          _Z35group_norm_nhwc_bwd_one_pass_kernelI11Fp16IOBf16WLi64ELi12ELi384EEv26Group_norm_nhwc_bwd_params,@"STO_CUDA_ENTRY STV_DEFAULT"
_Z35group_norm_nhwc_bwd_one_pass_kernelI11Fp16IOBf16WLi64ELi12ELi384EEv26Group_norm_nhwc_bwd_params:
.text._Z35group_norm_nhwc_bwd_one_pass_kernelI11Fp16IOBf16WLi64ELi12ELi384EEv26Group_norm_nhwc_bwd_params:
        /* <DEDUP_REMOVED lines=13> */
[----:B------:R-:W-:Y:S01]  /*00d0*/  ULDC.64 UR18, c[0x0][0x290] ;  /* 0x0000a40000127ab9 */ /* 0x000fe20000000a00 */
[----:B------:R-:W-:Y:S02]  /*00e0*/  UIMAD.WIDE.U32 UR4, UR12, 0x3, URZ ;  /* 0x000000030c0478a5 */ /* 0x000fe4000f8e003f */
[----:B------:R-:W-:Y:S01]  /*00f0*/  SHF.R.U32.HI R0, RZ, 0x2, R3 ;  /* 0x00000002ff007819 */ /* 0x000fe20000011603 */
[----:B------:R-:W-:Y:S01]  /*0100*/  UIMAD UR9, UR13, 0x3, URZ ;  /* 0x000000030d0978a4 */ /* 0x000fe2000f8e023f */
[----:B------:R-:W0:Y:S01]  /*0110*/  LDC R5, c[0x0][0x2ac] ;  /* 0x0000ab00ff057b82 */ /* 0x000e220000000800 */
[----:B------:R-:W-:Y:S01]  /*0120*/  ULEA.HI UR12, UP0, UR13, UR12, URZ, 0x1 ;  /* 0x0000000c0d0c7291 */ /* 0x000fe2000f81083f */
[----:B------:R-:W-:Y:S01]  /*0130*/  SHF.R.S32.HI R3, RZ, 0x1f, R28 ;  /* 0x0000001fff037819 */ /* 0x000fe2000001141c */
[----:B------:R-:W-:-:S02]  /*0140*/  UIADD3 UR9, UR5, UR9, URZ ;  /* 0x0000000905097290 */ /* 0x000fc4000fffe03f */
[----:B------:R-:W-:Y:S01]  /*0150*/  UIADD3.X UR10, URZ, UR13, URZ, UP0, !UPT ;  /* 0x0000000d3f0a7290 */ /* 0x000fe200087fe43f */
[----:B------:R-:W-:Y:S01]  /*0160*/  LEA.HI R3, R3, R28, RZ, 0x5 ;  /* 0x0000001c03037211 */ /* 0x000fe200078f28ff */
[----:B------:R-:W-:Y:S01]  /*0170*/  ULEA.HI UR11, UP0, UR9, UR4, URZ, 0x1 ;  /* 0x00000004090b7291 */ /* 0x000fe2000f81083f */
[----:B------:R-:W1:Y:S01]  /*0180*/  S2UR UR7, SR_CgaCtaId ;  /* 0x00000000000779c3 */ /* 0x000e620000008800 */
[----:B------:R-:W-:Y:S01]  /*0190*/  UMOV UR6, 0x400 ;  /* 0x0000040000067882 */ /* 0x000fe20000000000 */
[----:B------:R-:W-:Y:S01]  /*01a0*/  SHF.R.S32.HI R3, RZ, 0x5, R3 ;  /* 0x00000005ff037819 */ /* 0x000fe20000011403 */
[----:B------:R-:W-:Y:S02]  /*01b0*/  UIADD3.X UR9, URZ, UR9, URZ, UP0, !UPT ;  /* 0x000000093f097290 */ /* 0x000fe400087fe43f */
[----:B------:R-:W-:Y:S02]  /*01c0*/  USHF.R.S64 UR12, UR12, 0x1, UR10 ;  /* 0x000000010c0c7899 */ /* 0x000fe4000800100a */
[----:B------:R-:W-:-:S02]  /*01d0*/  USHF.R.S64 UR11, UR11, 0x1, UR9 ;  /* 0x000000010b0b7899 */ /* 0x000fc40008001009 */
[----:B------:R-:W-:Y:S02]  /*01e0*/  USHF.R.S32.HI UR10, URZ, 0x1, UR10 ;  /* 0x000000013f0a7899 */ /* 0x000fe4000801140a */
[----:B------:R-:W-:Y:S02]  /*01f0*/  USHF.R.S32.HI UR9, URZ, 0x1, UR9 ;  /* 0x000000013f097899 */ /* 0x000fe40008011409 */
[----:B------:R-:W-:Y:S02]  /*0200*/  USHF.L.U64.HI UR10, UR12, 0x2, UR10 ;  /* 0x000000020c0a7899 */ /* 0x000fe4000801020a */
[----:B------:R-:W-:Y:S01]  /*0210*/  USHF.L.U64.HI UR9, UR11, 0x2, UR9 ;  /* 0x000000020b097899 */ /* 0x000fe20008010209 */
[----:B0-----:R-:W-:Y:S01]  /*0220*/  IMAD R0, R5, UR16, R0 ;  /* 0x0000001005007c24 */ /* 0x001fe2000f8e0200 */
[----:B------:R-:W-:Y:S01]  /*0230*/  UMOV UR5, UR8 ;  /* 0x0000000800057c82 */ /* 0x000fe20008000000 */
[----:B------:R-:W-:-:S03]  /*0240*/  UMOV UR4, URZ ;  /* 0x0000003f00047c82 */ /* 0x000fc60008000000 */
[----:B------:R-:W-:Y:S02]  /*0250*/  ISETP.GE.U32.AND P1, PT, R0, UR18, PT ;  /* 0x0000001200007c0c */ /* 0x000fe4000bf26070 */
[----:B------:R-:W-:Y:S01]  /*0260*/  SHF.R.S32.HI R0, RZ, 0x1f, R0 ;  /* 0x0000001fff007819 */ /* 0x000fe20000011400 */
[----:B-1----:R-:W-:-:S03]  /*0270*/  ULEA UR6, UR7, UR6, 0x18 ;  /* 0x0000000607067291 */ /* 0x002fc6000f8ec03f */
[----:B------:R-:W-:-:S03]  /*0280*/  ISETP.GE.AND.EX P1, PT, R0, UR19, PT, P1 ;  /* 0x0000001300007c0c */ /* 0x000fc6000bf26310 */
[----:B------:R-:W-:Y:S02]  /*0290*/  LEA R37, R3, UR6, 0x3 ;  /* 0x0000000603257c11 */ /* 0x000fe4000f8e18ff */
[----:B------:R-:W-:-:S13]  /*02a0*/  ISETP.LT.U32.AND P1, PT, R28, 0x180, !P1 ;  /* 0x000001801c00780c */ /* 0x000fda0004f21070 */
.L_x_680:
        /* <DEDUP_REMOVED lines=41> */
[----:B------:R-:W-:Y:S02]  /*0540*/  SEL R34, R5, R4, !P0 ;  /* 0x0000000405227207 */ /* 0x000fe40004000000 */
[----:B------:R-:W-:Y:S02]  /*0550*/  @!P5 IADD3 R6, -R6, RZ, RZ ;  /* 0x000000ff0606d210 */ /* 0x000fe40007ffe1ff */
[----:B------:R-:W-:Y:S01]  /*0560*/  SHF.L.U32 R7, R7, 0x1, RZ ;  /* 0x0000000107077819 */ /* 0x000fe200000006ff */
[----:B------:R-:W-:Y:S01]  /*0570*/  IMAD R0, R34, 0xc, RZ ;  /* 0x0000000c22007824 */ /* 0x000fe200078e02ff */
[----:B------:R-:W-:Y:S01]  /*0580*/  SEL R5, R5, R6, !P0 ;  /* 0x0000000605057207 */ /* 0x000fe20004000000 */
[----:B--2---:R-:W-:Y:S01]  /*0590*/  IMAD R17, R10, UR16, R11 ;  /* 0x000000100a117c24 */ /* 0x004fe2000f8e020b */
[----:B------:R-:W-:Y:S01]  /*05a0*/  SHF.R.S32.HI R9, RZ, 0x1f, R7 ;  /* 0x0000001fff097819 */ /* 0x000fe20000011407 */
[----:B------:R-:W0:Y:S01]  /*05b0*/  @P1 LDC.64 R10, c[0x0][0x230] ;  /* 0x00008c00ff0a1b82 */ /* 0x000e220000000a00 */
[----:B------:R-:W-:-:S02]  /*05c0*/  IADD3 R30, P0, R7, R0, RZ ;  /* 0x00000000071e7210 */ /* 0x000fc40007f1e0ff */
[----:B------:R-:W-:Y:S02]  /*05d0*/  SHF.R.S32.HI R4, RZ, 0x1f, R5 ;  /* 0x0000001fff047819 */ /* 0x000fe40000011405 */
[----:B------:R-:W-:Y:S02]  /*05e0*/  LEA.HI.X.SX32 R31, R0, R9, 0x1, P0 ;  /* 0x00000009001f7211 */ /* 0x000fe400000f0eff */
[----:B------:R-:W-:Y:S01]  /*05f0*/  SHF.R.S32.HI R15, RZ, 0x1f, R17 ;  /* 0x0000001fff0f7819 */ /* 0x000fe20000011411 */
[----:B------:R-:W-:Y:S02]  /*0600*/  IMAD R4, R4, UR6, RZ ;  /* 0x0000000604047c24 */ /* 0x000fe4000f8e02ff */
[----:B------:R-:W-:-:S04]  /*0610*/  IMAD.WIDE.U32 R30, R5, UR6, R30 ;  /* 0x00000006051e7c25 */ /* 0x000fc8000f8e001e */
[----:B------:R-:W-:Y:S02]  /*0620*/  IMAD R9, R5, UR7, R4 ;  /* 0x0000000705097c24 */ /* 0x000fe4000f8e0204 */
[----:B---3--:R-:W-:-:S03]  /*0630*/  @P1 IMAD R4, R15, R12, RZ ;  /* 0x0000000c0f041224 */ /* 0x008fc600078e02ff */
[----:B------:R-:W-:Y:S01]  /*0640*/  IADD3 R5, R31, R9, RZ ;  /* 0x000000091f057210 */ /* 0x000fe20007ffe0ff */
[----:B------:R-:W-:Y:S01]  /*0650*/  @P1 IMAD R15, R17, R13, R4 ;  /* 0x0000000d110f1224 */ /* 0x000fe200078e0204 */
[----:B------:R-:W1:Y:S01]  /*0660*/  @P1 LDC.64 R8, c[0x0][0x228] ;  /* 0x00008a00ff081b82 */ /* 0x000e620000000a00 */
        /* <DEDUP_REMOVED lines=11> */
[----:B------:R-:W-:Y:S01]  /*0720*/  PRMT R35, RZ, 0x5410, RZ ;  /* 0x00005410ff237816 */ /* 0x000fe200000000ff */
[----:B------:R-:W-:Y:S01]  /*0730*/  UMOV UR8, 0x3f800000 ;  /* 0x3f80000000087882 */ /* 0x000fe20000000000 */
[----:B------:R-:W-:Y:S01]  /*0740*/  BSSY B0, `(.L_x_658) ;  /* 0x0000022000007945 */ /* 0x000fe20003800000 */
[----:B------:R-:W-:Y:S01]  /*0750*/  HFMA2.MMA R29, -RZ, RZ, 0, 0 ;  /* 0x00000000ff1d7435 */ /* 0x000fe200000001ff */
[----:B------:R-:W-:Y:S01]  /*0760*/  CS2R R32, SRZ ;  /* 0x0000000000207805 */ /* 0x000fe2000001ff00 */
        /* <DEDUP_REMOVED lines=11> */
[----:B--2---:R-:W-:-:S04]  /*0820*/  @P1 PRMT R35, R35, 0x5410, R10 ;  /* 0x0000541023231816 */ /* 0x004fc8000000000a */
        /* <DEDUP_REMOVED lines=19> */
.L_x_659:
[----:B------:R-:W-:Y:S05]  /*0960*/  BSYNC B0 ;  /* 0x0000000000007941 */ /* 0x000fea0003800000 */
.L_x_658:
[----:B------:R-:W-:Y:S01]  /*0970*/  ULDC.U8 UR6, c[0x0][0x2a4] ;  /* 0x0000a90000067ab9 */ /* 0x000fe20000000000 */
[----:B------:R-:W-:Y:S01]  /*0980*/  PRMT R36, RZ, 0x5410, RZ ;  /* 0x00005410ff247816 */ /* 0x000fe200000000ff */
[--C-:B------:R-:W-:Y:S01]  /*0990*/  HADD2.F32 R7, -RZ, R35.reuse.H1_H1 ;  /* 0x30000023ff077230 */ /* 0x100fe20000004100 */
[----:B------:R-:W-:Y:S01]  /*09a0*/  ISETP.NE.AND P0, PT, RZ, UR6, PT ;  /* 0x00000006ff007c0c */ /* 0x000fe2000bf05270 */
[----:B------:R-:W-:Y:S01]  /*09b0*/  HADD2.F32 R9, -RZ, R35.H0_H0 ;  /* 0x20000023ff097230 */ /* 0x000fe20000004100 */
[----:B-----5:R-:W-:Y:S02]  /*09c0*/  @P1 PRMT R36, R36, 0x5410, R6 ;  /* 0x0000541024241816 */ /* 0x020fe40000000006 */
[----:B------:R-:W-:Y:S02]  /*09d0*/  FADD.FTZ R7, -R2, R7 ;  /* 0x0000000702077221 */ /* 0x000fe40000010100 */
[----:B------:R-:W-:Y:S01]  /*09e0*/  @P1 PRMT R36, R6, 0x7632, R36 ;  /* 0x0000763206241816 */ /* 0x000fe20000000024 */
[----:B------:R-:W-:Y:S01]  /*09f0*/  FADD.FTZ R9, -R2, R9 ;  /* 0x0000000902097221 */ /* 0x000fe20000010100 */
[----:B------:R-:W-:-:S03]  /*0a00*/  FMUL.FTZ R12, R7, UR8 ;  /* 0x00000008070c7c20 */ /* 0x000fc60008410000 */
[--C-:B------:R-:W-:Y:S02]  /*0a10*/  HADD2.F32 R14, -RZ, R36.reuse.H1_H1 ;  /* 0x30000024ff0e7230 */ /* 0x100fe40000004100 */
[----:B------:R-:W-:Y:S01]  /*0a20*/  FMUL.FTZ R13, R9, UR8 ;  /* 0x00000008090d7c20 */ /* 0x000fe20008410000 */
[----:B------:R-:W-:Y:S01]  /*0a30*/  HADD2.F32 R0, -RZ, R36.H0_H0 ;  /* 0x20000024ff007230 */ /* 0x000fe20000004100 */
        /* <DEDUP_REMOVED lines=19> */
.L_x_660:
[----:B------:R-:W0:Y:S01]  /*0b70*/  S2R R10, SR_LANEID ;  /* 0x00000000000a7919 */ /* 0x000e220000000000 */
[----:B------:R-:W-:Y:S01]  /*0b80*/  FMUL.FTZ R7, R14, R29 ;  /* 0x0000001d0e077220 */ /* 0x000fe20000410000 */
[----:B------:R-:W-:Y:S01]  /*0b90*/  FMUL.FTZ R8, R0, R3 ;  /* 0x0000000300087220 */ /* 0x000fe20000410000 */
[----:B------:R-:W1:Y:S01]  /*0ba0*/  S2UR UR13, SR_CgaCtaId ;  /* 0x00000000000d79c3 */ /* 0x000e620000008800 */
[----:B------:R-:W-:Y:S01]  /*0bb0*/  UMOV UR7, 0x400 ;  /* 0x0000040000077882 */ /* 0x000fe20000000000 */
[----:B------:R-:W-:Y:S01]  /*0bc0*/  FFMA.FTZ R6, R12, R7, RZ ;  /* 0x000000070c067223 */ /* 0x000fe200000100ff */
[----:B------:R-:W-:Y:S01]  /*0bd0*/  FADD.FTZ R7, RZ, R7 ;  /* 0x00000007ff077221 */ /* 0x000fe20000010000 */
[----:B------:R-:W-:Y:S01]  /*0be0*/  UIADD3 UR6, UR7, 0x80, URZ ;  /* 0x0000008007067890 */ /* 0x000fe2000fffe03f */
[----:B------:R-:W-:Y:S01]  /*0bf0*/  ISETP.NE.AND P2, PT, R28, RZ, PT ;  /* 0x000000ff1c00720c */ /* 0x000fe20003f45270 */
[C---:B------:R-:W-:Y:S01]  /*0c00*/  FFMA.FTZ R6, R13.reuse, R8, R6 ;  /* 0x000000080d067223 */ /* 0x040fe20000010006 */
[----:B------:R-:W-:Y:S01]  /*0c10*/  FADD.FTZ R7, R8, R7 ;  /* 0x0000000708077221 */ /* 0x000fe20000010000 */
[----:B------:R-:W-:Y:S01]  /*0c20*/  FFMA.FTZ R12, R12, R14, RZ ;  /* 0x0000000e0c0c7223 */ /* 0x000fe200000100ff */
[----:B------:R-:W-:Y:S01]  /*0c30*/  FFMA.FTZ R13, R13, R0, RZ ;  /* 0x000000000d0d7223 */ /* 0x000fe200000100ff */
[----:B------:R-:W-:Y:S01]  /*0c40*/  FADD.FTZ R15, RZ, R0 ;  /* 0x00000000ff0f7221 */ /* 0x000fe20000010000 */
[----:B------:R-:W2:Y:S01]  /*0c50*/  SHFL.DOWN PT, R9, R6, 0x1, 0x1f ;  /* 0x08201f0006097f89 */ /* 0x000ea200000e0000 */
[----:B------:R-:W-:Y:S01]  /*0c60*/  FADD.FTZ R14, RZ, R14 ;  /* 0x0000000eff0e7221 */ /* 0x000fe20000010000 */
[----:B------:R-:W-:Y:S01]  /*0c70*/  BSSY B0, `(.L_x_661) ;  /* 0x000003e000007945 */ /* 0x000fe20003800000 */
[----:B------:R-:W-:Y:S01]  /*0c80*/  ISETP.GT.U32.AND P3, PT, R28, 0x5, PT ;  /* 0x000000051c00780c */ /* 0x000fe20003f64070 */
[----:B------:R-:W3:Y:S01]  /*0c90*/  SHFL.DOWN PT, R8, R7, 0x1, 0x1f ;  /* 0x08201f0007087f89 */ /* 0x000ee200000e0000 */
[----:B-1----:R-:W-:Y:S01]  /*0ca0*/  ULEA UR6, UR13, UR6, 0x18 ;  /* 0x000000060d067291 */ /* 0x002fe2000f8ec03f */
[----:B0-----:R-:W-:-:S05]  /*0cb0*/  ISETP.GT.AND P0, PT, R10, 0x1e, PT ;  /* 0x0000001e0a00780c */ /* 0x001fca0003f04270 */
[----:B------:R-:W-:-:S05]  /*0cc0*/  LEA R0, R28, UR6, 0x4 ;  /* 0x000000061c007c11 */ /* 0x000fca000f8e20ff */
[----:B------:R-:W-:Y:S03]  /*0cd0*/  STS.128 [R0], R12 ;  /* 0x0000000c00007388 */ /* 0x000fe60000000c00 */
[----:B--2---:R-:W-:Y:S01]  /*0ce0*/  @!P0 FADD.FTZ R6, R6, R9 ;  /* 0x0000000906068221 */ /* 0x004fe20000010000 */
[----:B---3--:R-:W-:Y:S01]  /*0cf0*/  @!P0 FADD.FTZ R7, R7, R8 ;  /* 0x0000000807078221 */ /* 0x008fe20000010000 */
[----:B------:R-:W-:-:S03]  /*0d00*/  ISETP.GT.AND P0, PT, R10, 0x1d, PT ;  /* 0x0000001d0a00780c */ /* 0x000fc60003f04270 */
[----:B------:R-:W0:Y:S04]  /*0d10*/  SHFL.DOWN PT, R9, R6, 0x2, 0x1f ;  /* 0x08401f0006097f89 */ /* 0x000e2800000e0000 */
[----:B------:R-:W1:Y:S06]  /*0d20*/  SHFL.DOWN PT, R8, R7, 0x2, 0x1f ;  /* 0x08401f0007087f89 */ /* 0x000e6c00000e0000 */
        /* <DEDUP_REMOVED lines=25> */
[----:B------:R-:W-:Y:S01]  /*0ec0*/  LDS.128 R24, [UR6+0x60] ;  /* 0x00006006ff187984 */ /* 0x000fe20008000c00 */
        /* <DEDUP_REMOVED lines=11> */
[----:B------:R-:W-:-:S03]  /*0f80*/  FADD.FTZ R6, R6, R11 ;  /* 0x0000000b06067221 */ /* 0x000fc60000010000 */
        /* <DEDUP_REMOVED lines=8> */
[----:B------:R-:W-:Y:S01]  /*1010*/  FADD.FTZ R7, R7, R24 ;  /* 0x0000001807077221 */ /* 0x000fe20000010000 */
[----:B------:R-:W-:-:S03]  /*1020*/  FADD.FTZ R8, R6, R25 ;  /* 0x0000001906087221 */ /* 0x000fc60000010000 */
[----:B------:R-:W-:Y:S01]  /*1030*/  FADD.FTZ R6, R7, R26 ;  /* 0x0000001a07067221 */ /* 0x000fe20000010000 */
[----:B------:R-:W-:-:S07]  /*1040*/  FADD.FTZ R7, R8, R27 ;  /* 0x0000001b08077221 */ /* 0x000fce0000010000 */
.L_x_662:
[----:B------:R-:W-:Y:S05]  /*1050*/  BSYNC B0 ;  /* 0x0000000000007941 */ /* 0x000fea0003800000 */
.L_x_661:
        /* <DEDUP_REMOVED lines=126> */
[----:B-1----:R-:W-:-:S02]  /*1840*/  FADD.FTZ R19, R16, R12 ;  /* 0x0000000c10137221 */ /* 0x002fc40000010000 */
[----:B------:R-:W-:Y:S01]  /*1850*/  FADD.FTZ R24, R24, R15 ;  /* 0x0000000f18187221 */ /* 0x000fe20000010000 */
[----:B------:R-:W-:Y:S01]  /*1860*/  FADD.FTZ R12, R17, R13 ;  /* 0x0000000d110c7221 */ /* 0x000fe20000010000 */
[----:B------:R-:W-:Y:S01]  /*1870*/  FADD.FTZ R13, R25, R14 ;  /* 0x0000000e190d7221 */ /* 0x000fe20000010000 */
[----:B--2---:R-:W-:Y:S02]  /*1880*/  FADD.FTZ R15, R19, R8 ;  /* 0x00000008130f7221 */ /* 0x004fe40000010000 */
        /* <DEDUP_REMOVED lines=186> */
[----:B------:R-:W-:-:S07]  /*2430*/  FADD.FTZ R15, R18, R23 ;  /* 0x00000017120f7221 */ /* 0x000fce0000010000 */
.L_x_664:
[----:B------:R-:W-:Y:S05]  /*2440*/  BSYNC B0 ;  /* 0x0000000000007941 */ /* 0x000fea0003800000 */
.L_x_663:
        /* <DEDUP_REMOVED lines=20> */
.L_x_666:
[----:B------:R-:W-:Y:S05]  /*2590*/  BSYNC B0 ;  /* 0x0000000000007941 */ /* 0x000fea0003800000 */
.L_x_665:
[----:B------:R-:W-:Y:S05]  /*25a0*/  @!P0 BRA `(.L_x_667) ;  /* 0x0000001000908947 */ /* 0x000fea0003800000 */
[----:B--2---:R-:W1:Y:S01]  /*25b0*/  LDC R8, c[0x0][0x10] ;  /* 0x00000400ff087b82 */ /* 0x004e620000000800 */
        /* <DEDUP_REMOVED lines=17> */
[----:B------:R-:W-:Y:S02]  /*26d0*/  UPOPC UR7, UR7 ;  /* 0x00000007000772bf */ /* 0x000fe40008000000 */
[----:B------:R-:W-:-:S04]  /*26e0*/  USEL UR6, UR6, 0xffffffff, !UP0 ;  /* 0xffffffff06067887 */ /* 0x000fc8000c000000 */
[----:B------:R-:W-:-:S06]  /*26f0*/  UIMAD UR6, UR6, UR7, URZ ;  /* 0x00000007060672a4 */ /* 0x000fcc000f8e023f */
[----:B------:R-:W-:Y:S02]  /*2700*/  MOV R19, UR6 ;  /* 0x0000000600137c02 */ /* 0x000fe40008000f00 */
[----:B-1----:R-:W-:Y:S01]  /*2710*/  ISETP.EQ.U32.AND P0, PT, R14, UR13, PT ;  /* 0x0000000d0e007c0c */ /* 0x002fe2000bf02070 */
[----:B------:R-:W-:-:S05]  /*2720*/  IMAD.WIDE.U32 R14, R15, 0x8, R12 ;  /* 0x000000080f0e7825 */ /* 0x000fca00078e000c */
[----:B------:R1:W-:Y:S07]  /*2730*/  STG.E.64 desc[UR14][R14.64], R6 ;  /* 0x000000060e007986 */ /* 0x0003ee000c101b0e */
        /* <DEDUP_REMOVED lines=8> */
.L_x_669:
[----:B------:R-:W2:Y:S04]  /*27c0*/  LDG.E.STRONG.GPU R14, desc[UR14][R10.64] ;  /* 0x0000000e0a0e7981 */ /* 0x000ea8000c1ef900 */
[----:B--2---:R-:W-:Y:S01]  /*27d0*/  CCTL.IVALL ;  /* 0x00000000ff00798f */ /* 0x004fe20002000000 */
[----:B------:R-:W-:Y:S05]  /*27e0*/  YIELD ;  /* 0x0000000000007946 */ /* 0x000fea0003800000 */
[----:B------:R-:W-:-:S13]  /*27f0*/  ISETP.NE.AND P0, PT, R14, R17, PT ;  /* 0x000000110e00720c */ /* 0x000fda0003f05270 */
[----:B------:R-:W-:Y:S05]  /*2800*/  @P0 BRA `(.L_x_669) ;  /* 0xfffffffc00ec0947 */ /* 0x000fea000383ffff */
.L_x_668:
        /* <DEDUP_REMOVED lines=8> */
[----:B------:R-:W-:-:S04]  /*2890*/  LOP3.LUT R11, R0, 0x3, RZ, 0xc0, !PT ;  /* 0x00000003000b7812 */ /* 0x000fc800078ec0ff */
[----:B------:R-:W-:Y:S02]  /*28a0*/  IADD3 R10, -R11, R0, RZ ;  /* 0x000000000b0a7210 */ /* 0x000fe40007ffe1ff */
[----:B------:R-:W-:Y:S02]  /*28b0*/  MOV R11, RZ ;  /* 0x000000ff000b7202 */ /* 0x000fe40000000f00 */
[----:B------:R-:W-:-:S13]  /*28c0*/  ISETP.GT.AND P0, PT, R10, RZ, PT ;  /* 0x000000ff0a00720c */ /* 0x000fda0003f04270 */
[----:B------:R-:W-:Y:S05]  /*28d0*/  @!P0 BRA `(.L_x_671) ;  /* 0x0000000800d88947 */ /* 0x000fea0003800000 */
[----:B------:R-:W-:Y:S02]  /*28e0*/  ISETP.GT.AND P3, PT, R10, 0xc, PT ;  /* 0x0000000c0a00780c */ /* 0x000fe40003f64270 */
[----:B------:R-:W-:-:S11]  /*28f0*/  PLOP3.LUT P0, PT, PT, PT, PT, 0x80, 0x0 ;  /* 0x000000000000781c */ /* 0x000fd60003f0f070 */
[----:B------:R-:W-:Y:S05]  /*2900*/  @!P3 BRA `(.L_x_672) ;  /* 0x0000000400d0b947 */ /* 0x000fea0003800000 */
[----:B------:R-:W-:-:S13]  /*2910*/  PLOP3.LUT P0, PT, PT, PT, PT, 0x8, 0x0 ;  /* 0x000000000000781c */ /* 0x000fda0003f0e170 */
.L_x_673:
[C---:B------:R-:W-:Y:S02]  /*2920*/  IADD3 R17, R11.reuse, 0x1, RZ ;  /* 0x000000010b117810 */ /* 0x040fe40007ffe0ff */
[----:B------:R-:W-:Y:S02]  /*2930*/  ISETP.EQ.OR P3, PT, R11, UR16, P2 ;  /* 0x000000100b007c0c */ /* 0x000fe40009762670 */
        /* <DEDUP_REMOVED lines=19> */
[----:B------:R-:W-:Y:S01]  /*2a70*/  @!P3 FADD.FTZ R7, R7, R15 ;  /* 0x0000000f0707b221 */ /* 0x000fe20000010000 */
        /* <DEDUP_REMOVED lines=34> */
[----:B------:R-:W-:Y:S01]  /*2ca0*/  IADD3 R20, R11, 0xa, RZ ;  /* 0x0000000a0b147810 */ /* 0x000fe20007ffe0ff */
        /* <DEDUP_REMOVED lines=58> */
.L_x_672:
        /* <DEDUP_REMOVED lines=12> */
[----:B------:R-:W0:Y:S03]  /*3110*/  @!P5 LDG.E.64 R14, desc[UR14][R14.64] ;  /* 0x0000000e0e0ed981 */ /* 0x000e26000c1e1b00 */
[----:B------:R-:W-:Y:S02]  /*3120*/  @!P3 IMAD.WIDE.U32 R18, R19, 0x8, R12 ;  /* 0x000000081312b825 */ /* 0x000fe400078e000c */
[----:B------:R-:W2:Y:S04]  /*3130*/  @!P6 LDG.E.64 R16, desc[UR14][R16.64] ;  /* 0x0000000e1010e981 */ /* 0x000ea8000c1e1b00 */
[----:B------:R-:W3:Y:S01]  /*3140*/  @!P3 LDG.E.64 R18, desc[UR14][R18.64] ;  /* 0x0000000e1212b981 */ /* 0x000ee2000c1e1b00 */
[----:B------:R-:W-:-:S02]  /*3150*/  IADD3 R21, R11, 0x3, RZ ;  /* 0x000000030b157810 */ /* 0x000fc40007ffe0ff */
[----:B------:R-:W-:Y:S02]  /*3160*/  IADD3 R11, R11, 0x4, RZ ;  /* 0x000000040b0b7810 */ /* 0x000fe40007ffe0ff */
[----:B------:R-:W-:Y:S02]  /*3170*/  ISETP.EQ.OR P0, PT, R21, UR16, P2 ;  /* 0x0000001015007c0c */ /* 0x000fe40009702670 */
[C---:B------:R-:W-:Y:S02]  /*3180*/  ISETP.EQ.OR P4, PT, R11.reuse, UR16, P2 ;  /* 0x000000100b007c0c */ /* 0x040fe40009782670 */
[C---:B------:R-:W-:Y:S02]  /*3190*/  IADD3 R23, R11.reuse, 0x1, RZ ;  /* 0x000000010b177810 */ /* 0x040fe40007ffe0ff */
[----:B------:R-:W-:-:S07]  /*31a0*/  IADD3 R22, R11, 0x3, RZ ;  /* 0x000000030b167810 */ /* 0x000fce0007ffe0ff */
[----:B------:R-:W-:-:S04]  /*31b0*/  @!P0 IMAD R21, R8, R21, R9 ;  /* 0x0000001508158224 */ /* 0x000fc800078e0209 */
[----:B------:R-:W-:-:S06]  /*31c0*/  @!P0 IMAD.WIDE.U32 R20, R21, 0x8, R12 ;  /* 0x0000000815148825 */ /* 0x000fcc00078e000c */
[----:B------:R-:W4:Y:S01]  /*31d0*/  @!P0 LDG.E.64 R20, desc[UR14][R20.64] ;  /* 0x0000000e14148981 */ /* 0x000f22000c1e1b00 */
[----:B0-----:R-:W-:Y:S01]  /*31e0*/  @!P5 FADD.FTZ R6, R6, R14 ;  /* 0x0000000e0606d221 */ /* 0x001fe20000010000 */
[----:B------:R-:W-:Y:S01]  /*31f0*/  @!P5 FADD.FTZ R7, R7, R15 ;  /* 0x0000000f0707d221 */ /* 0x000fe20000010000 */
[----:B------:R-:W-:Y:S02]  /*3200*/  IADD3 R14, R11, 0x2, RZ ;  /* 0x000000020b0e7810 */ /* 0x000fe40007ffe0ff */
[----:B------:R-:W-:Y:S01]  /*3210*/  ISETP.EQ.OR P5, PT, R23, UR16, P2 ;  /* 0x0000001017007c0c */ /* 0x000fe200097a2670 */
[----:B--2---:R-:W-:Y:S01]  /*3220*/  @!P6 FADD.FTZ R6, R6, R16 ;  /* 0x000000100606e221 */ /* 0x004fe20000010000 */
[----:B------:R-:W-:Y:S01]  /*3230*/  @!P6 FADD.FTZ R7, R7, R17 ;  /* 0x000000110707e221 */ /* 0x000fe20000010000 */
[----:B------:R-:W-:Y:S02]  /*3240*/  ISETP.EQ.OR P6, PT, R14, UR16, P2 ;  /* 0x000000100e007c0c */ /* 0x000fe400097c2670 */
[----:B---3--:R-:W-:Y:S01]  /*3250*/  @!P3 FADD.FTZ R6, R6, R18 ;  /* 0x000000120606b221 */ /* 0x008fe20000010000 */
[----:B------:R-:W-:Y:S01]  /*3260*/  @!P3 FADD.FTZ R7, R7, R19 ;  /* 0x000000130707b221 */ /* 0x000fe20000010000 */
[----:B------:R-:W-:Y:S01]  /*3270*/  ISETP.EQ.OR P3, PT, R22, UR16, P2 ;  /* 0x0000001016007c0c */ /* 0x000fe20009762670 */
[----:B------:R-:W-:-:S04]  /*3280*/  @!P4 IMAD R19, R8, R11, R9 ;  /* 0x0000000b0813c224 */ /* 0x000fc800078e0209 */
[----:B------:R-:W-:-:S04]  /*3290*/  @!P4 IMAD.WIDE.U32 R18, R19, 0x8, R12 ;  /* 0x000000081312c825 */ /* 0x000fc800078e000c */
[C-C-:B------:R-:W-:Y:S02]  /*32a0*/  @!P5 IMAD R17, R8.reuse, R23, R9.reuse ;  /* 0x000000170811d224 */ /* 0x140fe400078e0209 */
[----:B------:R-:W-:Y:S01]  /*32b0*/  @!P6 IMAD R15, R8, R14, R9 ;  /* 0x0000000e080fe224 */ /* 0x000fe200078e0209 */
[----:B------:R-:W2:Y:S01]  /*32c0*/  @!P4 LDG.E.64 R18, desc[UR14][R18.64] ;  /* 0x0000000e1212c981 */ /* 0x000ea2000c1e1b00 */
[----:B------:R-:W-:-:S04]  /*32d0*/  @!P5 IMAD.WIDE.U32 R16, R17, 0x8, R12 ;  /* 0x000000081110d825 */ /* 0x000fc800078e000c */
[----:B------:R-:W-:Y:S02]  /*32e0*/  @!P6 IMAD.WIDE.U32 R14, R15, 0x8, R12 ;  /* 0x000000080f0ee825 */ /* 0x000fe400078e000c */
[----:B------:R-:W3:Y:S02]  /*32f0*/  @!P5 LDG.E.64 R16, desc[UR14][R16.64] ;  /* 0x0000000e1010d981 */ /* 0x000ee4000c1e1b00 */
[----:B------:R-:W-:Y:S02]  /*3300*/  @!P3 IMAD R22, R8, R22, R9 ;  /* 0x000000160816b224 */ /* 0x000fe400078e0209 */
[----:B------:R-:W5:Y:S02]  /*3310*/  @!P6 LDG.E.64 R14, desc[UR14][R14.64] ;  /* 0x0000000e0e0ee981 */ /* 0x000f64000c1e1b00 */
[----:B------:R-:W-:-:S06]  /*3320*/  @!P3 IMAD.WIDE.U32 R22, R22, 0x8, R12 ;  /* 0x000000081616b825 */ /* 0x000fcc00078e000c */
[----:B------:R-:W5:Y:S01]  /*3330*/  @!P3 LDG.E.64 R22, desc[UR14][R22.64] ;  /* 0x0000000e1616b981 */ /* 0x000f62000c1e1b00 */
[----:B----4-:R-:W-:Y:S01]  /*3340*/  @!P0 FADD.FTZ R6, R6, R20 ;  /* 0x0000001406068221 */ /* 0x010fe20000010000 */
[----:B------:R-:W-:Y:S01]  /*3350*/  @!P0 FADD.FTZ R7, R7, R21 ;  /* 0x0000001507078221 */ /* 0x000fe20000010000 */
[----:B------:R-:W-:Y:S02]  /*3360*/  IADD3 R10, R10, -0x4, RZ ;  /* 0xfffffffc0a0a7810 */ /* 0x000fe40007ffe0ff */
[----:B------:R-:W-:Y:S02]  /*3370*/  PLOP3.LUT P0, PT, PT, PT, PT, 0x8, 0x0 ;  /* 0x000000000000781c */ /* 0x000fe40003f0e170 */
[----:B------:R-:W-:Y:S02]  /*3380*/  IADD3 R10, R10, -0x4, RZ ;  /* 0xfffffffc0a0a7810 */ /* 0x000fe40007ffe0ff */
[----:B------:R-:W-:Y:S01]  /*3390*/  IADD3 R11, R11, 0x4, RZ ;  /* 0x000000040b0b7810 */ /* 0x000fe20007ffe0ff */
[----:B--2---:R-:W-:Y:S01]  /*33a0*/  @!P4 FADD.FTZ R6, R6, R18 ;  /* 0x000000120606c221 */ /* 0x004fe20000010000 */
[----:B------:R-:W-:-:S03]  /*33b0*/  @!P4 FADD.FTZ R7, R7, R19 ;  /* 0x000000130707c221 */ /* 0x000fc60000010000 */
[----:B---3--:R-:W-:Y:S01]  /*33c0*/  @!P5 FADD.FTZ R6, R6, R16 ;  /* 0x000000100606d221 */ /* 0x008fe20000010000 */
[----:B------:R-:W-:-:S03]  /*33d0*/  @!P5 FADD.FTZ R7, R7, R17 ;  /* 0x000000110707d221 */ /* 0x000fc60000010000 */
[----:B-----5:R-:W-:Y:S01]  /*33e0*/  @!P6 FADD.FTZ R6, R6, R14 ;  /* 0x0000000e0606e221 */ /* 0x020fe20000010000 */
[----:B------:R-:W-:-:S03]  /*33f0*/  @!P6 FADD.FTZ R7, R7, R15 ;  /* 0x0000000f0707e221 */ /* 0x000fc60000010000 */
[----:B------:R-:W-:Y:S01]  /*3400*/  @!P3 FADD.FTZ R6, R6, R22 ;  /* 0x000000160606b221 */ /* 0x000fe20000010000 */
[----:B------:R-:W-:-:S07]  /*3410*/  @!P3 FADD.FTZ R7, R7, R23 ;  /* 0x000000170707b221 */ /* 0x000fce0000010000 */
.L_x_674:
[----:B------:R-:W-:-:S13]  /*3420*/  ISETP.NE.OR P0, PT, R10, RZ, P0 ;  /* 0x000000ff0a00720c */ /* 0x000fda0000705670 */
[----:B------:R-:W-:Y:S05]  /*3430*/  @!P0 BRA `(.L_x_670) ;  /* 0x00000000007c8947 */ /* 0x000fea0003800000 */
.L_x_671:
        /* <DEDUP_REMOVED lines=31> */
.L_x_670:
        /* <DEDUP_REMOVED lines=11> */
.L_x_676:
[----:B------:R-:W-:Y:S05]  /*36e0*/  BSYNC B0 ;  /* 0x0000000000007941 */ /* 0x000fea0003800000 */
.L_x_675:
        /* <DEDUP_REMOVED lines=16> */
.L_x_667:
[----:B------:R-:W1:Y:S01]  /*37f0*/  S2UR UR7, SR_CgaCtaId ;  /* 0x00000000000779c3 */ /* 0x000e620000008800 */
[----:B------:R-:W-:Y:S01]  /*3800*/  UMOV UR6, 0x400 ;  /* 0x0000040000067882 */ /* 0x000fe20000000000 */
[--C-:B------:R-:W-:Y:S02]  /*3810*/  HADD2.F32 R11, -RZ, R35.reuse.H1_H1 ;  /* 0x30000023ff0b7230 */ /* 0x100fe40000004100 */
[----:B------:R-:W-:Y:S02]  /*3820*/  HADD2.F32 R35, -RZ, R35.H0_H0 ;  /* 0x20000023ff237230 */ /* 0x000fe40000004100 */
[--C-:B------:R-:W-:Y:S02]  /*3830*/  HADD2.F32 R0, -RZ, R36.reuse.H1_H1 ;  /* 0x30000024ff007230 */ /* 0x100fe40000004100 */
[C---:B------:R-:W-:Y:S01]  /*3840*/  FADD.FTZ R11, -R2.reuse, R11 ;  /* 0x0000000b020b7221 */ /* 0x040fe20000010100 */
[----:B------:R-:W-:Y:S02]  /*3850*/  HADD2.F32 R36, -RZ, R36.H0_H0 ;  /* 0x20000024ff247230 */ /* 0x000fe40000004100 */
[----:B------:R-:W-:Y:S01]  /*3860*/  FADD.FTZ R35, -R2, R35 ;  /* 0x0000002302237221 */ /* 0x000fe20000010100 */
[----:B------:R-:W-:Y:S01]  /*3870*/  FMUL.FTZ R2, R11, UR8 ;  /* 0x000000080b027c20 */ /* 0x000fe20008410000 */
[----:B-1----:R-:W-:-:S09]  /*3880*/  ULEA UR6, UR7, UR6, 0x18 ;  /* 0x0000000607067291 */ /* 0x002fd2000f8ec03f */
[----:B------:R0:W-:Y:S01]  /*3890*/  @!P2 STS.64 [UR6+0x78], R6 ;  /* 0x00007806ff00a988 */ /* 0x0001e20008000a06 */
[----:B------:R-:W-:Y:S01]  /*38a0*/  BAR.SYNC.DEFER_BLOCKING 0x0 ;  /* 0x0000000000007b1d */ /* 0x000fe20000010000 */
[----:B0-----:R-:W-:-:S05]  /*38b0*/  FMUL.FTZ R7, R35, UR8 ;  /* 0x0000000823077c20 */ /* 0x001fca0008410000 */
[----:B--2---:R-:W0:Y:S01]  /*38c0*/  LDS.64 R8, [UR6+0x78] ;  /* 0x00007806ff087984 */ /* 0x004e220008000a00 */
[----:B------:R-:W-:Y:S02]  /*38d0*/  ULDC.U8 UR6, c[0x0][0x2a4] ;  /* 0x0000a90000067ab9 */ /* 0x000fe40000000000 */
[----:B------:R-:W-:-:S13]  /*38e0*/  ISETP.NE.AND P0, PT, RZ, UR6, PT ;  /* 0x00000006ff007c0c */ /* 0x000fda000bf05270 */
[----:B------:R-:W-:Y:S05]  /*38f0*/  @!P0 BRA `(.L_x_677) ;  /* 0x0000000000488947 */ /* 0x000fea0003800000 */
        /* <DEDUP_REMOVED lines=18> */
.L_x_677:
        /* <DEDUP_REMOVED lines=15> */
[----:B------:R-:W-:Y:S01]  /*3b10*/  FMUL.FTZ R0, R9, UR8 ;  /* 0x0000000809007c20 */ /* 0x000fe20008410000 */
[----:B-1----:R-:W-:-:S05]  /*3b20*/  IMAD.WIDE.U32 R10, R10, -0x55555555, RZ ;  /* 0xaaaaaaab0a0a7825 */ /* 0x002fca00078e00ff */
[----:B------:R-:W-:-:S05]  /*3b30*/  SHF.R.U32.HI R10, RZ, 0x2, R11 ;  /* 0x00000002ff0a7819 */ /* 0x000fca000001160b */
[----:B--2---:R-:W-:-:S04]  /*3b40*/  IMAD R13, R13, UR16, R10 ;  /* 0x000000100d0d7c24 */ /* 0x004fc8000f8e020a */
[----:B------:R-:W-:Y:S01]  /*3b50*/  IMAD.WIDE.U32 R4, R13, UR6, R4 ;  /* 0x000000060d047c25 */ /* 0x000fe2000f8e0004 */
[----:B------:R-:W-:-:S05]  /*3b60*/  SHF.R.S32.HI R6, RZ, 0x1f, R13 ;  /* 0x0000001fff067819 */ /* 0x000fca000001140d */
[----:B------:R-:W-:-:S04]  /*3b70*/  IMAD R2, R6, UR6, RZ ;  /* 0x0000000606027c24 */ /* 0x000fc8000f8e02ff */
[----:B------:R-:W-:Y:S01]  /*3b80*/  IMAD R3, R13, UR7, R2 ;  /* 0x000000070d037c24 */ /* 0x000fe2000f8e0202 */
[----:B------:R-:W-:Y:S02]  /*3b90*/  ULDC.64 UR6, c[0x0][0x210] ;  /* 0x0000840000067ab9 */ /* 0x000fe40000000a00 */
[----:B------:R-:W-:Y:S02]  /*3ba0*/  LEA R2, P0, R4, UR6, 0x1 ;  /* 0x0000000604027c11 */ /* 0x000fe4000f8008ff */
[----:B------:R-:W-:Y:S02]  /*3bb0*/  IADD3 R3, R5, R3, RZ ;  /* 0x0000000305037210 */ /* 0x000fe40007ffe0ff */
[----:B------:R-:W-:Y:S02]  /*3bc0*/  F2FP.F16.F32.PACK_AB R5, R0, R7 ;  /* 0x000000070005723e */ /* 0x000fe400000000ff */
[----:B------:R-:W-:-:S05]  /*3bd0*/  LEA.HI.X R3, R4, UR7, R3, 0x1, P0 ;  /* 0x0000000704037c11 */ /* 0x000fca00080f0c03 */
[----:B------:R1:W-:Y:S02]  /*3be0*/  STG.E desc[UR14][R2.64], R5 ;  /* 0x0000000502007986 */ /* 0x0003e4000c10190e */
.L_x_679:
[----:B------:R-:W-:Y:S05]  /*3bf0*/  BSYNC B0 ;  /* 0x0000000000007941 */ /* 0x000fea0003800000 */
.L_x_678:
        /* <DEDUP_REMOVED lines=9> */
.L_x_657:
[----:B------:R-:W2:Y:S01]  /*3c90*/  LDC R4, c[0x0][0xc] ;  /* 0x00000300ff047b82 */ /* 0x000ea20000000800 */
[----:B------:R-:W-:Y:S01]  /*3ca0*/  ISETP.NE.AND P1, PT, R28, RZ, PT ;  /* 0x000000ff1c00720c */ /* 0x000fe20003f25270 */
[----:B------:R-:W-:Y:S06]  /*3cb0*/  BSSY B0, `(.L_x_681) ;  /* 0x0000011000007945 */ /* 0x000fec0003800000 */
[----:B------:R-:W3:Y:S08]  /*3cc0*/  LDC R7, c[0x0][0x10] ;  /* 0x00000400ff077b82 */ /* 0x000ef00000000800 */
[----:B-1----:R-:W1:Y:S01]  /*3cd0*/  LDC.64 R2, c[0x0][0x258] ;  /* 0x00009600ff027b82 */ /* 0x002e620000000a00 */
[----:B--2---:R-:W-:-:S02]  /*3ce0*/  ISETP.NE.AND P0, PT, R4, 0x1, PT ;  /* 0x000000010400780c */ /* 0x004fc40003f05270 */
[----:B---3--:R-:W-:-:S04]  /*3cf0*/  SHF.L.U32 R0, R7, 0x1, RZ ;  /* 0x0000000107007819 */ /* 0x008fc800000006ff */
[----:B------:R-:W-:-:S05]  /*3d00*/  SEL R5, R0, RZ, P0 ;  /* 0x000000ff00057207 */ /* 0x000fca0000000000 */
[----:B-1----:R-:W-:Y:S01]  /*3d10*/  IMAD.WIDE.U32 R2, R5, 0x4, R2 ;  /* 0x0000000405027825 */ /* 0x002fe200078e0002 */
        /* <DEDUP_REMOVED lines=10> */
.L_x_682:
[----:B------:R-:W-:Y:S05]  /*3dc0*/  BSYNC B0 ;  /* 0x0000000000007941 */ /* 0x000fea0003800000 */
.L_x_681:
        /* <DEDUP_REMOVED lines=11> */
.L_x_684:
[----:B------:R-:W2:Y:S04]  /*3e80*/  LDG.E.STRONG.GPU R5, desc[UR14][R2.64] ;  /* 0x0000000e02057981 */ /* 0x000ea8000c1ef900 */
[----:B--2---:R-:W-:Y:S01]  /*3e90*/  CCTL.IVALL ;  /* 0x00000000ff00798f */ /* 0x004fe20002000000 */
[----:B------:R-:W-:Y:S05]  /*3ea0*/  YIELD ;  /* 0x0000000000007946 */ /* 0x000fea0003800000 */
[----:B------:R-:W-:-:S13]  /*3eb0*/  ISETP.NE.AND P0, PT, R5, R0, PT ;  /* 0x000000000500720c */ /* 0x000fda0003f05270 */
[----:B------:R-:W-:Y:S05]  /*3ec0*/  @P0 BRA `(.L_x_684) ;  /* 0xfffffffc00ec0947 */ /* 0x000fea000383ffff */
.L_x_683:
        /* <DEDUP_REMOVED lines=25> */
.L_x_685:
        /* <DEDUP_REMOVED lines=25> */
.L_x_686:
        /* <DEDUP_REMOVED lines=9> */
.L_x_2295:


//--------------------- .text._Z35group_norm_nhwc_bwd_one_pass_kernelI11Fp16IOBf16WLi128ELi12ELi384EEv26Group_norm_nhwc_bwd_params --------------------------
	.section	.text._Z35group_norm_nhwc_bwd_one_pass_kernelI11Fp16IOBf16WLi128ELi12ELi384EEv26Group_norm_nhwc_bwd_params,"ax",@progbits
	.align	128
        .global         _Z35group_norm_nhwc_bwd_one_pass_kernelI11Fp16IOBf16WLi128ELi12ELi384EEv26Group_norm_nhwc_bwd_params
        .type           _Z35group_norm_nhwc_bwd_one_pass_kernelI11Fp16IOBf16WLi128ELi12ELi384EEv26Group_norm_nhwc_bwd_params,@function
        .size           _Z35group_norm_nhwc_bwd_one_pass_kernelI11Fp16IOBf16WLi128ELi12ELi384EEv26Group_norm_nhwc_bwd_params,(.L_x_2296 - _Z35group_norm_nhwc_bwd_one_pass_kernelI11Fp16IOBf16WLi128ELi12ELi384EEv26Group_norm_nhwc_bwd_params)
        .other          _Z35group_norm_nhwc_bwd_one_pass_kernelI11Fp16IOBf16WLi128ELi12ELi384EEv26Group_norm_nhwc_bwd_params,@"STO_CUDA_ENTRY STV_DEFAULT"
_Z35group_norm_nhwc_bwd_one_pass_kernelI11Fp16IOBf16WLi128ELi12ELi384EEv26Group_norm_nhwc_bwd_params:
.text._Z35group_norm_nhwc_bwd_one_pass_kernelI11Fp16IOBf16WLi128ELi12ELi384EEv26Group_norm_nhwc_bwd_params:
        /* <DEDUP_REMOVED lines=48> */
.L_x_714:
        /* <DEDUP_REMOVED lines=45> */
[----:B------:R-:W-:Y:S01]  /*05d0*/  SHF.R.S32.HI R6, RZ, 0x1f, R30 ;  /* 0x0000001fff067819 */ /* 0x000fe2000001141e */
[----:B------:R-:W0:Y:S01]  /*05e0*/  @P1 LDC.64 R10, c[0x0][0x228] ;  /* 0x00008a00ff0a1b82 */ /* 0x000e220000000a00 */
[----:B------:R-:W-:Y:S02]  /*05f0*/  IADD3 R34, P2, R30, R15, RZ ;  /* 0x0000000f1e227210 */ /* 0x000fe40007f5e0ff */
[----:B------:R-:W-:-:S02]  /*0600*/  SHF.R.S32.HI R4, RZ, 0x1f, R7 ;  /* 0x0000001fff047819 */ /* 0x000fc40000011407 */
[----:B------:R-:W-:-:S03]  /*0610*/  LEA.HI.X.SX32 R35, R15, R6, 0x1, P2 ;  /* 0x000000060f237211 */ /* 0x000fc600010f0eff */
[----:B------:R-:W-:Y:S01]  /*0620*/  IMAD R4, R4, UR8, RZ ;  /* 0x0000000804047c24 */ /* 0x000fe2000f8e02ff */
[----:B------:R-:W4:Y:S01]  /*0630*/  @!P0 LDC.64 R16, c[0x0][0x288] ;  /* 0x0000a200ff108b82 */ /* 0x000f220000000a00 */
[----:B------:R-:W-:-:S04]  /*0640*/  IMAD.WIDE.U32 R34, R7, UR8, R34 ;  /* 0x0000000807227c25 */ /* 0x000fc8000f8e0022 */
[----:B------:R-:W-:Y:S01]  /*0650*/  IMAD R37, R7, UR9, R4 ;  /* 0x0000000907257c24 */ /* 0x000fe2000f8e0204 */
[----:B------:R-:W-:Y:S01]  /*0660*/  @P1 MOV R36, R34 ;  /* 0x0000002200241202 */ /* 0x000fe20000000f00 */
[-C--:B-1----:R-:W-:Y:S01]  /*0670*/  @P1 IMAD R4, R3, R20.reuse, RZ ;  /* 0x0000001403041224 */ /* 0x082fe200078e02ff */
[----:B------:R-:W1:Y:S02]  /*0680*/  @!P0 LDC.64 R12, c[0x0][0x230] ;  /* 0x00008c00ff0c8b82 */ /* 0x000e640000000a00 */
[----:B------:R-:W-:Y:S01]  /*0690*/  IADD3 R37, R35, R37, RZ ;  /* 0x0000002523257210 */ /* 0x000fe20007ffe0ff */
[C---:B------:R-:W-:Y:S02]  /*06a0*/  @P1 IMAD R23, R28.reuse, R21, R4 ;  /* 0x000000151c171224 */ /* 0x040fe400078e0204 */
[----:B------:R-:W-:-:S03]  /*06b0*/  @P1 IMAD.WIDE.U32 R20, R28, R20, R36 ;  /* 0x000000141c141225 */ /* 0x000fc600078e0024 */
[----:B------:R-:W1:Y:S02]  /*06c0*/  @!P0 LDC.64 R6, c[0x0][0x228] ;  /* 0x00008a00ff068b82 */ /* 0x000e640000000a00 */
[----:B------:R-:W-:Y:S02]  /*06d0*/  @P1 IADD3 R21, R21, R23, RZ ;  /* 0x0000001715151210 */ /* 0x000fe40007ffe0ff */
[C---:B------:R-:W-:Y:S02]  /*06e0*/  @P1 SHF.L.U32 R23, R20.reuse, 0x1, RZ ;  /* 0x0000000114171819 */ /* 0x040fe400000006ff */
[----:B------:R-:W-:Y:S01]  /*06f0*/  @P1 SHF.L.U64.HI R4, R20, 0x1, R21 ;  /* 0x0000000114041819 */ /* 0x000fe20000010215 */
[----:B----4-:R-:W-:Y:S01]  /*0700*/  @!P0 IMAD R14, R5, R16, RZ ;  /* 0x00000010050e8224 */ /* 0x010fe200078e02ff */
[----:B------:R-:W-:Y:S02]  /*0710*/  @!P0 MOV R20, R34 ;  /* 0x0000002200148202 */ /* 0x000fe40000000f00 */
[----:B------:R-:W-:Y:S01]  /*0720*/  @!P0 MOV R21, R37 ;  /* 0x0000002500158202 */ /* 0x000fe20000000f00 */
[----:B------:R-:W-:Y:S01]  /*0730*/  @!P0 IMAD R17, R27, R17, R14 ;  /* 0x000000111b118224 */ /* 0x000fe200078e020e */
[----:B--2---:R-:W-:Y:S01]  /*0740*/  @P1 IADD3 R18, P2, R23, R18, RZ ;  /* 0x0000001217121210 */ /* 0x004fe20007f5e0ff */
[----:B------:R-:W-:-:S03]  /*0750*/  @!P0 IMAD.WIDE.U32 R20, R27, R16, R20 ;  /* 0x000000101b148225 */ /* 0x000fc600078e0014 */
[----:B------:R-:W-:Y:S02]  /*0760*/  @P1 IADD3.X R19, R4, R19, RZ, P2, !PT ;  /* 0x0000001304131210 */ /* 0x000fe400017fe4ff */
[----:B0-----:R-:W-:Y:S02]  /*0770*/  @P1 IADD3 R16, P2, R23, R10, RZ ;  /* 0x0000000a17101210 */ /* 0x001fe40007f5e0ff */
[----:B------:R-:W-:Y:S02]  /*0780*/  @!P0 IADD3 R21, R21, R17, RZ ;  /* 0x0000001115158210 */ /* 0x000fe40007ffe0ff */
[----:B------:R-:W-:Y:S02]  /*0790*/  @!P0 SHF.L.U32 R17, R20, 0x1, RZ ;  /* 0x0000000114118819 */ /* 0x000fe400000006ff */
[----:B------:R-:W-:Y:S02]  /*07a0*/  CS2R R24, SRZ ;  /* 0x0000000000187805 */ /* 0x000fe4000001ff00 */
[----:B-1----:R-:W-:-:S02]  /*07b0*/  @!P0 IADD3 R10, P3, R17, R12, RZ ;  /* 0x0000000c110a8210 */ /* 0x002fc40007f7e0ff */
[----:B------:R-:W-:Y:S02]  /*07c0*/  @!P0 IADD3 R6, P4, R17, R6, RZ ;  /* 0x0000000611068210 */ /* 0x000fe40007f9e0ff */
[----:B------:R0:W5:Y:S01]  /*07d0*/  @P1 LDG.E R25, desc[UR14][R18.64] ;  /* 0x0000000e12191981 */ /* 0x000162000c1e1900 */
[----:B------:R-:W-:-:S05]  /*07e0*/  @P1 IADD3.X R17, R4, R11, RZ, P2, !PT ;  /* 0x0000000b04111210 */ /* 0x000fca00017fe4ff */
[----:B------:R0:W5:Y:S01]  /*07f0*/  @P1 LDG.E R24, desc[UR14][R16.64] ;  /* 0x0000000e10181981 */ /* 0x000162000c1e1900 */
[----:B------:R-:W-:Y:S01]  /*0800*/  HFMA2.MMA R26, -RZ, RZ, 0, 0 ;  /* 0x00000000ff1a7435 */ /* 0x000fe200000001ff */
[----:B------:R-:W-:Y:S02]  /*0810*/  @!P0 SHF.L.U64.HI R20, R20, 0x1, R21 ;  /* 0x0000000114148819 */ /* 0x000fe40000010215 */
[----:B------:R-:W-:Y:S02]  /*0820*/  CS2R R22, SRZ ;  /* 0x0000000000167805 */ /* 0x000fe4000001ff00 */
[C---:B------:R-:W-:Y:S02]  /*0830*/  @!P0 IADD3.X R11, R20.reuse, R13, RZ, P3, !PT ;  /* 0x0000000d140b8210 */ /* 0x040fe40001ffe4ff */
[----:B------:R-:W-:-:S03]  /*0840*/  @!P0 IADD3.X R7, R20, R7, RZ, P4, !PT ;  /* 0x0000000714078210 */ /* 0x000fc600027fe4ff */
[----:B------:R0:W5:Y:S04]  /*0850*/  @!P0 LDG.E R26, desc[UR14][R10.64] ;  /* 0x0000000e0a1a8981 */ /* 0x000168000c1e1900 */
[----:B------:R0:W5:Y:S01]  /*0860*/  @!P0 LDG.E R22, desc[UR14][R6.64] ;  /* 0x0000000e06168981 */ /* 0x000162000c1e1900 */
[----:B------:R-:W-:Y:S01]  /*0870*/  UMOV UR13, 0x3f800000 ;  /* 0x3f800000000d7882 */ /* 0x000fe20000000000 */
[----:B------:R-:W-:Y:S01]  /*0880*/  BSSY B0, `(.L_x_688) ;  /* 0x0000020000007945 */ /* 0x000fe20003800000 */
        /* <DEDUP_REMOVED lines=9> */
[----:B------:R-:W1:Y:S01]  /*0920*/  @P0 MUFU.RSQ R8, R8 ;  /* 0x0000000800080308 */ /* 0x000e620000001400 */
[----:B------:R-:W-:Y:S01]  /*0930*/  HFMA2.MMA R4, -RZ, RZ, 0, 0 ;  /* 0x00000000ff047435 */ /* 0x000fe200000001ff */
[----:B-1----:R-:W-:Y:S02]  /*0940*/  @P0 R2UR UR8, R8 ;  /* 0x00000000080802ca */ /* 0x002fe400000e0000 */
[----:B------:R-:W-:-:S11]  /*0950*/  ISETP.GT.U32.AND P0, PT, R29, 0x17f, PT ;  /* 0x0000017f1d00780c */ /* 0x000fd60003f04070 */
[----:B------:R-:W-:Y:S02]  /*0960*/  @UP0 UMOV UR13, UR8 ;  /* 0x00000008000d0c82 */ /* 0x000fe40008000000 */
[----:B0-----:R-:W-:Y:S05]  /*0970*/  @P0 BRA `(.L_x_689) ;  /* 0x0000000000400947 */ /* 0x001fea0003800000 */
[----:B------:R-:W-:Y:S01]  /*0980*/  ISETP.NE.AND P0, PT, RZ, UR18, PT ;  /* 0x00000012ff007c0c */ /* 0x000fe2000bf05270 */
[----:B------:R-:W0:Y:S01]  /*0990*/  LDC.64 R8, c[0x0][0x238] ;  /* 0x00008e00ff087b82 */ /* 0x000e220000000a00 */
[----:B------:R-:W-:-:S04]  /*09a0*/  IADD3 R15, R30, R15, RZ ;  /* 0x0000000f1e0f7210 */ /* 0x000fc80007ffe0ff */
[----:B------:R-:W-:-:S07]  /*09b0*/  SHF.R.S32.HI R4, RZ, 0x1f, R15 ;  /* 0x0000001fff047819 */ /* 0x000fce000001140f */
[----:B------:R-:W1:Y:S01]  /*09c0*/  @P0 LDC.64 R6, c[0x0][0x240] ;  /* 0x00009000ff060b82 */ /* 0x000e620000000a00 */
[----:B0-----:R-:W-:-:S05]  /*09d0*/  IMAD.WIDE R8, R15, 0x2, R8 ;  /* 0x000000020f087825 */ /* 0x001fca00078e0208 */
[----:B------:R-:W2:Y:S01]  /*09e0*/  LDG.E.U16 R23, desc[UR14][R8.64] ;  /* 0x0000000e08177981 */ /* 0x000ea2000c1e1500 */
[----:B-1----:R-:W-:-:S04]  /*09f0*/  @P0 LEA R6, P2, R15, R6, 0x1 ;  /* 0x000000060f060211 */ /* 0x002fc800078408ff */
[----:B------:R-:W-:Y:S02]  /*0a00*/  @P0 LEA.HI.X R7, R15, R7, R4, 0x1, P2 ;  /* 0x000000070f070211 */ /* 0x000fe400010f0c04 */
[----:B------:R-:W3:Y:S04]  /*0a10*/  LDG.E.U16 R4, desc[UR14][R8.64+0x2] ;  /* 0x0000020e08047981 */ /* 0x000ee8000c1e1500 */
[----:B------:R-:W4:Y:S04]  /*0a20*/  @P0 LDG.E.U16 R11, desc[UR14][R6.64] ;  /* 0x0000000e060b0981 */ /* 0x000f28000c1e1500 */
[----:B------:R-:W4:Y:S01]  /*0a30*/  @P0 LDG.E.U16 R10, desc[UR14][R6.64+0x2] ;  /* 0x0000020e060a0981 */ /* 0x000f22000c1e1500 */
[----:B--2---:R-:W-:-:S02]  /*0a40*/  SHF.L.U32 R23, R23, 0x10, RZ ;  /* 0x0000001017177819 */ /* 0x004fc400000006ff */
[----:B---3--:R-:W-:Y:S02]  /*0a50*/  SHF.L.U32 R4, R4, 0x10, RZ ;  /* 0x0000001004047819 */ /* 0x008fe400000006ff */
[----:B----4-:R-:W-:Y:S02]  /*0a60*/  @P0 SHF.L.U32 R20, R11, 0x10, RZ ;  /* 0x000000100b140819 */ /* 0x010fe400000006ff */
[----:B------:R-:W-:-:S07]  /*0a70*/  @P0 SHF.L.U32 R21, R10, 0x10, RZ ;  /* 0x000000100a150819 */ /* 0x000fce00000006ff */
.L_x_689:
[----:B------:R-:W-:Y:S05]  /*0a80*/  BSYNC B0 ;  /* 0x0000000000007941 */ /* 0x000fea0003800000 */
.L_x_688:
[----:B------:R-:W-:Y:S01]  /*0a90*/  ISETP.NE.AND P2, PT, RZ, UR18, PT ;  /* 0x00000012ff007c0c */ /* 0x000fe2000bf45270 */
[--C-:B-----5:R-:W-:Y:S02]  /*0aa0*/  HADD2.F32 R6, -RZ, R25.reuse.H0_H0 ;  /* 0x20000019ff067230 */ /* 0x120fe40000004100 */
[----:B------:R-:W-:Y:S02]  /*0ab0*/  HADD2.F32 R7, -RZ, R25.H1_H1 ;  /* 0x30000019ff077230 */ /* 0x000fe40000004100 */
[----:B------:R-:W-:Y:S02]  /*0ac0*/  HADD2.F32 R13, -RZ, R26.H0_H0 ;  /* 0x2000001aff0d7230 */ /* 0x000fe40000004100 */
[----:B------:R-:W-:Y:S01]  /*0ad0*/  FADD.FTZ R6, R6, -UR19 ;  /* 0x8000001306067e21 */ /* 0x000fe20008010000 */
[--C-:B------:R-:W-:Y:S02]  /*0ae0*/  HADD2.F32 R12, -RZ, R24.reuse.H0_H0 ;  /* 0x20000018ff0c7230 */ /* 0x100fe40000004100 */
[----:B------:R-:W-:Y:S01]  /*0af0*/  FADD.FTZ R14, R7, -UR19 ;  /* 0x80000013070e7e21 */ /* 0x000fe20008010000 */
[----:B------:R-:W-:-:S02]  /*0b00*/  HADD2.F32 R9, -RZ, R24.H1_H1 ;  /* 0x30000018ff097230 */ /* 0x000fc40000004100 */
[----:B------:R-:W-:Y:S01]  /*0b10*/  FMUL.FTZ R7, R6, UR13 ;  /* 0x0000000d06077c20 */ /* 0x000fe20008410000 */
[----:B------:R-:W-:Y:S02]  /*0b20*/  HADD2.F32 R8, -RZ, R26.H1_H1 ;  /* 0x3000001aff087230 */ /* 0x000fe40000004100 */
[----:B------:R-:W-:Y:S01]  /*0b30*/  FADD.FTZ R13, R13, -UR19 ;  /* 0x800000130d0d7e21 */ /* 0x000fe20008010000 */
        /* <DEDUP_REMOVED lines=22> */
.L_x_690:
        /* <DEDUP_REMOVED lines=26> */
.L_x_691:
[----:B------:R-:W-:Y:S01]  /*0e40*/  FFMA.FTZ R16, R6, R8, R15 ;  /* 0x0000000806107223 */ /* 0x000fe2000001000f */
[----:B------:R-:W-:Y:S01]  /*0e50*/  FADD.FTZ R17, R8, R17 ;  /* 0x0000001108117221 */ /* 0x000fe20000010000 */
[----:B------:R-:W-:Y:S01]  /*0e60*/  FMUL.FTZ R8, R10, R23 ;  /* 0x000000170a087220 */ /* 0x000fe20000410000 */
[----:B------:R-:W-:Y:S01]  /*0e70*/  ISETP.GT.AND P0, PT, R0, 0x1e, PT ;  /* 0x0000001e0000780c */ /* 0x000fe20003f04270 */
[----:B------:R-:W0:Y:S01]  /*0e80*/  S2UR UR17, SR_CgaCtaId ;  /* 0x00000000001179c3 */ /* 0x000e220000008800 */
[----:B------:R-:W-:Y:S01]  /*0e90*/  UMOV UR9, 0x400 ;  /* 0x0000040000097882 */ /* 0x000fe20000000000 */
[----:B------:R-:W-:Y:S01]  /*0ea0*/  FFMA.FTZ R15, R13, R8, R16 ;  /* 0x000000080d0f7223 */ /* 0x000fe20000010010 */
[----:B------:R-:W-:Y:S01]  /*0eb0*/  FMUL.FTZ R16, R11, R4 ;  /* 0x000000040b107220 */ /* 0x000fe20000410000 */
[----:B------:R-:W-:Y:S01]  /*0ec0*/  FADD.FTZ R17, R17, R8 ;  /* 0x0000000811117221 */ /* 0x000fe20000010000 */
[----:B------:R-:W-:Y:S01]  /*0ed0*/  FFMA.FTZ R18, R7, R12, RZ ;  /* 0x0000000c07127223 */ /* 0x000fe200000100ff */
[----:B------:R-:W-:Y:S01]  /*0ee0*/  UIADD3 UR8, UR9, 0x80, URZ ;  /* 0x0000008009087890 */ /* 0x000fe2000fffe03f */
[----:B------:R-:W-:Y:S01]  /*0ef0*/  FFMA.FTZ R15, R14, R16, R15 ;  /* 0x000000100e0f7223 */ /* 0x000fe2000001000f */
[----:B------:R-:W-:Y:S01]  /*0f00*/  FADD.FTZ R16, R16, R17 ;  /* 0x0000001110107221 */ /* 0x000fe20000010000 */
[C---:B------:R-:W-:Y:S01]  /*0f10*/  ISETP.NE.AND P3, PT, R29.reuse, RZ, PT ;  /* 0x000000ff1d00720c */ /* 0x040fe20003f65270 */
[----:B------:R-:W-:Y:S01]  /*0f20*/  FADD.FTZ R7, RZ, R12 ;  /* 0x0000000cff077221 */ /* 0x000fe20000010000 */
[----:B------:R-:W-:Y:S01]  /*0f30*/  BSSY B0, `(.L_x_692) ;  /* 0x0000046000007945 */ /* 0x000fe20003800000 */
[----:B------:R-:W1:Y:S01]  /*0f40*/  SHFL.DOWN PT, R8, R15, 0x1, 0x1f ;  /* 0x08201f000f087f89 */ /* 0x000e6200000e0000 */
[----:B------:R-:W-:-:S03]  /*0f50*/  ISETP.GT.U32.AND P4, PT, R29, 0x5, PT ;  /* 0x000000051d00780c */ /* 0x000fc60003f84070 */
        /* <DEDUP_REMOVED lines=67> */
.L_x_693:
[----:B------:R-:W-:Y:S05]  /*1390*/  BSYNC B0 ;  /* 0x0000000000007941 */ /* 0x000fea0003800000 */
.L_x_692:
        /* <DEDUP_REMOVED lines=318> */
.L_x_695:
[----:B------:R-:W-:Y:S05]  /*2780*/  BSYNC B0 ;  /* 0x0000000000007941 */ /* 0x000fea0003800000 */
.L_x_694:
        /* <DEDUP_REMOVED lines=11> */
[----:B------:R-:W-:-:S04]  /*2840*/  LEA R32, P4, R33, R16, 0x2 ;  /* 0x0000001021207211 */ /* 0x000fc800078810ff */
        /* <DEDUP_REMOVED lines=8> */
.L_x_697:
[----:B------:R-:W-:Y:S05]  /*28d0*/  BSYNC B0 ;  /* 0x0000000000007941 */ /* 0x000fea0003800000 */
.L_x_696:
[----:B------:R-:W-:Y:S05]  /*28e0*/  @!P0 BRA `(.L_x_698) ;  /* 0x0000001000908947 */ /* 0x000fea0003800000 */
[----:B---3--:R-:W1:Y:S01]  /*28f0*/  LDC R16, c[0x0][0x10] ;  /* 0x00000400ff107b82 */ /* 0x008e620000000800 */
        /* <DEDUP_REMOVED lines=32> */
.L_x_700:
[----:B------:R-:W2:Y:S04]  /*2b00*/  LDG.E.STRONG.GPU R10, desc[UR14][R8.64] ;  /* 0x0000000e080a7981 */ /* 0x000ea8000c1ef900 */
[----:B--2---:R-:W-:Y:S01]  /*2b10*/  CCTL.IVALL ;  /* 0x00000000ff00798f */ /* 0x004fe20002000000 */
[----:B------:R-:W-:Y:S05]  /*2b20*/  YIELD ;  /* 0x0000000000007946 */ /* 0x000fea0003800000 */
[----:B------:R-:W-:-:S13]  /*2b30*/  ISETP.NE.AND P0, PT, R10, R13, PT ;  /* 0x0000000d0a00720c */ /* 0x000fda0003f05270 */
[----:B------:R-:W-:Y:S05]  /*2b40*/  @P0 BRA `(.L_x_700) ;  /* 0xfffffffc00ec0947 */ /* 0x000fea000383ffff */
.L_x_699:
        /* <DEDUP_REMOVED lines=17> */
.L_x_704:
[----:B------:R-:W-:-:S13]  /*2c60*/  ISETP.EQ.OR P6, PT, R18, UR16, P3 ;  /* 0x0000001012007c0c */ /* 0x000fda0009fc2670 */
[----:B------:R-:W-:-:S04]  /*2c70*/  @!P6 IMAD R11, R16, R18, R15 ;  /* 0x00000012100be224 */ /* 0x000fc800078e020f */
[----:B------:R-:W-:-:S05]  /*2c80*/  @!P6 IMAD.WIDE.U32 R10, R11, 0x8, R32 ;  /* 0x000000080b0ae825 */ /* 0x000fca00078e0020 */
[----:B------:R-:W2:Y:S01]  /*2c90*/  @!P6 LDG.E.64 R8, desc[UR14][R10.64] ;  /* 0x0000000e0a08e981 */ /* 0x000ea2000c1e1b00 */
[C---:B------:R-:W-:Y:S02]  /*2ca0*/  IADD3 R13, R18.reuse, 0x1, RZ ;  /* 0x00000001120d7810 */ /* 0x040fe40007ffe0ff */
[C---:B------:R-:W-:Y:S02]  /*2cb0*/  IADD3 R19, R18.reuse, 0x2, RZ ;  /* 0x0000000212137810 */ /* 0x040fe40007ffe0ff */
        /* <DEDUP_REMOVED lines=109> */
.L_x_703:
        /* <DEDUP_REMOVED lines=12> */
[C---:B------:R-:W-:Y:S02]  /*3450*/  IADD3 R19, R18.reuse, 0x3, RZ ;  /* 0x0000000312137810 */ /* 0x040fe40007ffe0ff */
        /* <DEDUP_REMOVED lines=48> */
.L_x_705:
[----:B------:R-:W-:-:S13]  /*3760*/  ISETP.NE.OR P0, PT, R17, RZ, P0 ;  /* 0x000000ff1100720c */ /* 0x000fda0000705670 */
[----:B------:R-:W-:Y:S05]  /*3770*/  @!P0 BRA `(.L_x_701) ;  /* 0x00000000007c8947 */ /* 0x000fea0003800000 */
.L_x_702:
[----:B------:R-:W-:-:S13]  /*3780*/  ISETP.EQ.OR P5, PT, R18, UR16, P3 ;  /* 0x0000001012007c0c */ /* 0x000fda0009fa2670 */
[----:B------:R-:W-:-:S04]  /*3790*/  @!P5 IMAD R11, R16, R18, R15 ;  /* 0x00000012100bd224 */ /* 0x000fc800078e020f */
[----:B------:R-:W-:-:S05]  /*37a0*/  @!P5 IMAD.WIDE.U32 R10, R11, 0x8, R32 ;  /* 0x000000080b0ad825 */ /* 0x000fca00078e0020 */
[----:B------:R0:W2:Y:S01]  /*37b0*/  @!P5 LDG.E.64 R8, desc[UR14][R10.64] ;  /* 0x0000000e0a08d981 */ /* 0x0000a2000c1e1b00 */
[C---:B------:R-:W-:Y:S02]  /*37c0*/  IADD3 R13, R18.reuse, 0x1, RZ ;  /* 0x00000001120d7810 */ /* 0x040fe40007ffe0ff */
[C---:B------:R-:W-:Y:S02]  /*37d0*/  IADD3 R19, R18.reuse, 0x2, RZ ;  /* 0x0000000212137810 */ /* 0x040fe40007ffe0ff */
        /* <DEDUP_REMOVED lines=25> */
.L_x_701:
        /* <DEDUP_REMOVED lines=11> */
.L_x_707:
[----:B------:R-:W-:Y:S05]  /*3a20*/  BSYNC B0 ;  /* 0x0000000000007941 */ /* 0x000fea0003800000 */
.L_x_706:
        /* <DEDUP_REMOVED lines=16> */
.L_x_698:
[----:B------:R-:W1:Y:S01]  /*3b30*/  S2UR UR9, SR_CgaCtaId ;  /* 0x00000000000979c3 */ /* 0x000e620000008800 */
[----:B------:R-:W-:Y:S01]  /*3b40*/  UMOV UR8, 0x400 ;  /* 0x0000040000087882 */ /* 0x000fe20000000000 */
[--C-:B------:R-:W-:Y:S02]  /*3b50*/  HADD2.F32 R12, -RZ, R25.reuse.H0_H0 ;  /* 0x20000019ff0c7230 */ /* 0x100fe40000004100 */
[----:B------:R-:W-:Y:S02]  /*3b60*/  HADD2.F32 R25, -RZ, R25.H1_H1 ;  /* 0x30000019ff197230 */ /* 0x000fe40000004100 */
[--C-:B------:R-:W-:Y:S02]  /*3b70*/  HADD2.F32 R13, -RZ, R26.reuse.H0_H0 ;  /* 0x2000001aff0d7230 */ /* 0x100fe40000004100 */
[----:B------:R-:W-:Y:S02]  /*3b80*/  HADD2.F32 R26, -RZ, R26.H1_H1 ;  /* 0x3000001aff1a7230 */ /* 0x000fe40000004100 */
[----:B------:R-:W-:-:S02]  /*3b90*/  HADD2.F32 R14, -RZ, R24.H0_H0 ;  /* 0x20000018ff0e7230 */ /* 0x000fc40000004100 */
[----:B------:R-:W-:Y:S01]  /*3ba0*/  FADD.FTZ R13, R13, -UR19 ;  /* 0x800000130d0d7e21 */ /* 0x000fe20008010000 */
[----:B------:R-:W-:Y:S01]  /*3bb0*/  HADD2.F32 R15, -RZ, R24.H1_H1 ;  /* 0x30000018ff0f7230 */ /* 0x000fe20000004100 */
[----:B-1----:R-:W-:-:S09]  /*3bc0*/  ULEA UR8, UR9, UR8, 0x18 ;  /* 0x0000000809087291 */ /* 0x002fd2000f8ec03f */
[----:B------:R0:W-:Y:S01]  /*3bd0*/  @!P3 STS.64 [UR8+0x78], R6 ;  /* 0x00007806ff00b988 */ /* 0x0001e20008000a08 */
[----:B------:R-:W-:Y:S01]  /*3be0*/  BAR.SYNC.DEFER_BLOCKING 0x0 ;  /* 0x0000000000007b1d */ /* 0x000fe20000010000 */
[----:B0-----:R-:W-:Y:S01]  /*3bf0*/  FADD.FTZ R7, R12, -UR19 ;  /* 0x800000130c077e21 */ /* 0x001fe20008010000 */
[----:B------:R-:W-:Y:S01]  /*3c00*/  FADD.FTZ R6, R25, -UR19 ;  /* 0x8000001319067e21 */ /* 0x000fe20008010000 */
[----:B------:R-:W-:Y:S02]  /*3c10*/  FADD.FTZ R12, R26, -UR19 ;  /* 0x800000131a0c7e21 */ /* 0x000fe40008010000 */
[----:B------:R-:W-:Y:S01]  /*3c20*/  FMUL.FTZ R7, R7, UR13 ;  /* 0x0000000d07077c20 */ /* 0x000fe20008410000 */
[----:B------:R-:W-:Y:S01]  /*3c30*/  FMUL.FTZ R6, R6, UR13 ;  /* 0x0000000d06067c20 */ /* 0x000fe20008410000 */
[----:B---3--:R-:W0:Y:S01]  /*3c40*/  LDS.64 R8, [UR8+0x78] ;  /* 0x00007808ff087984 */ /* 0x008e220008000a00 */
        /* <DEDUP_REMOVED lines=22> */
.L_x_708:
        /* <DEDUP_REMOVED lines=17> */
[----:B------:R-:W-:Y:S02]  /*3ec0*/  F2FP.F16.F32.PACK_AB R7, R14, R15 ;  /* 0x0000000f0e07723e */ /* 0x000fe400000000ff */
[----:B------:R-:W-:-:S05]  /*3ed0*/  LEA.HI.X R9, R6, UR9, R9, 0x1, P0 ;  /* 0x0000000906097c11 */ /* 0x000fca00080f0c09 */
[----:B------:R0:W-:Y:S02]  /*3ee0*/  STG.E desc[UR14][R8.64], R7 ;  /* 0x0000000708007986 */ /* 0x0001e4000c10190e */
.L_x_710:
[----:B------:R-:W-:Y:S05]  /*3ef0*/  BSYNC B0 ;  /* 0x0000000000007941 */ /* 0x000fea0003800000 */
.L_x_709:
[--C-:B------:R-:W-:Y:S02]  /*3f00*/  HADD2.F32 R6, -RZ, R22.reuse.H0_H0 ;  /* 0x20000016ff067230 */ /* 0x100fe40000004100 */
[----:B------:R-:W-:Y:S01]  /*3f10*/  FMUL.FTZ R13, R13, UR13 ;  /* 0x0000000d0d0d7c20 */ /* 0x000fe20008410000 */
[----:B0-----:R-:W-:Y:S02]  /*3f20*/  HADD2.F32 R7, -RZ, R22.H1_H1 ;  /* 0x30000016ff077230 */ /* 0x001fe40000004100 */
        /* <DEDUP_REMOVED lines=20> */
.L_x_711:
        /* <DEDUP_REMOVED lines=23> */
.L_x_713:
[----:B------:R-:W-:Y:S05]  /*41e0*/  BSYNC B0 ;  /* 0x0000000000007941 */ /* 0x000fea0003800000 */
.L_x_712:
[----:B------:R-:W-:Y:S01]  /*41f0*/  ULDC UR8, c[0x0][0x10] ;  /* 0x0000040000087ab9 */ /* 0x000fe20000000800 */
[----:B------:R-:W-:Y:S02]  /*4200*/  UIADD3 UR4, UR4, 0x1, URZ ;  /* 0x0000000104047890 */ /* 0x000fe4000fffe03f */
[----:B------:R-:W-:-:S04]  /*4210*/  UIADD3 UR7, UR8, UR7, URZ ;  /* 0x0000000708077290 */ /* 0x000fc8000fffe03f */
[----:B------:R-:W-:-:S06]  /*4220*/  UISETP.GE.AND UP0, UPT, UR7, UR5, UPT ;  /* 0x000000050700728c */ /* 0x000fcc000bf06270 */
[----:B------:R-:W-:-:S13]  /*4230*/  PLOP3.LUT P0, PT, PT, PT, UP0, 0x80, 0x0 ;  /* 0x000000000000781c */ /* 0x000fda0003f0f008 */
[----:B------:R-:W-:Y:S05]  /*4240*/  @!P0 BRA `(.L_x_714) ;  /* 0xffffffc0002c8947 */ /* 0x000fea000383ffff */
.L_x_687:
        /* <DEDUP_REMOVED lines=19> */
.L_x_716:
[----:B------:R-:W-:Y:S05]  /*4380*/  BSYNC B0 ;  /* 0x0000000000007941 */ /* 0x000fea0003800000 */
.L_x_715:
        /* <DEDUP_REMOVED lines=11> */
.L_x_718:
[----:B------:R-:W2:Y:S04]  /*4440*/  LDG.E.STRONG.GPU R5, desc[UR14][R2.64] ;  /* 0x0000000e02057981 */ /* 0x000ea8000c1ef900 */
[----:B--2---:R-:W-:Y:S01]  /*4450*/  CCTL.IVALL ;  /* 0x00000000ff00798f */ /* 0x004fe20002000000 */
[----:B------:R-:W-:Y:S05]  /*4460*/  YIELD ;  /* 0x0000000000007946 */ /* 0x000fea0003800000 */
[----:B------:R-:W-:-:S13]  /*4470*/  ISETP.NE.AND P0, PT, R5, R0, PT ;  /* 0x000000000500720c */ /* 0x000fda0003f05270 */
[----:B------:R-:W-:Y:S05]  /*4480*/  @P0 BRA `(.L_x_718) ;  /* 0xfffffffc00ec0947 */ /* 0x000fea000383ffff */
.L_x_717:
        /* <DEDUP_REMOVED lines=24> */
.L_x_719:
[----:B------:R-:W-:-:S04]  /*4610*/  LEA R14, P0, R29, UR4, 0x2 ;  /* 0x000000041d0e7c11 */ /* 0x000fc8000f8010ff */
[----:B------:R-:W-:Y:S02]  /*4620*/  LEA.HI.X R15, R29, UR5, R8, 0x2, P0 ;  /* 0x000000051d0f7c11 */ /* 0x000fe400080f1408 */
[-C--:B------:R-:W-:Y:S02]  /*4630*/  LEA R16, P0, R0, R14.reuse, 0x2 ;  /* 0x0000000e00107211 */ /* 0x080fe400078010ff */
[-C--:B------:R-:W-:Y:S01]  /*4640*/  LEA R20, P2, R27, R14.reuse, 0x2 ;  /* 0x0000000e1b147211 */ /* 0x080fe200078410ff */
[----:B--2---:R-:W2:Y:S01]  /*4650*/  LDG.E R3, desc[UR14][R14.64] ;  /* 0x0000000e0e037981 */ /* 0x004ea2000c1e1900 */
[----:B------:R-:W-:Y:S02]  /*4660*/  LEA R18, P1, R2, R14, 0x2 ;  /* 0x0000000e02127211 */ /* 0x000fe400078210ff */
[C---:B------:R-:W-:Y:S02]  /*4670*/  IADD3.X R17, R15.reuse, R33, RZ, P0, !PT ;  /* 0x000000210f117210 */ /* 0x040fe400007fe4ff */
        /* <DEDUP_REMOVED lines=11> */
[----:B------:R-:W-:Y:S02]  /*4730*/  ISETP.GT.AND.EX P0, PT, R9, R8, PT, P0 ;  /* 0x000000080900720c */ /* 0x000fe40003f04300 */
[----:B--2---:R-:W-:Y:S02]  /*4740*/  F2FP.BF16.F32.PACK_AB R3, R16, R3 ;  /* 0x000000031003723e */ /* 0x004fe400000010ff */
[----:B---3--:R-:W-:-:S03]  /*4750*/  F2FP.BF16.F32.PACK_AB R23, R21, R18 ;  /* 0x000000121517723e */ /* 0x008fc600000010ff */
[----:B------:R2:W-:Y:S04]  /*4760*/  STG.E desc[UR14][R10.64], R3 ;  /* 0x000000030a007986 */ /* 0x0005e8000c10190e */
[----:B------:R2:W-:Y:S02]  /*4770*/  STG.E desc[UR14][R12.64], R23 ;  /* 0x000000170c007986 */ /* 0x0005e4000c10190e */
[----:B------:R-:W-:Y:S05]  /*4780*/  @P0 BRA `(.L_x_719) ;  /* 0xfffffffc00a00947 */ /* 0x000fea000383ffff */
[----:B------:R-:W-:Y:S05]  /*4790*/  EXIT ;  /* 0x000000000000794d */ /* 0x000fea0003800000 */
.L_x_720:
        /* <DEDUP_REMOVED lines=14> */
.L_x_2296:


//--------------------- .text._Z35group_norm_nhwc_bwd_one_pass_kernelI11Fp16IOBf16WLi256ELi12ELi384EEv26Group_norm_nhwc_bwd_params --------------------------
	.section	.text._Z35group_norm_nhwc_bwd_one_pass_kernelI11Fp16IOBf16WLi256ELi12ELi384EEv26Group_norm_nhwc_bwd_params,"ax",@progbits
	.align	128
        .global         _Z35group_norm_nhwc_bwd_one_pass_kernelI11Fp16IOBf16WLi256ELi12ELi384EEv26Group_norm_nhwc_bwd_params
        .type           _Z35group_norm_nhwc_bwd_one_pass_kernelI11Fp16IOBf16WLi256ELi12ELi384EEv26Group_norm_nhwc_bwd_params,@function
        .size           _Z35group_norm_nhwc_bwd_one_pass_kernelI11Fp16IOBf16WLi256ELi12ELi384EEv26Group_norm_nhwc_bwd_params,(.L_x_2297 - _Z35group_norm_nhwc_bwd_one_pass_kernelI11Fp16IOBf16WLi256ELi12ELi384EEv26Group_norm_nhwc_bwd_params)
        .other          _Z35group_norm_nhwc_bwd_one_pass_kernelI11Fp16IOBf16WLi256ELi12ELi384EEv26Group_norm_nhwc_bwd_params,@"STO_CUDA_ENTRY STV_DEFAULT"
_Z35group_norm_nhwc_bwd_one_pass_kernelI11Fp16IOBf16WLi256ELi12ELi384EEv26Group_norm_nhwc_bwd_params:
.text._Z35group_norm_nhwc_bwd_one_pass_kernelI11Fp16IOBf16WLi256ELi12ELi384EEv26Group_norm_nhwc_bwd_params:
        /* <DEDUP_REMOVED lines=45> */
.L_x_756:
[----:B0-----:R-:W0:Y:S01]  /*02d0*/  LDC R9, c[0x0][0x2a0] ;  /* 0x0000a800ff097b82 */ /* 0x001e220000000800 */
[----:B------:R-:W-:Y:S01]  /*02e0*/  IABS R6, UR9 ;  /* 0x0000000900067c13 */ /* 0x000fe20008000000 */
[----:B------:R-:W1:Y:S01]  /*02f0*/  S2R R10, SR_TID.X ;  /* 0x00000000000a7919 */ /* 0x000e620000002100 */
[----:B------:R-:W-:Y:S01]  /*0300*/  ISETP.LE.AND P4, PT, RZ, UR9, PT ;  /* 0x00000009ff007c0c */ /* 0x000fe2000bf83270 */
[----:B------:R-:W-:Y:S01]  /*0310*/  ULDC.64 UR10, c[0x0][0x298] ;  /* 0x0000a600000a7ab9 */ /* 0x000fe20000000a00 */
[----:B------:R-:W-:Y:S01]  /*0320*/  ULDC.64 UR14, c[0x0][0x290] ;  /* 0x0000a400000e7ab9 */ /* 0x000fe20000000a00 */
[----:B------:R-:W-:Y:S02]  /*0330*/  SHF.R.S32.HI R25, RZ, 0x1f, R42 ;  /* 0x0000001fff197819 */ /* 0x000fe4000001142a */
[----:B------:R-:W-:Y:S01]  /*0340*/  IADD3 R26, R43, 0x80, RZ ;  /* 0x000000802b1a7810 */ /* 0x000fe20007ffe0ff */
[----:B------:R-:W2:Y:S03]  /*0350*/  @P1 LDC.64 R12, c[0x0][0x228] ;  /* 0x00008a00ff0c1b82 */ /* 0x000ea60000000a00 */
[----:B------:R-:W-:-:S02]  /*0360*/  SHF.R.S32.HI R21, RZ, 0x1f, R26 ;  /* 0x0000001fff157819 */ /* 0x000fc4000001141a */
        /* <DEDUP_REMOVED lines=50> */
[C---:B------:R-:W-:Y:S02]  /*0690*/  ISETP.GT.U32.OR P0, PT, R44.reuse, 0x17f, P0 ;  /* 0x0000017f2c00780c */ /* 0x040fe40000704470 */
[----:B------:R-:W-:Y:S01]  /*06a0*/  IADD3 R49, R47, R49, RZ ;  /* 0x000000312f317210 */ /* 0x000fe20007ffe0ff */
[----:B-1----:R-:W-:Y:S02]  /*06b0*/  @P1 IMAD R8, R5, R6, RZ ;  /* 0x0000000605081224 */ /* 0x002fe400078e02ff */
[----:B------:R-:W-:Y:S02]  /*06c0*/  MOV R4, UR10 ;  /* 0x0000000a00047c02 */ /* 0x000fe40008000f00 */
[----:B------:R-:W-:Y:S01]  /*06d0*/  MOV R5, UR11 ;  /* 0x0000000b00057c02 */ /* 0x000fe20008000f00 */
[----:B------:R-:W-:Y:S01]  /*06e0*/  @P1 IMAD R7, R43, R7, R8 ;  /* 0x000000072b071224 */ /* 0x000fe200078e0208 */
[----:B------:R-:W-:-:S02]  /*06f0*/  ISETP.GT.U32.OR P2, PT, R44, 0x17f, P2 ;  /* 0x0000017f2c00780c */ /* 0x000fc40001744470 */
[----:B------:R-:W-:Y:S02]  /*0700*/  CS2R R40, SRZ ;  /* 0x0000000000287805 */ /* 0x000fe4000001ff00 */
[----:B------:R-:W-:Y:S02]  /*0710*/  @P1 MOV R48, R46 ;  /* 0x0000002e00301202 */ /* 0x000fe40000000f00 */
[----:B------:R-:W-:Y:S01]  /*0720*/  CS2R R38, SRZ ;  /* 0x0000000000267805 */ /* 0x000fe2000001ff00 */
[----:B------:R-:W3:Y:S01]  /*0730*/  LDG.E.64 R4, desc[UR12][R4.64] ;  /* 0x0000000c04047981 */ /* 0x000ee2000c1e1b00 */
[----:B------:R-:W1:Y:S01]  /*0740*/  @!P0 LDC.64 R8, c[0x0][0x288] ;  /* 0x0000a200ff088b82 */ /* 0x000e620000000a00 */
[----:B------:R-:W-:Y:S01]  /*0750*/  CS2R R34, SRZ ;  /* 0x0000000000227805 */ /* 0x000fe2000001ff00 */
[C---:B------:R-:W-:Y:S01]  /*0760*/  @P1 IMAD.WIDE.U32 R14, R43.reuse, R6, R48 ;  /* 0x000000062b0e1225 */ /* 0x040fe200078e0030 */
[----:B------:R-:W-:Y:S02]  /*0770*/  IADD3 R22, R43, 0xc0, RZ ;  /* 0x000000c02b167810 */ /* 0x000fe40007ffe0ff */
[----:B------:R-:W-:Y:S01]  /*0780*/  CS2R R36, SRZ ;  /* 0x0000000000247805 */ /* 0x000fe2000001ff00 */
[----:B------:R-:W-:Y:S01]  /*0790*/  ULDC.U8 UR11, c[0x0][0x2a4] ;  /* 0x0000a900000b7ab9 */ /* 0x000fe20000000000 */
[----:B------:R-:W-:Y:S01]  /*07a0*/  @P1 IADD3 R15, R15, R7, RZ ;  /* 0x000000070f0f1210 */ /* 0x000fe20007ffe0ff */
[----:B------:R-:W4:Y:S01]  /*07b0*/  @!P0 LDC.64 R18, c[0x0][0x228] ;  /* 0x00008a00ff128b82 */ /* 0x000f220000000a00 */
[----:B------:R-:W-:-:S02]  /*07c0*/  @P1 SHF.L.U32 R27, R14, 0x1, RZ ;  /* 0x000000010e1b1819 */ /* 0x000fc400000006ff */
[----:B------:R-:W-:Y:S02]  /*07d0*/  @P1 SHF.L.U64.HI R20, R14, 0x1, R15 ;  /* 0x000000010e141819 */ /* 0x000fe4000001020f */
[----:B0-----:R-:W-:Y:S02]  /*07e0*/  @P1 IADD3 R28, P4, R27, R10, RZ ;  /* 0x0000000a1b1c1210 */ /* 0x001fe40007f9e0ff */
[----:B------:R-:W-:Y:S01]  /*07f0*/  ISETP.GE.U32.AND P3, PT, R22, UR14, PT ;  /* 0x0000000e16007c0c */ /* 0x000fe2000bf66070 */
[----:B------:R-:W0:Y:S01]  /*0800*/  @!P2 LDC.64 R6, c[0x0][0x288] ;  /* 0x0000a200ff06ab82 */ /* 0x000e220000000a00 */
[----:B------:R-:W-:Y:S02]  /*0810*/  @P1 IADD3.X R29, R20, R11, RZ, P4, !PT ;  /* 0x0000000b141d1210 */ /* 0x000fe400027fe4ff */
[----:B------:R-:W-:-:S03]  /*0820*/  SHF.R.S32.HI R23, RZ, 0x1f, R22 ;  /* 0x0000001fff177819 */ /* 0x000fc60000011416 */
[----:B------:R2:W3:Y:S01]  /*0830*/  @P1 LDG.E R40, desc[UR12][R28.64] ;  /* 0x0000000c1c281981 */ /* 0x0004e2000c1e1900 */
[----:B-1----:R-:W-:Y:S01]  /*0840*/  @!P0 IMAD R25, R25, R8, RZ ;  /* 0x0000000819198224 */ /* 0x002fe200078e02ff */
[----:B--2---:R-:W-:Y:S01]  /*0850*/  @P1 IADD3 R24, P4, R27, R12, RZ ;  /* 0x0000000c1b181210 */ /* 0x004fe20007f9e0ff */
[----:B------:R-:W1:Y:S01]  /*0860*/  @!P0 LDC.64 R10, c[0x0][0x230] ;  /* 0x00008c00ff0a8b82 */ /* 0x000e620000000a00 */
[----:B------:R-:W-:Y:S01]  /*0870*/  ISETP.GE.AND.EX P3, PT, R23, UR15, PT, P3 ;  /* 0x0000000f17007c0c */ /* 0x000fe2000bf66330 */
[----:B------:R-:W-:Y:S01]  /*0880*/  @!P0 IMAD R27, R42, R9, R25 ;  /* 0x000000092a1b8224 */ /* 0x000fe200078e0219 */
[----:B------:R-:W-:Y:S02]  /*0890*/  @!P0 MOV R28, R46 ;  /* 0x0000002e001c8202 */ /* 0x000fe40000000f00 */
[----:B------:R-:W-:Y:S02]  /*08a0*/  @!P0 MOV R29, R49 ;  /* 0x00000031001d8202 */ /* 0x000fe40000000f00 */
[----:B------:R-:W-:Y:S01]  /*08b0*/  ISETP.GT.U32.OR P3, PT, R44, 0x17f, P3 ;  /* 0x0000017f2c00780c */ /* 0x000fe20001f64470 */
[----:B------:R-:W-:Y:S01]  /*08c0*/  @!P0 IMAD.WIDE.U32 R8, R42, R8, R28 ;  /* 0x000000082a088225 */ /* 0x000fe200078e001c */
[----:B------:R-:W-:-:S02]  /*08d0*/  @P1 IADD3.X R25, R20, R13, RZ, P4, !PT ;  /* 0x0000000d14191210 */ /* 0x000fc400027fe4ff */
[----:B------:R-:W2:Y:S02]  /*08e0*/  @!P2 LDC.64 R12, c[0x0][0x230] ;  /* 0x00008c00ff0cab82 */ /* 0x000ea40000000a00 */
[----:B------:R-:W-:Y:S01]  /*08f0*/  @!P0 IADD3 R9, R9, R27, RZ ;  /* 0x0000001b09098210 */ /* 0x000fe20007ffe0ff */
[----:B0-----:R-:W-:Y:S01]  /*0900*/  @!P2 IMAD R20, R21, R6, RZ ;  /* 0x000000061514a224 */ /* 0x001fe200078e02ff */
        /* <DEDUP_REMOVED lines=9> */
[C---:B-1----:R-:W-:Y:S02]  /*09a0*/  @!P0 IADD3 R20, P4, R21.reuse, R10, RZ ;  /* 0x0000000a15148210 */ /* 0x042fe40007f9e0ff */
[----:B----4-:R-:W-:Y:S02]  /*09b0*/  @!P0 IADD3 R18, P5, R21, R18, RZ ;  /* 0x0000001215128210 */ /* 0x010fe40007fbe0ff */
[C---:B------:R-:W-:Y:S02]  /*09c0*/  @!P0 IADD3.X R21, R28.reuse, R11, RZ, P4, !PT ;  /* 0x0000000b1c158210 */ /* 0x040fe400027fe4ff */
[----:B------:R-:W-:Y:S01]  /*09d0*/  @!P0 IADD3.X R19, R28, R19, RZ, P5, !PT ;  /* 0x000000131c138210 */ /* 0x000fe20002ffe4ff */
[----:B------:R-:W1:Y:S01]  /*09e0*/  @!P3 LDC.64 R8, c[0x0][0x230] ;  /* 0x00008c00ff08bb82 */ /* 0x000e620000000a00 */
[----:B0-----:R-:W-:Y:S01]  /*09f0*/  @!P2 IADD3 R25, R27, R29, RZ ;  /* 0x0000001d1b19a210 */ /* 0x001fe20007ffe0ff */
[----:B------:R-:W5:Y:S01]  /*0a00*/  @!P0 LDG.E R41, desc[UR12][R20.64] ;  /* 0x0000000c14298981 */ /* 0x000f62000c1e1900 */
[----:B------:R-:W-:-:S02]  /*0a10*/  @!P2 SHF.L.U32 R27, R26, 0x1, RZ ;  /* 0x000000011a1ba819 */ /* 0x000fc400000006ff */
[----:B------:R-:W-:Y:S01]  /*0a20*/  @!P2 SHF.L.U64.HI R26, R26, 0x1, R25 ;  /* 0x000000011a1aa819 */ /* 0x000fe20000010219 */
[----:B------:R-:W5:Y:S02]  /*0a30*/  @!P0 LDG.E R38, desc[UR12][R18.64] ;  /* 0x0000000c12268981 */ /* 0x000f64000c1e1900 */
[----:B------:R-:W0:Y:S01]  /*0a40*/  @!P3 LDC.64 R10, c[0x0][0x228] ;  /* 0x00008a00ff0abb82 */ /* 0x000e220000000a00 */
[----:B--2---:R-:W-:-:S04]  /*0a50*/  @!P2 IADD3 R6, P0, R27, R6, RZ ;  /* 0x000000061b06a210 */ /* 0x004fc80007f1e0ff */
[----:B------:R-:W-:-:S05]  /*0a60*/  @!P2 IADD3.X R7, R26, R7, RZ, P0, !PT ;  /* 0x000000071a07a210 */ /* 0x000fca00007fe4ff */
[----:B------:R-:W5:Y:S01]  /*0a70*/  @!P2 LDG.E R35, desc[UR12][R6.64] ;  /* 0x0000000c0623a981 */ /* 0x000f62000c1e1900 */
[----:B------:R-:W-:-:S04]  /*0a80*/  @!P2 IADD3 R12, P4, R27, R12, RZ ;  /* 0x0000000c1b0ca210 */ /* 0x000fc80007f9e0ff */
[----:B------:R-:W-:-:S05]  /*0a90*/  @!P2 IADD3.X R13, R26, R13, RZ, P4, !PT ;  /* 0x0000000d1a0da210 */ /* 0x000fca00027fe4ff */
[----:B------:R2:W5:Y:S01]  /*0aa0*/  @!P2 LDG.E R36, desc[UR12][R12.64] ;  /* 0x0000000c0c24a981 */ /* 0x000562000c1e1900 */
[----:B------:R-:W-:Y:S01]  /*0ab0*/  @!P3 IMAD R23, R23, R14, RZ ;  /* 0x0000000e1717b224 */ /* 0x000fe200078e02ff */
[----:B------:R-:W-:Y:S02]  /*0ac0*/  @!P3 MOV R24, R46 ;  /* 0x0000002e0018b202 */ /* 0x000fe40000000f00 */
[----:B------:R-:W-:Y:S01]  /*0ad0*/  @!P3 MOV R25, R49 ;  /* 0x000000310019b202 */ /* 0x000fe20000000f00 */
[C---:B------:R-:W-:Y:S02]  /*0ae0*/  @!P3 IMAD R23, R22.reuse, R15, R23 ;  /* 0x0000000f1617b224 */ /* 0x040fe400078e0217 */
[----:B------:R-:W-:-:S05]  /*0af0*/  @!P3 IMAD.WIDE.U32 R14, R22, R14, R24 ;  /* 0x0000000e160eb225 */ /* 0x000fca00078e0018 */
[----:B------:R-:W-:Y:S02]  /*0b00*/  @!P3 IADD3 R23, R15, R23, RZ ;  /* 0x000000170f17b210 */ /* 0x000fe40007ffe0ff */
[C---:B------:R-:W-:Y:S02]  /*0b10*/  @!P3 SHF.L.U32 R15, R14.reuse, 0x1, RZ ;  /* 0x000000010e0fb819 */ /* 0x040fe400000006ff */
[----:B------:R-:W-:Y:S02]  /*0b20*/  @!P3 SHF.L.U64.HI R14, R14, 0x1, R23 ;  /* 0x000000010e0eb819 */ /* 0x000fe40000010217 */
[C---:B-1----:R-:W-:Y:S02]  /*0b30*/  @!P3 IADD3 R8, P4, R15.reuse, R8, RZ ;  /* 0x000000080f08b210 */ /* 0x042fe40007f9e0ff */
[----:B0-----:R-:W-:Y:S02]  /*0b40*/  @!P3 IADD3 R10, P5, R15, R10, RZ ;  /* 0x0000000a0f0ab210 */ /* 0x001fe40007fbe0ff */
[----:B------:R-:W-:-:S02]  /*0b50*/  @!P3 IADD3.X R9, R14, R9, RZ, P4, !PT ;  /* 0x000000090e09b210 */ /* 0x000fc400027fe4ff */
[----:B------:R-:W-:Y:S01]  /*0b60*/  @!P3 IADD3.X R11, R14, R11, RZ, P5, !PT ;  /* 0x0000000b0e0bb210 */ /* 0x000fe20002ffe4ff */
[----:B------:R-:W-:Y:S01]  /*0b70*/  UMOV UR14, 0x3f800000 ;  /* 0x3f800000000e7882 */ /* 0x000fe20000000000 */
[----:B------:R-:W-:Y:S01]  /*0b80*/  BSSY B0, `(.L_x_722) ;  /* 0x0000025000007945 */ /* 0x000fe20003800000 */
[----:B------:R-:W5:Y:S01]  /*0b90*/  @!P3 LDG.E R37, desc[UR12][R8.64] ;  /* 0x0000000c0825b981 */ /* 0x000f62000c1e1900 */
[----:B------:R-:W-:-:S03]  /*0ba0*/  CS2R R32, SRZ ;  /* 0x0000000000207805 */ /* 0x000fc6000001ff00 */
[----:B------:R0:W5:Y:S01]  /*0bb0*/  @!P3 LDG.E R34, desc[UR12][R10.64] ;  /* 0x0000000c0a22b981 */ /* 0x000162000c1e1900 */
[----:B------:R-:W-:Y:S02]  /*0bc0*/  ISETP.NE.AND P3, PT, RZ, UR11, PT ;  /* 0x0000000bff007c0c */ /* 0x000fe4000bf65270 */
[----:B---3--:R-:W-:-:S13]  /*0bd0*/  R2UR UR17, R4 ;  /* 0x00000000041172ca */ /* 0x008fda00000e0000 */
[----:B------:R-:W-:-:S05]  /*0be0*/  MOV R4, UR17 ;  /* 0x0000001100047c02 */ /* 0x000fca0008000f00 */
[----:B------:R-:W-:-:S05]  /*0bf0*/  FFMA.FTZ R5, -R4, UR17, R5 ;  /* 0x0000001104057c23 */ /* 0x000fca0008010105 */
[----:B------:R-:W-:-:S13]  /*0c00*/  FSETP.GTU.FTZ.AND P0, PT, R5, RZ, PT ;  /* 0x000000ff0500720b */ /* 0x000fda0003f1c000 */
[----:B------:R-:W-:Y:S01]  /*0c10*/  VOTEU.ANY UP0, P0 ;  /* 0x00000000003f7886 */ /* 0x000fe20000000100 */
[----:B------:R-:W-:-:S04]  /*0c20*/  PLOP3.LUT P0, PT, PT, PT, UP0, 0x80, 0x0 ;  /* 0x000000000000781c */ /* 0x000fc80003f0f008 */
[----:B------:R-:W-:-:S09]  /*0c30*/  @UP0 ULDC UR10, c[0x0][0x250] ;  /* 0x00009400000a0ab9 */ /* 0x000fd20000000800 */
[----:B--2---:R-:W-:-:S06]  /*0c40*/  @P0 FADD.FTZ R12, R5, UR10 ;  /* 0x0000000a050c0e21 */ /* 0x004fcc0008010000 */
[----:B------:R-:W1:Y:S01]  /*0c50*/  @P0 MUFU.RSQ R12, R12 ;  /* 0x0000000c000c0308 */ /* 0x000e620000001400 */
[----:B------:R-:W-:Y:S02]  /*0c60*/  CS2R R4, SRZ ;  /* 0x0000000000047805 */ /* 0x000fe4000001ff00 */
[----:B-1----:R-:W-:Y:S02]  /*0c70*/  @P0 R2UR UR10, R12 ;  /* 0x000000000c0a02ca */ /* 0x002fe400000e0000 */
[----:B------:R-:W-:Y:S01]  /*0c80*/  ISETP.GT.U32.AND P0, PT, R44, 0x17f, PT ;  /* 0x0000017f2c00780c */ /* 0x000fe20003f04070 */
[--C-:B0-----:R-:W-:Y:S02]  /*0c90*/  HADD2.F32 R11, -RZ, R40.reuse.H0_H0 ;  /* 0x20000028ff0b7230 */ /* 0x101fe40000004100 */
[----:B------:R-:W-:-:S08]  /*0ca0*/  HADD2.F32 R12, -RZ, R40.H1_H1 ;  /* 0x30000028ff0c7230 */ /* 0x000fd00000004100 */
[----:B------:R-:W-:Y:S02]  /*0cb0*/  @UP0 UMOV UR14, UR10 ;  /* 0x0000000a000e0c82 */ /* 0x000fe40008000000 */
[----:B------:R-:W-:Y:S05]  /*0cc0*/  @P0 BRA `(.L_x_723) ;  /* 0x0000000000400947 */ /* 0x000fea0003800000 */
        /* <DEDUP_REMOVED lines=16> */
.L_x_723:
[----:B------:R-:W-:Y:S05]  /*0dd0*/  BSYNC B0 ;  /* 0x0000000000007941 */ /* 0x000fea0003800000 */
.L_x_722:
[----:B------:R-:W-:Y:S01]  /*0de0*/  FADD.FTZ R11, R11, -UR17 ;  /* 0x800000110b0b7e21 */ /* 0x000fe20008010000 */
[----:B------:R-:W-:Y:S01]  /*0df0*/  FADD.FTZ R7, R12, -UR17 ;  /* 0x800000110c077e21 */ /* 0x000fe20008010000 */
        /* <DEDUP_REMOVED lines=24> */
.L_x_724:
        /* <DEDUP_REMOVED lines=33> */
.L_x_725:
[----:B------:R-:W-:Y:S01]  /*1190*/  FFMA.FTZ R20, R7, R13, R16 ;  /* 0x0000000d07147223 */ /* 0x000fe20000010010 */
[----:B------:R-:W-:Y:S01]  /*11a0*/  FMUL.FTZ R16, R14, R33 ;  /* 0x000000210e107220 */ /* 0x000fe20000410000 */
[----:B------:R-:W-:Y:S01]  /*11b0*/  FADD.FTZ R13, R13, R18 ;  /* 0x000000120d0d7221 */ /* 0x000fe20000010000 */
[--C-:B------:R-:W-:Y:S02]  /*11c0*/  HADD2.F32 R15, -RZ, R36.reuse.H1_H1 ;  /* 0x30000024ff0f7230 */ /* 0x100fe40000004100 */
[----:B------:R-:W-:Y:S01]  /*11d0*/  FMUL.FTZ R17, R12, R5 ;  /* 0x000000050c117220 */ /* 0x000fe20000410000 */
[----:B------:R-:W-:Y:S01]  /*11e0*/  FFMA.FTZ R20, R9, R16, R20 ;  /* 0x0000001009147223 */ /* 0x000fe20000010014 */
[----:B------:R-:W-:Y:S01]  /*11f0*/  FADD.FTZ R16, R13, R16 ;  /* 0x000000100d107221 */ /* 0x000fe20000010000 */
[----:B------:R-:W-:Y:S02]  /*1200*/  HADD2.F32 R13, -RZ, R36.H0_H0 ;  /* 0x20000024ff0d7230 */ /* 0x000fe40000004100 */
[----:B------:R-:W-:Y:S01]  /*1210*/  FADD.FTZ R15, R15, -UR17 ;  /* 0x800000110f0f7e21 */ /* 0x000fe20008010000 */
[----:B------:R-:W-:Y:S01]  /*1220*/  FFMA.FTZ R20, R11, R17, R20 ;  /* 0x000000110b147223 */ /* 0x000fe20000010014 */
[----:B------:R-:W-:Y:S01]  /*1230*/  FADD.FTZ R17, R17, R16 ;  /* 0x0000001011117221 */ /* 0x000fe20000010000 */
        /* <DEDUP_REMOVED lines=24> */
.L_x_726:
[----:B------:R-:W-:Y:S01]  /*13c0*/  FMUL.FTZ R22, R16, R33 ;  /* 0x0000002110167220 */ /* 0x000fe20000410000 */
[--C-:B------:R-:W-:Y:S02]  /*13d0*/  HADD2.F32 R19, -RZ, R37.reuse.H0_H0 ;  /* 0x20000025ff137230 */ /* 0x100fe40000004100 */
[----:B------:R-:W-:Y:S01]  /*13e0*/  FMUL.FTZ R26, R18, R5 ;  /* 0x00000005121a7220 */ /* 0x000fe20000410000 */
[----:B------:R-:W-:Y:S02]  /*13f0*/  HADD2.F32 R23, -RZ, R37.H1_H1 ;  /* 0x30000025ff177230 */ /* 0x000fe40000004100 */
[----:B------:R-:W-:Y:S01]  /*1400*/  FADD.FTZ R21, R17, R22 ;  /* 0x0000001611157221 */ /* 0x000fe20000010000 */
[----:B------:R-:W-:Y:S01]  /*1410*/  FFMA.FTZ R24, R13, R22, R20 ;  /* 0x000000160d187223 */ /* 0x000fe20000010014 */
[----:B------:R-:W-:Y:S01]  /*1420*/  FADD.FTZ R19, R19, -UR17 ;  /* 0x8000001113137e21 */ /* 0x000fe20008010000 */
[--C-:B------:R-:W-:Y:S02]  /*1430*/  HADD2.F32 R22, -RZ, R34.reuse.H0_H0 ;  /* 0x20000022ff167230 */ /* 0x100fe40000004100 */
[----:B------:R-:W-:Y:S01]  /*1440*/  FADD.FTZ R17, R23, -UR17 ;  /* 0x8000001117117e21 */ /* 0x000fe20008010000 */
[----:B------:R-:W-:-:S02]  /*1450*/  HADD2.F32 R20, -RZ, R34.H1_H1 ;  /* 0x30000022ff147230 */ /* 0x000fc40000004100 */
        /* <DEDUP_REMOVED lines=21> */
.L_x_727:
        /* <DEDUP_REMOVED lines=22> */
[C---:B------:R-:W-:Y:S01]  /*1710*/  ISETP.NE.AND P2, PT, R44.reuse, RZ, PT ;  /* 0x000000ff2c00720c */ /* 0x040fe20003f45270 */
        /* <DEDUP_REMOVED lines=70> */
.L_x_729:
[----:B------:R-:W-:Y:S05]  /*1b80*/  BSYNC B0 ;  /* 0x0000000000007941 */ /* 0x000fea0003800000 */
.L_x_728:
        /* <DEDUP_REMOVED lines=318> */
.L_x_731:
[----:B------:R-:W-:Y:S05]  /*2f70*/  BSYNC B0 ;  /* 0x0000000000007941 */ /* 0x000fea0003800000 */
.L_x_730:
        /* <DEDUP_REMOVED lines=20> */
.L_x_733:
[----:B------:R-:W-:Y:S05]  /*30c0*/  BSYNC B0 ;  /* 0x0000000000007941 */ /* 0x000fea0003800000 */
.L_x_732:
        /* <DEDUP_REMOVED lines=34> */
.L_x_736:
[----:B------:R-:W2:Y:S04]  /*32f0*/  LDG.E.STRONG.GPU R9, desc[UR12][R10.64] ;  /* 0x0000000c0a097981 */ /* 0x000ea8000c1ef900 */
[----:B--2---:R-:W-:Y:S01]  /*3300*/  CCTL.IVALL ;  /* 0x00000000ff00798f */ /* 0x004fe20002000000 */
[----:B------:R-:W-:Y:S05]  /*3310*/  YIELD ;  /* 0x0000000000007946 */ /* 0x000fea0003800000 */
[----:B------:R-:W-:-:S13]  /*3320*/  ISETP.NE.AND P0, PT, R9, R14, PT ;  /* 0x0000000e0900720c */ /* 0x000fda0003f05270 */
[----:B------:R-:W-:Y:S05]  /*3330*/  @P0 BRA `(.L_x_736) ;  /* 0xfffffffc00ec0947 */ /* 0x000fea000383ffff */
.L_x_735:
        /* <DEDUP_REMOVED lines=17> */
.L_x_740:
        /* <DEDUP_REMOVED lines=115> */
.L_x_739:
        /* <DEDUP_REMOVED lines=61> */
.L_x_741:
[----:B------:R-:W-:-:S13]  /*3f50*/  ISETP.NE.OR P0, PT, R9, RZ, P0 ;  /* 0x000000ff0900720c */ /* 0x000fda0000705670 */
[----:B------:R-:W-:Y:S05]  /*3f60*/  @!P0 BRA `(.L_x_737) ;  /* 0x00000000007c8947 */ /* 0x000fea0003800000 */
.L_x_738:
        /* <DEDUP_REMOVED lines=31> */
.L_x_737:
        /* <DEDUP_REMOVED lines=11> */
.L_x_743:
[----:B------:R-:W-:Y:S05]  /*4210*/  BSYNC B0 ;  /* 0x0000000000007941 */ /* 0x000fea0003800000 */
.L_x_742:
        /* <DEDUP_REMOVED lines=16> */
.L_x_734:
[----:B------:R-:W1:Y:S01]  /*4320*/  S2UR UR11, SR_CgaCtaId ;  /* 0x00000000000b79c3 */ /* 0x000e620000008800 */
[----:B------:R-:W-:Y:S01]  /*4330*/  UMOV UR10, 0x400 ;  /* 0x00000400000a7882 */ /* 0x000fe20000000000 */
[C---:B--2---:R-:W-:Y:S01]  /*4340*/  IADD3 R12, R43.reuse, 0x80, RZ ;  /* 0x000000802b0c7810 */ /* 0x044fe20007ffe0ff */
[--C-:B------:R-:W-:Y:S01]  /*4350*/  HADD2.F32 R16, -RZ, R41.reuse.H0_H0 ;  /* 0x20000029ff107230 */ /* 0x100fe20000004100 */
[----:B------:R-:W-:Y:S01]  /*4360*/  IADD3 R3, R43, 0xc0, RZ ;  /* 0x000000c02b037810 */ /* 0x000fe20007ffe0ff */
[----:B------:R-:W-:Y:S01]  /*4370*/  HADD2.F32 R41, -RZ, R41.H1_H1 ;  /* 0x30000029ff297230 */ /* 0x000fe20000004100 */
[----:B------:R-:W-:Y:S02]  /*4380*/  SHF.R.S32.HI R15, RZ, 0x1f, R42 ;  /* 0x0000001fff0f7819 */ /* 0x000fe4000001142a */
[----:B------:R-:W-:Y:S02]  /*4390*/  SHF.R.S32.HI R13, RZ, 0x1f, R12 ;  /* 0x0000001fff0d7819 */ /* 0x000fe4000001140c */
[----:B------:R-:W-:Y:S01]  /*43a0*/  SHF.R.S32.HI R10, RZ, 0x1f, R3 ;  /* 0x0000001fff0a7819 */ /* 0x000fe20000011403 */
[----:B-1----:R-:W-:-:S09]  /*43b0*/  ULEA UR10, UR11, UR10, 0x18 ;  /* 0x0000000a0b0a7291 */ /* 0x002fd2000f8ec03f */
[----:B------:R0:W-:Y:S01]  /*43c0*/  @!P2 STS.64 [UR10+0x78], R6 ;  /* 0x00007806ff00a988 */ /* 0x0001e20008000a0a */
[----:B------:R-:W-:Y:S01]  /*43d0*/  BAR.SYNC.DEFER_BLOCKING 0x0 ;  /* 0x0000000000007b1d */ /* 0x000fe20000010000 */
[--C-:B0-----:R-:W-:Y:S02]  /*43e0*/  HADD2.F32 R7, -RZ, R40.reuse.H0_H0 ;  /* 0x20000028ff077230 */ /* 0x101fe40000004100 */
[----:B------:R-:W-:Y:S02]  /*43f0*/  HADD2.F32 R40, -RZ, R40.H1_H1 ;  /* 0x30000028ff287230 */ /* 0x000fe40000004100 */
[----:B------:R-:W-:Y:S02]  /*4400*/  HADD2.F32 R6, -RZ, R39.H1_H1 ;  /* 0x30000027ff067230 */ /* 0x000fe40000004100 */
[----:B------:R-:W-:Y:S01]  /*4410*/  FADD.FTZ R7, R7, -UR17 ;  /* 0x8000001107077e21 */ /* 0x000fe20008010000 */
[----:B------:R-:W-:-:S03]  /*4420*/  FADD.FTZ R40, R40, -UR17 ;  /* 0x8000001128287e21 */ /* 0x000fc60008010000 */
[----:B------:R-:W-:Y:S01]  /*4430*/  FMUL.FTZ R23, R7, UR14 ;  /* 0x0000000e07177c20 */ /* 0x000fe20008410000 */
[----:B------:R-:W-:Y:S01]  /*4440*/  FMUL.FTZ R25, R40, UR14 ;  /* 0x0000000e28197c20 */ /* 0x000fe20008410000 */
[----:B------:R-:W0:Y:S01]  /*4450*/  LDS.64 R8, [UR10+0x78] ;  /* 0x0000780aff087984 */ /* 0x000e220008000a00 */
[----:B------:R-:W-:Y:S02]  /*4460*/  ULDC.64 UR10, c[0x0][0x290] ;  /* 0x0000a400000a7ab9 */ /* 0x000fe40000000a00 */
[----:B------:R-:W-:Y:S02]  /*4470*/  ISETP.GE.U32.AND P0, PT, R42, UR10, PT ;  /* 0x0000000a2a007c0c */ /* 0x000fe4000bf06070 */
[----:B------:R-:W-:Y:S02]  /*4480*/  ISETP.GE.U32.AND P2, PT, R12, UR10, PT ;  /* 0x0000000a0c007c0c */ /* 0x000fe4000bf46070 */
[----:B------:R-:W-:Y:S01]  /*4490*/  ISETP.GE.U32.AND P5, PT, R3, UR10, PT ;  /* 0x0000000a03007c0c */ /* 0x000fe2000bfa6070 */
[----:B------:R-:W-:Y:S01]  /*44a0*/  ULDC UR10, c[0x0][0x2bc] ;  /* 0x0000af00000a7ab9 */ /* 0x000fe20000000800 */
[----:B------:R-:W-:-:S02]  /*44b0*/  ISETP.GE.AND.EX P4, PT, R15, UR11, PT, P0 ;  /* 0x0000000b0f007c0c */ /* 0x000fc4000bf86300 */
[----:B------:R-:W-:Y:S02]  /*44c0*/  ISETP.GE.AND.EX P0, PT, R13, UR11, PT, P2 ;  /* 0x0000000b0d007c0c */ /* 0x000fe4000bf06320 */
[----:B------:R-:W-:Y:S02]  /*44d0*/  ISETP.GE.AND.EX P2, PT, R10, UR11, PT, P5 ;  /* 0x0000000b0a007c0c */ /* 0x000fe4000bf46350 */
[----:B------:R-:W-:Y:S01]  /*44e0*/  ISETP.GT.U32.OR P4, PT, R44, 0x17f, P4 ;  /* 0x0000017f2c00780c */ /* 0x000fe20002784470 */
[----:B0-----:R-:W-:Y:S01]  /*44f0*/  FMUL.FTZ R11, R8, UR10 ;  /* 0x0000000a080b7c20 */ /* 0x001fe20008410000 */
[----:B------:R-:W-:Y:S01]  /*4500*/  FMUL.FTZ R14, R9, UR10 ;  /* 0x0000000a090e7c20 */ /* 0x000fe20008410000 */
[----:B------:R-:W-:Y:S01]  /*4510*/  HADD2.F32 R8, -RZ, R39.H0_H0 ;  /* 0x20000027ff087230 */ /* 0x000fe20000004100 */
[----:B------:R-:W-:Y:S09]  /*4520*/  @!P3 BRA `(.L_x_744) ;  /* 0x000000000048b947 */ /* 0x000ff20003800000 */
        /* <DEDUP_REMOVED lines=18> */
.L_x_744:
        /* <DEDUP_REMOVED lines=21> */
.L_x_746:
[----:B------:R-:W-:Y:S05]  /*47a0*/  BSYNC B0 ;  /* 0x0000000000007941 */ /* 0x000fea0003800000 */
.L_x_745:
[----:B------:R-:W-:Y:S01]  /*47b0*/  FADD.FTZ R16, R16, -UR17 ;  /* 0x8000001110107e21 */ /* 0x000fe20008010000 */
[----:B------:R-:W-:Y:S01]  /*47c0*/  FADD.FTZ R41, R41, -UR17 ;  /* 0x8000001129297e21 */ /* 0x000fe20008010000 */
[--C-:B------:R-:W-:Y:S02]  /*47d0*/  HADD2.F32 R6, -RZ, R38.reuse.H0_H0 ;  /* 0x20000026ff067230 */ /* 0x100fe40000004100 */
[----:B------:R-:W-:Y:S02]  /*47e0*/  HADD2.F32 R38, -RZ, R38.H1_H1 ;  /* 0x30000026ff267230 */ /* 0x000fe40000004100 */
[----:B------:R-:W-:Y:S01]  /*47f0*/  FMUL.FTZ R23, R16, UR14 ;  /* 0x0000000e10177c20 */ /* 0x000fe20008410000 */
        /* <DEDUP_REMOVED lines=20> */
.L_x_747:
[----:B------:R-:W-:Y:S04]  /*4940*/  BSSY B0, `(.L_x_748) ;  /* 0x0000014000007945 */ /* 0x000fe80003800000 */
[----:B------:R-:W-:Y:S05]  /*4950*/  @P4 BRA `(.L_x_749) ;  /* 0x0000000000484947 */ /* 0x000fea0003800000 */
[C-C-:B------:R-:W-:Y:S01]  /*4960*/  FFMA.FTZ R7, R11.reuse, R23, R14.reuse ;  /* 0x000000170b077223 */ /* 0x140fe2000001000e */
[----:B------:R-:W-:Y:S01]  /*4970*/  ULDC.64 UR10, c[0x0][0x288] ;  /* 0x0000a200000a7ab9 */ /* 0x000fe20000000a00 */
[----:B0-----:R-:W-:Y:S01]  /*4980*/  FFMA.FTZ R9, R11, R41, R14 ;  /* 0x000000290b097223 */ /* 0x001fe2000001000e */
        /* <DEDUP_REMOVED lines=15> */
.L_x_749:
[----:B------:R-:W-:Y:S05]  /*4a80*/  BSYNC B0 ;  /* 0x0000000000007941 */ /* 0x000fea0003800000 */
.L_x_748:
[--C-:B------:R-:W-:Y:S01]  /*4a90*/  HADD2.F32 R6, -RZ, R36.reuse.H0_H0 ;  /* 0x20000024ff067230 */ /* 0x100fe20000004100 */
[C---:B------:R-:W-:Y:S01]  /*4aa0*/  ISETP.GT.U32.OR P0, PT, R44.reuse, 0x17f, P0 ;  /* 0x0000017f2c00780c */ /* 0x040fe20000704470 */
[----:B------:R-:W-:Y:S01]  /*4ab0*/  HADD2.F32 R36, -RZ, R36.H1_H1 ;  /* 0x30000024ff247230 */ /* 0x000fe20000004100 */
[----:B------:R-:W-:Y:S01]  /*4ac0*/  ISETP.GT.U32.OR P2, PT, R44, 0x17f, P2 ;  /* 0x0000017f2c00780c */ /* 0x000fe20001744470 */
[----:B01----:R-:W-:Y:S02]  /*4ad0*/  HADD2.F32 R8, -RZ, R35.H0_H0 ;  /* 0x20000023ff087230 */ /* 0x003fe40000004100 */
[----:B------:R-:W-:Y:S01]  /*4ae0*/  FADD.FTZ R7, R6, -UR17 ;  /* 0x8000001106077e21 */ /* 0x000fe20008010000 */
[----:B------:R-:W-:Y:S02]  /*4af0*/  HADD2.F32 R6, -RZ, R37.H0_H0 ;  /* 0x20000025ff067230 */ /* 0x000fe40000004100 */
[----:B------:R-:W-:Y:S01]  /*4b00*/  FADD.FTZ R36, R36, -UR17 ;  /* 0x8000001124247e21 */ /* 0x000fe20008010000 */
[----:B------:R-:W-:-:S02]  /*4b10*/  HADD2.F32 R16, -RZ, R35.H1_H1 ;  /* 0x30000023ff107230 */ /* 0x000fc40000004100 */
        /* <DEDUP_REMOVED lines=22> */
.L_x_750:
[----:B------:R-:W-:Y:S04]  /*4c80*/  BSSY B0, `(.L_x_751) ;  /* 0x0000014000007945 */ /* 0x000fe80003800000 */
[----:B------:R-:W-:Y:S05]  /*4c90*/  @P0 BRA `(.L_x_752) ;  /* 0x0000000000480947 */ /* 0x000fea0003800000 */
[C-C-:B------:R-:W-:Y:S01]  /*4ca0*/  FFMA.FTZ R7, R11.reuse, R21, R14.reuse ;  /* 0x000000150b077223 */ /* 0x140fe2000001000e */
[----:B------:R-:W-:Y:S01]  /*4cb0*/  FFMA.FTZ R9, R11, R23, R14 ;  /* 0x000000170b097223 */ /* 0x000fe2000001000e */
[----:B------:R-:W-:Y:S02]  /*4cc0*/  ULDC.64 UR10, c[0x0][0x288] ;  /* 0x0000a200000a7ab9 */ /* 0x000fe40000000a00 */
[----:B------:R-:W-:Y:S02]  /*4cd0*/  IMAD R15, R13, UR10, RZ ;  /* 0x0000000a0d0f7c24 */ /* 0x000fe4000f8e02ff */
[----:B------:R-:W-:Y:S01]  /*4ce0*/  FFMA.FTZ R7, R8, R33, -R7 ;  /* 0x0000002108077223 */ /* 0x000fe20000010807 */
[----:B------:R-:W-:Y:S01]  /*4cf0*/  FFMA.FTZ R13, R16, R5, -R9 ;  /* 0x00000005100d7223 */ /* 0x000fe20000010809 */
[----:B------:R-:W-:Y:S01]  /*4d00*/  MOV R8, R46 ;  /* 0x0000002e00087202 */ /* 0x000fe20000000f00 */
[C---:B------:R-:W-:Y:S01]  /*4d10*/  IMAD R15, R12.reuse, UR11, R15 ;  /* 0x0000000b0c0f7c24 */ /* 0x040fe2000f8e020f */
[----:B------:R-:W-:Y:S01]  /*4d20*/  MOV R9, R49 ;  /* 0x0000003100097202 */ /* 0x000fe20000000f00 */
        /* <DEDUP_REMOVED lines=9> */
.L_x_752:
[----:B------:R-:W-:Y:S05]  /*4dc0*/  BSYNC B0 ;  /* 0x0000000000007941 */ /* 0x000fea0003800000 */
.L_x_751:
        /* <DEDUP_REMOVED lines=25> */
.L_x_753:
        /* <DEDUP_REMOVED lines=11> */
[----:B------:R-:W-:Y:S01]  /*5010*/  IMAD R5, R3, UR11, R10 ;  /* 0x0000000b03057c24 */ /* 0x000fe2000f8e020a */
[----:B------:R-:W-:Y:S01]  /*5020*/  ULDC.64 UR10, c[0x0][0x210] ;  /* 0x00008400000a7ab9 */ /* 0x000fe20000000a00 */
[----:B------:R-:W-:Y:S01]  /*5030*/  FMUL.FTZ R3, R7, UR14 ;  /* 0x0000000e07037c20 */ /* 0x000fe20008410000 */
[----:B------:R-:W-:Y:S02]  /*5040*/  LEA R4, P0, R46, UR10, 0x1 ;  /* 0x0000000a2e047c11 */ /* 0x000fe4000f8008ff */
[----:B------:R-:W-:Y:S02]  /*5050*/  IADD3 R5, R47, R5, RZ ;  /* 0x000000052f057210 */ /* 0x000fe40007ffe0ff */
[----:B------:R-:W-:Y:S02]  /*5060*/  F2FP.F16.F32.PACK_AB R3, R6, R3 ;  /* 0x000000030603723e */ /* 0x000fe400000000ff */
[----:B------:R-:W-:-:S05]  /*5070*/  LEA.HI.X R5, R46, UR11, R5, 0x1, P0 ;  /* 0x0000000b2e057c11 */ /* 0x000fca00080f0c05 */
[----:B------:R0:W-:Y:S02]  /*5080*/  STG.E desc[UR12][R4.64], R3 ;  /* 0x0000000304007986 */ /* 0x0001e4000c10190c */
.L_x_755:
[----:B------:R-:W-:Y:S05]  /*5090*/  BSYNC B0 ;  /* 0x0000000000007941 */ /* 0x000fea0003800000 */
.L_x_754:
        /* <DEDUP_REMOVED lines=9> */
.L_x_721:
        /* <DEDUP_REMOVED lines=19> */
.L_x_758:
[----:B------:R-:W-:Y:S05]  /*5260*/  BSYNC B0 ;  /* 0x0000000000007941 */ /* 0x000fea0003800000 */
.L_x_757:
        /* <DEDUP_REMOVED lines=11> */
.L_x_760:
[----:B------:R-:W2:Y:S04]  /*5320*/  LDG.E.STRONG.GPU R5, desc[UR12][R2.64] ;  /* 0x0000000c02057981 */ /* 0x000ea8000c1ef900 */
[----:B--2---:R-:W-:Y:S01]  /*5330*/  CCTL.IVALL ;  /* 0x00000000ff00798f */ /* 0x004fe20002000000 */
[----:B------:R-:W-:Y:S05]  /*5340*/  YIELD ;  /* 0x0000000000007946 */ /* 0x000fea0003800000 */
[----:B------:R-:W-:-:S13]  /*5350*/  ISETP.NE.AND P0, PT, R5, R0, PT ;  /* 0x000000000500720c */ /* 0x000fda0003f05270 */
[----:B------:R-:W-:Y:S05]  /*5360*/  @P0 BRA `(.L_x_760) ;  /* 0xfffffffc00ec0947 */ /* 0x000fea000383ffff */
.L_x_759:
        /* <DEDUP_REMOVED lines=24> */
.L_x_761:
        /* <DEDUP_REMOVED lines=25> */
.L_x_762:
        /* <DEDUP_REMOVED lines=16> */
.L_x_2297:


//--------------------- .text._Z35group_norm_nhwc_bwd_one_pass_kernelI11Fp16IOBf16WLi512ELi12ELi384EEv26Group_norm_nhwc_bwd_params --------------------------
	.section	.text._Z35group_norm_nhwc_bwd_one_pass_kernelI11Fp16IOBf16WLi512ELi12ELi384EEv26Group_norm_nhwc_bwd_params,"ax",@progbits
	.align	128
        .global         _Z35group_norm_nhwc_bwd_one_pass_kernelI11Fp16IOBf16WLi512ELi12ELi384EEv26Group_norm_nhwc_bwd_params
        .type           _Z35group_norm_nhwc_bwd_one_pass_kernelI11Fp16IOBf16WLi512ELi12ELi384EEv26Group_norm_nhwc_bwd_params,@function
        .size           _Z35group_norm_nhwc_bwd_one_pass_kernelI11Fp16IOBf16WLi512ELi12ELi384EEv26Group_norm_nhwc_bwd_params,(.L_x_2298 - _Z35group_norm_nhwc_bwd_one_pass_kernelI11Fp16IOBf16WLi512ELi12ELi384EEv26Group_norm_nhwc_bwd_params)
        .other          _Z35group_norm_nhwc_bwd_one_pass_kernelI11Fp16IOBf16WLi512ELi12ELi384EEv26Group_norm_nhwc_bwd_params,@"STO_CUDA_ENTRY STV_DEFAULT"
_Z35group_norm_nhwc_bwd_one_pass_kernelI11Fp16IOBf16WLi512ELi12ELi384EEv26Group_norm_nhwc_bwd_params:
.text._Z35group_norm_nhwc_bwd_one_pass_kernelI11Fp16IOBf16WLi512ELi12ELi384EEv26Group_norm_nhwc_bwd_params:
        /* <DEDUP_REMOVED lines=27> */
[----:B------:R-:W-:Y:S01]  /*01b0*/  IADD3.X R8, RZ, R5, RZ, P2, !PT ;  /* 0x00000005ff087210 */ /* 0x000fe200017fe4ff */
[----:B--2---:R-:W-:Y:S01]  /*01c0*/  IMAD R55, R0, UR10, R57 ;  /* 0x0000000a00377c24 */ /* 0x004fe2000f8e0239 */
[----:B------:R-:W-:Y:S01]  /*01d0*/  LEA.HI R9, P0, R11, R2, RZ, 0x1 ;  /* 0x000000020b097211 */ /* 0x000fe200078108ff */
[----:B------:R-:W2:Y:S01]  /*01e0*/  LDC R35, c[0x0][0xc] ;  /* 0x00000300ff237b82 */ /* 0x000ea20000000800 */
[--C-:B------:R-:W-:Y:S01]  /*01f0*/  SHF.R.S32.HI R5, RZ, 0x1f, R56.reuse ;  /* 0x0000001fff057819 */ /* 0x100fe20000011438 */
        /* <DEDUP_REMOVED lines=41> */
.L_x_814:
        /* <DEDUP_REMOVED lines=176> */
[----:B------:R-:W5:Y:S03]  /*0f90*/  @P4 LDG.E R45, desc[UR8][R66.64] ;  /* 0x00000008422d4981 */ /* 0x000f66000c1e1900 */
[----:B------:R-:W4:Y:S01]  /*0fa0*/  @P6 LDC.64 R18, c[0x0][0x230] ;  /* 0x00008c00ff126b82 */ /* 0x000f220000000a00 */
[----:B0-----:R-:W-:Y:S01]  /*0fb0*/  @P6 MOV R30, R72 ;  /* 0x00000048001e6202 */ /* 0x001fe20000000f00 */
[----:B------:R0:W5:Y:S01]  /*0fc0*/  @P2 LDG.E R59, desc[UR8][R62.64] ;  /* 0x000000083e3b2981 */ /* 0x000162000c1e1900 */
[----:B------:R-:W-:-:S05]  /*0fd0*/  @P6 MOV R31, R75 ;  /* 0x0000004b001f6202 */ /* 0x000fca0000000f00 */
[----:B------:R-:W4:Y:S01]  /*0fe0*/  @P6 LDC.64 R20, c[0x0][0x228] ;  /* 0x00008a00ff146b82 */ /* 0x000f220000000a00 */
[----:B---3--:R-:W-:Y:S01]  /*0ff0*/  CS2R R40, SRZ ;  /* 0x0000000000287805 */ /* 0x008fe2000001ff00 */
[----:B------:R-:W5:Y:S05]  /*1000*/  @P4 LDG.E R42, desc[UR8][R68.64] ;  /* 0x00000008442a4981 */ /* 0x000f6a000c1e1900 */
[----:B------:R3:W5:Y:S01]  /*1010*/  @P3 LDG.E R40, desc[UR8][R60.64] ;  /* 0x000000083c283981 */ /* 0x000762000c1e1900 */
[----:B-1----:R-:W-:Y:S01]  /*1020*/  @P6 IMAD R29, R12, R16, RZ ;  /* 0x000000100c1d6224 */ /* 0x002fe200078e02ff */
[----:B0-----:R-:W-:Y:S02]  /*1030*/  CS2R R62, SRZ ;  /* 0x00000000003e7805 */ /* 0x001fe4000001ff00 */
[----:B------:R-:W-:Y:S01]  /*1040*/  CS2R R66, SRZ ;  /* 0x0000000000427805 */ /* 0x000fe2000001ff00 */
[----:B------:R0:W5:Y:S01]  /*1050*/  @P3 LDG.E R41, desc[UR8][R64.64] ;  /* 0x0000000840293981 */ /* 0x000162000c1e1900 */
[----:B------:R-:W-:-:S02]  /*1060*/  @P6 IMAD R29, R48, R17, R29 ;  /* 0x00000011301d6224 */ /* 0x000fc400078e021d */
[----:B------:R-:W-:Y:S01]  /*1070*/  @P6 IMAD.WIDE.U32 R16, R48, R16, R30 ;  /* 0x0000001030106225 */ /* 0x000fe200078e001e */
[----:B------:R1:W5:Y:S01]  /*1080*/  @P2 LDG.E R62, desc[UR8][R32.64] ;  /* 0x00000008203e2981 */ /* 0x000362000c1e1900 */
[----:B---3--:R-:W-:-:S03]  /*1090*/  CS2R R60, SRZ ;  /* 0x00000000003c7805 */ /* 0x008fc6000001ff00 */
[----:B------:R-:W-:Y:S01]  /*10a0*/  @P6 IADD3 R29, R17, R29, RZ ;  /* 0x0000001d111d6210 */ /* 0x000fe20007ffe0ff */
[----:B------:R1:W5:Y:S01]  /*10b0*/  @P1 LDG.E R63, desc[UR8][R22.64] ;  /* 0x00000008163f1981 */ /* 0x000362000c1e1900 */
[C---:B------:R-:W-:Y:S02]  /*10c0*/  @P6 SHF.L.U32 R17, R16.reuse, 0x1, RZ ;  /* 0x0000000110116819 */ /* 0x040fe400000006ff */
[----:B------:R-:W-:Y:S01]  /*10d0*/  @P6 SHF.L.U64.HI R16, R16, 0x1, R29 ;  /* 0x0000000110106819 */ /* 0x000fe2000001021d */
[----:B------:R1:W5:Y:S04]  /*10e0*/  @P0 LDG.E R61, desc[UR8][R26.64] ;  /* 0x000000081a3d0981 */ /* 0x000368000c1e1900 */
[----:B------:R1:W5:Y:S01]  /*10f0*/  @P0 LDG.E R60, desc[UR8][R76.64] ;  /* 0x000000084c3c0981 */ /* 0x000362000c1e1900 */
[----:B----4-:R-:W-:-:S04]  /*1100*/  @P6 IADD3 R18, P0, R17, R18, RZ ;  /* 0x0000001211126210 */ /* 0x010fc80007f1e0ff */
[C---:B------:R-:W-:Y:S02]  /*1110*/  @P6 IADD3.X R19, R16.reuse, R19, RZ, P0, !PT ;  /* 0x0000001310136210 */ /* 0x040fe400007fe4ff */
[----:B------:R-:W-:Y:S02]  /*1120*/  @P6 IADD3 R20, P0, R17, R20, RZ ;  /* 0x0000001411146210 */ /* 0x000fe40007f1e0ff */
[----:B0-----:R-:W-:Y:S01]  /*1130*/  CS2R R64, SRZ ;  /* 0x0000000000407805 */ /* 0x001fe2000001ff00 */
[----:B------:R1:W5:Y:S01]  /*1140*/  @P6 LDG.E R66, desc[UR8][R18.64] ;  /* 0x0000000812426981 */ /* 0x000362000c1e1900 */
[----:B------:R-:W-:-:S04]  /*1150*/  @P6 IADD3.X R21, R16, R21, RZ, P0, !PT ;  /* 0x0000001510156210 */ /* 0x000fc800007fe4ff */
[----:B------:R1:W5:Y:S04]  /*1160*/  @P1 LDG.E R64, desc[UR8][R24.64] ;  /* 0x0000000818401981 */ /* 0x000368000c1e1900 */
[----:B------:R1:W5:Y:S01]  /*1170*/  @P6 LDG.E R65, desc[UR8][R20.64] ;  /* 0x0000000814416981 */ /* 0x000362000c1e1900 */
[----:B------:R-:W-:Y:S01]  /*1180*/  MOV R68, 0x3f800000 ;  /* 0x3f80000000447802 */ /* 0x000fe20000000f00 */
[----:B------:R-:W-:Y:S01]  /*1190*/  BSSY B0, `(.L_x_764) ;  /* 0x000001b000007945 */ /* 0x000fe20003800000 */
[----:B------:R-:W-:Y:S02]  /*11a0*/  MOV R70, RZ ;  /* 0x000000ff00467202 */ /* 0x000fe40000000f00 */
[----:B------:R-:W-:Y:S01]  /*11b0*/  MOV R69, RZ ;  /* 0x000000ff00457202 */ /* 0x000fe20000000f00 */
[----:B--2---:R-:W-:-:S05]  /*11c0*/  FFMA.FTZ R15, -R14, R14, R15 ;  /* 0x0000000e0e0f7223 */ /* 0x004fca000001010f */
[----:B------:R-:W-:-:S13]  /*11d0*/  FSETP.GTU.FTZ.AND P0, PT, R15, RZ, PT ;  /* 0x000000ff0f00720b */ /* 0x000fda0003f1c000 */
[----:B------:R-:W0:Y:S02]  /*11e0*/  @P0 LDC R16, c[0x0][0x250] ;  /* 0x00009400ff100b82 */ /* 0x000e240000000800 */
[----:B0-----:R-:W-:-:S04]  /*11f0*/  @P0 FADD.FTZ R16, R15, R16 ;  /* 0x000000100f100221 */ /* 0x001fc80000010000 */
[----:B------:R1:W0:Y:S01]  /*1200*/  @P0 MUFU.RSQ R68, R16 ;  /* 0x0000001000440308 */ /* 0x0002220000001400 */
[----:B------:R-:W-:Y:S02]  /*1210*/  ISETP.GT.U32.AND P0, PT, R56, 0x17f, PT ;  /* 0x0000017f3800780c */ /* 0x000fe40003f04070 */
[----:B------:R-:W-:-:S11]  /*1220*/  MOV R15, RZ ;  /* 0x000000ff000f7202 */ /* 0x000fd60000000f00 */
[----:B-1----:R-:W-:Y:S05]  /*1230*/  @P0 BRA `(.L_x_765) ;  /* 0x0000000000400947 */ /* 0x002fea0003800000 */
[----:B------:R-:W-:Y:S01]  /*1240*/  ISETP.NE.AND P0, PT, RZ, UR7, PT ;  /* 0x00000007ff007c0c */ /* 0x000fe2000bf05270 */
[----:B------:R-:W1:Y:S01]  /*1250*/  LDC.64 R18, c[0x0][0x238] ;  /* 0x00008e00ff127b82 */ /* 0x000e620000000a00 */
[----:B------:R-:W-:-:S04]  /*1260*/  IADD3 R21, R57, R28, RZ ;  /* 0x0000001c39157210 */ /* 0x000fc80007ffe0ff */
[----:B------:R-:W-:-:S07]  /*1270*/  SHF.R.S32.HI R20, RZ, 0x1f, R21 ;  /* 0x0000001fff147819 */ /* 0x000fce0000011415 */
[----:B------:R-:W2:Y:S01]  /*1280*/  @P0 LDC.64 R16, c[0x0][0x240] ;  /* 0x00009000ff100b82 */ /* 0x000ea20000000a00 */
[----:B-1----:R-:W-:-:S05]  /*1290*/  IMAD.WIDE R18, R21, 0x2, R18 ;  /* 0x0000000215127825 */ /* 0x002fca00078e0212 */
[----:B------:R-:W3:Y:S04]  /*12a0*/  LDG.E.U16 R70, desc[UR8][R18.64] ;  /* 0x0000000812467981 */ /* 0x000ee8000c1e1500 */
[----:B------:R-:W4:Y:S01]  /*12b0*/  LDG.E.U16 R69, desc[UR8][R18.64+0x2] ;  /* 0x0000020812457981 */ /* 0x000f22000c1e1500 */
[----:B--2---:R-:W-:-:S04]  /*12c0*/  @P0 LEA R16, P6, R21, R16, 0x1 ;  /* 0x0000001015100211 */ /* 0x004fc800078c08ff */
[----:B------:R-:W-:-:S05]  /*12d0*/  @P0 LEA.HI.X R17, R21, R17, R20, 0x1, P6 ;  /* 0x0000001115110211 */ /* 0x000fca00030f0c14 */
[----:B------:R-:W2:Y:S04]  /*12e0*/  @P0 LDG.E.U16 R21, desc[UR8][R16.64] ;  /* 0x0000000810150981 */ /* 0x000ea8000c1e1500 */
[----:B------:R-:W2:Y:S01]  /*12f0*/  @P0 LDG.E.U16 R20, desc[UR8][R16.64+0x2] ;  /* 0x0000020810140981 */ /* 0x000ea2000c1e1500 */
[----:B---3--:R-:W-:Y:S02]  /*1300*/  SHF.L.U32 R70, R70, 0x10, RZ ;  /* 0x0000001046467819 */ /* 0x008fe400000006ff */
[----:B----4-:R-:W-:Y:S02]  /*1310*/  SHF.L.U32 R69, R69, 0x10, RZ ;  /* 0x0000001045457819 */ /* 0x010fe400000006ff */
[----:B--2---:R-:W-:Y:S02]  /*1320*/  @P0 SHF.L.U32 R67, R21, 0x10, RZ ;  /* 0x0000001015430819 */ /* 0x004fe400000006ff */
[----:B------:R-:W-:-:S07]  /*1330*/  @P0 SHF.L.U32 R15, R20, 0x10, RZ ;  /* 0x00000010140f0819 */ /* 0x000fce00000006ff */
.L_x_765:
[----:B------:R-:W-:Y:S05]  /*1340*/  BSYNC B0 ;  /* 0x0000000000007941 */ /* 0x000fea0003800000 */
.L_x_764:
[----:B------:R-:W-:Y:S01]  /*1350*/  ISETP.NE.AND P0, PT, RZ, UR7, PT ;  /* 0x00000007ff007c0c */ /* 0x000fe2000bf05270 */
[--C-:B-----5:R-:W-:Y:S01]  /*1360*/  HADD2.F32 R17, -RZ, R44.reuse.H0_H0 ;  /* 0x2000002cff117230 */ /* 0x120fe20000004100 */
[----:B------:R-:W-:Y:S01]  /*1370*/  LOP3.LUT R58, R58, 0xfffffffd, RZ, 0xc0, !PT ;  /* 0xfffffffd3a3a7812 */ /* 0x000fe200078ec0ff */
[----:B------:R-:W-:Y:S02]  /*1380*/  HADD2.F32 R25, -RZ, R44.H1_H1 ;  /* 0x3000002cff197230 */ /* 0x000fe40000004100 */
[--C-:B------:R-:W-:Y:S02]  /*1390*/  HADD2.F32 R27, -RZ, R45.reuse.H0_H0 ;  /* 0x2000002dff1b7230 */ /* 0x100fe40000004100 */
[C---:B------:R-:W-:Y:S01]  /*13a0*/  FADD.FTZ R17, -R14.reuse, R17 ;  /* 0x000000110e117221 */ /* 0x040fe20000010100 */
[----:B------:R-:W-:Y:S02]  /*13b0*/  HADD2.F32 R31, -RZ, R45.H1_H1 ;  /* 0x3000002dff1f7230 */ /* 0x000fe40000004100 */
[----:B------:R-:W-:Y:S01]  /*13c0*/  FADD.FTZ R29, -R14, R25 ;  /* 0x000000190e1d7221 */ /* 0x000fe20000010100 */
[----:B------:R-:W-:-:S02]  /*13d0*/  HADD2.F32 R23, -RZ, R43.H0_H0 ;  /* 0x2000002bff177230 */ /* 0x000fc40000004100 */
[C---:B------:R-:W-:Y:S01]  /*13e0*/  FADD.FTZ R27, -R14.reuse, R27 ;  /* 0x0000001b0e1b7221 */ /* 0x040fe20000010100 */
[----:B------:R-:W-:Y:S02]  /*13f0*/  HADD2.F32 R19, -RZ, R43.H1_H1 ;  /* 0x3000002bff137230 */ /* 0x000fe40000004100 */
[----:B------:R-:W-:Y:S01]  /*1400*/  FADD.FTZ R25, -R14, R31 ;  /* 0x0000001f0e197221 */ /* 0x000fe20000010100 */
[----:B------:R-:W-:Y:S01]  /*1410*/  @P0 LOP3.LUT R58, R58, 0x2, RZ, 0xfc, !PT ;  /* 0x000000023a3a0812 */ /* 0x000fe200078efcff */
[--C-:B------:R-:W-:Y:S02]  /*1420*/  HADD2.F32 R21, -RZ, R42.reuse.H0_H0 ;  /* 0x2000002aff157230 */ /* 0x100fe40000004100 */
[-C--:B0-----:R-:W-:Y:S01]  /*1430*/  FMUL.FTZ R18, R17, R68.reuse ;  /* 0x0000004411127220 */ /* 0x081fe20000410000 */
        /* <DEDUP_REMOVED lines=21> */
.L_x_766:
[----:B------:R-:W-:Y:S01]  /*1590*/  FMUL.FTZ R17, R23, R70 ;  /* 0x0000004617117220 */ /* 0x000fe20000410000 */
[-C--:B------:R-:W-:Y:S01]  /*15a0*/  FMUL.FTZ R24, R27, R68.reuse ;  /* 0x000000441b187220 */ /* 0x080fe20000410000 */
[C---:B------:R-:W-:Y:S01]  /*15b0*/  FFMA.FTZ R27, R18.reuse, R23, RZ ;  /* 0x00000017121b7223 */ /* 0x040fe200000100ff */
        /* <DEDUP_REMOVED lines=23> */
.L_x_767:
[----:B------:R-:W-:Y:S01]  /*1730*/  FFMA.FTZ R30, R16, R29, R31 ;  /* 0x0000001d101e7223 */ /* 0x000fe2000001001f */
[----:B------:R-:W-:Y:S01]  /*1740*/  FADD.FTZ R28, RZ, R23 ;  /* 0x00000017ff1c7221 */ /* 0x000fe20000010000 */
[----:B------:R-:W-:Y:S01]  /*1750*/  FADD.FTZ R26, R29, R18 ;  /* 0x000000121d1a7221 */ /* 0x000fe20000010000 */
[----:B------:R-:W-:Y:S01]  /*1760*/  FFMA.FTZ R17, R24, R21, R27 ;  /* 0x0000001518117223 */ /* 0x000fe2000001001b */
[----:B------:R-:W-:Y:S01]  /*1770*/  FMUL.FTZ R23, R21, R70 ;  /* 0x0000004615177220 */ /* 0x000fe20000410000 */
[--C-:B------:R-:W-:Y:S02]  /*1780*/  HADD2.F32 R27, -RZ, R41.reuse.H0_H0 ;  /* 0x20000029ff1b7230 */ /* 0x100fe40000004100 */
[----:B------:R-:W-:Y:S01]  /*1790*/  FFMA.FTZ R31, R16, R19, RZ ;  /* 0x00000013101f7223 */ /* 0x000fe200000100ff */
[----:B------:R-:W-:Y:S02]  /*17a0*/  HADD2.F32 R29, -RZ, R41.H1_H1 ;  /* 0x30000029ff1d7230 */ /* 0x000fe40000004100 */
[----:B------:R-:W-:Y:S01]  /*17b0*/  FADD.FTZ R25, RZ, R19 ;  /* 0x00000013ff197221 */ /* 0x000fe20000010000 */
[----:B------:R-:W-:Y:S01]  /*17c0*/  FFMA.FTZ R24, R24, R23, R30 ;  /* 0x0000001718187223 */ /* 0x000fe2000001001e */
[----:B------:R-:W-:Y:S01]  /*17d0*/  FMUL.FTZ R19, R20, R69 ;  /* 0x0000004514137220 */ /* 0x000fe20000410000 */
[C---:B------:R-:W-:Y:S01]  /*17e0*/  FADD.FTZ R27, -R14.reuse, R27 ;  /* 0x0000001b0e1b7221 */ /* 0x040fe20000010100 */
[----:B------:R-:W-:Y:S01]  /*17f0*/  FADD.FTZ R29, -R14, R29 ;  /* 0x0000001d0e1d7221 */ /* 0x000fe20000010100 */
[----:B------:R-:W-:Y:S01]  /*1800*/  FFMA.FTZ R18, R22, R20, R31 ;  /* 0x0000001416127223 */ /* 0x000fe2000001001f */
[----:B------:R-:W-:Y:S01]  /*1810*/  FADD.FTZ R20, R25, R20 ;  /* 0x0000001419147221 */ /* 0x000fe20000010000 */
[----:B------:R-:W-:Y:S01]  /*1820*/  FADD.FTZ R16, R26, R23 ;  /* 0x000000171a107221 */ /* 0x000fe20000010000 */
[----:B------:R-:W-:Y:S01]  /*1830*/  FFMA.FTZ R22, R22, R19, R24 ;  /* 0x0000001316167223 */ /* 0x000fe20000010018 */
        /* <DEDUP_REMOVED lines=24> */
.L_x_768:
[----:B------:R-:W-:Y:S01]  /*19c0*/  FADD.FTZ R28, R19, R16 ;  /* 0x00000010131c7221 */ /* 0x000fe20000010000 */
[----:B------:R-:W-:Y:S01]  /*19d0*/  FMUL.FTZ R27, R25, R70 ;  /* 0x00000046191b7220 */ /* 0x000fe20000410000 */
[----:B------:R-:W-:Y:S01]  /*19e0*/  FADD.FTZ R16, R21, R25 ;  /* 0x0000001915107221 */ /* 0x000fe20000010000 */
[----:B------:R-:W-:Y:S01]  /*19f0*/  FFMA.FTZ R19, R26, R25, R17 ;  /* 0x000000191a137223 */ /* 0x000fe20000010011 */
[--C-:B------:R-:W-:Y:S02]  /*1a00*/  HADD2.F32 R25, -RZ, R59.reuse.H0_H0 ;  /* 0x2000003bff197230 */ /* 0x100fe40000004100 */
[----:B------:R-:W-:Y:S01]  /*1a10*/  FADD.FTZ R17, R20, R23 ;  /* 0x0000001714117221 */ /* 0x000fe20000010000 */
[----:B------:R-:W-:Y:S02]  /*1a20*/  HADD2.F32 R29, -RZ, R59.H1_H1 ;  /* 0x3000003bff1d7230 */ /* 0x000fe40000004100 */
[----:B------:R-:W-:Y:S01]  /*1a30*/  FFMA.FTZ R22, R26, R27, R22 ;  /* 0x0000001b1a167223 */ /* 0x000fe20000010016 */
[----:B------:R-:W-:Y:S01]  /*1a40*/  FMUL.FTZ R21, R23, R69 ;  /* 0x0000004517157220 */ /* 0x000fe20000410000 */
[----:B------:R-:W-:Y:S01]  /*1a50*/  FADD.FTZ R20, R28, R27 ;  /* 0x0000001b1c147221 */ /* 0x000fe20000010000 */
[C---:B------:R-:W-:Y:S01]  /*1a60*/  FADD.FTZ R27, -R14.reuse, R25 ;  /* 0x000000190e1b7221 */ /* 0x040fe20000010100 */
[----:B------:R-:W-:Y:S01]  /*1a70*/  FADD.FTZ R29, -R14, R29 ;  /* 0x0000001d0e1d7221 */ /* 0x000fe20000010100 */
[C---:B------:R-:W-:Y:S01]  /*1a80*/  FFMA.FTZ R23, R24.reuse, R23, R18 ;  /* 0x0000001718177223 */ /* 0x040fe20000010012 */
[----:B------:R-:W-:Y:S01]  /*1a90*/  FFMA.FTZ R24, R24, R21, R22 ;  /* 0x0000001518187223 */ /* 0x000fe20000010016 */
        /* <DEDUP_REMOVED lines=23> */
.L_x_769:
[----:B------:R-:W-:Y:S01]  /*1c10*/  FMUL.FTZ R27, R25, R70 ;  /* 0x00000046191b7220 */ /* 0x000fe20000410000 */
[--C-:B------:R-:W-:Y:S02]  /*1c20*/  HADD2.F32 R29, -RZ, R63.reuse.H0_H0 ;  /* 0x2000003fff1d7230 */ /* 0x100fe40000004100 */
[----:B------:R-:W-:Y:S01]  /*1c30*/  FADD.FTZ R16, R16, R25 ;  /* 0x0000001910107221 */ /* 0x000fe20000010000 */
[----:B------:R-:W-:Y:S02]  /*1c40*/  HADD2.F32 R31, -RZ, R63.H1_H1 ;  /* 0x3000003fff1f7230 */ /* 0x000fe40000004100 */
[----:B------:R-:W-:Y:S01]  /*1c50*/  FADD.FTZ R20, R21, R20 ;  /* 0x0000001415147221 */ /* 0x000fe20000010000 */
[C---:B------:R-:W-:Y:S01]  /*1c60*/  FFMA.FTZ R25, R26.reuse, R25, R19 ;  /* 0x000000191a197223 */ /* 0x040fe20000010013 */
[----:B------:R-:W-:Y:S01]  /*1c70*/  FFMA.FTZ R26, R26, R27, R24 ;  /* 0x0000001b1a1a7223 */ /* 0x000fe20000010018 */
[----:B------:R-:W-:Y:S01]  /*1c80*/  FMUL.FTZ R21, R18, R69 ;  /* 0x0000004512157220 */ /* 0x000fe20000410000 */
[C---:B------:R-:W-:Y:S01]  /*1c90*/  FADD.FTZ R29, -R14.reuse, R29 ;  /* 0x0000001d0e1d7221 */ /* 0x040fe20000010100 */
[----:B------:R-:W-:Y:S01]  /*1ca0*/  FADD.FTZ R31, -R14, R31 ;  /* 0x0000001f0e1f7221 */ /* 0x000fe20000010100 */
[----:B------:R-:W-:Y:S01]  /*1cb0*/  FFMA.FTZ R19, R22, R18, R23 ;  /* 0x0000001216137223 */ /* 0x000fe20000010017 */
[----:B------:R-:W-:Y:S01]  /*1cc0*/  FADD.FTZ R24, R20, R27 ;  /* 0x0000001b14187221 */ /* 0x000fe20000010000 */
        /* <DEDUP_REMOVED lines=24> */
.L_x_770:
[----:B------:R-:W-:Y:S01]  /*1e50*/  FMUL.FTZ R30, R27, R70 ;  /* 0x000000461b1e7220 */ /* 0x000fe20000410000 */
[----:B------:R-:W-:Y:S01]  /*1e60*/  FADD.FTZ R29, R21, R24 ;  /* 0x00000018151d7221 */ /* 0x000fe20000010000 */
[C---:B------:R-:W-:Y:S01]  /*1e70*/  FFMA.FTZ R26, R28.reuse, R27, R25 ;  /* 0x0000001b1c1a7223 */ /* 0x040fe20000010019 */
[--C-:B------:R-:W-:Y:S02]  /*1e80*/  HADD2.F32 R25, -RZ, R39.reuse.H0_H0 ;  /* 0x20000027ff197230 */ /* 0x100fe40000004100 */
[----:B------:R-:W-:Y:S01]  /*1e90*/  FFMA.FTZ R23, R28, R30, R23 ;  /* 0x0000001e1c177223 */ /* 0x000fe20000010017 */
[----:B------:R-:W-:Y:S01]  /*1ea0*/  FADD.FTZ R30, R29, R30 ;  /* 0x0000001e1d1e7221 */ /* 0x000fe20000010000 */
[----:B------:R-:W-:Y:S02]  /*1eb0*/  HADD2.F32 R29, -RZ, R39.H1_H1 ;  /* 0x30000027ff1d7230 */ /* 0x000fe40000004100 */
[----:B------:R-:W-:Y:S01]  /*1ec0*/  FADD.FTZ R21, R17, R18 ;  /* 0x0000001211157221 */ /* 0x000fe20000010000 */
[----:B------:R-:W-:Y:S01]  /*1ed0*/  FMUL.FTZ R17, R20, R69 ;  /* 0x0000004514117220 */ /* 0x000fe20000410000 */
[----:B------:R-:W-:Y:S01]  /*1ee0*/  FADD.FTZ R25, -R14, R25 ;  /* 0x000000190e197221 */ /* 0x000fe20000010100 */
[----:B------:R-:W-:Y:S01]  /*1ef0*/  FADD.FTZ R18, R16, R27 ;  /* 0x0000001b10127221 */ /* 0x000fe20000010000 */
[----:B------:R-:W-:Y:S01]  /*1f00*/  FADD.FTZ R29, -R14, R29 ;  /* 0x0000001d0e1d7221 */ /* 0x000fe20000010100 */
        /* <DEDUP_REMOVED lines=25> */
.L_x_771:
[----:B------:R-:W-:Y:S01]  /*20a0*/  FMUL.FTZ R30, R17, R70 ;  /* 0x00000046111e7220 */ /* 0x000fe20000410000 */
[----:B------:R-:W-:Y:S01]  /*20b0*/  FFMA.FTZ R25, R22, R20, R19 ;  /* 0x0000001416197223 */ /* 0x000fe20000010013 */
[----:B------:R-:W-:Y:S01]  /*20c0*/  FADD.FTZ R19, R21, R20 ;  /* 0x0000001415137221 */ /* 0x000fe20000010000 */
[--C-:B------:R-:W-:Y:S02]  /*20d0*/  HADD2.F32 R21, -RZ, R61.reuse.H0_H0 ;  /* 0x2000003dff157230 */ /* 0x100fe40000004100 */
[----:B------:R-:W-:Y:S01]  /*20e0*/  FFMA.FTZ R23, R28, R30, R23 ;  /* 0x0000001e1c177223 */ /* 0x000fe20000010017 */
[----:B------:R-:W-:Y:S02]  /*20f0*/  HADD2.F32 R29, -RZ, R61.H1_H1 ;  /* 0x3000003dff1d7230 */ /* 0x000fe40000004100 */
[----:B------:R-:W-:Y:S01]  /*2100*/  FADD.FTZ R30, R27, R30 ;  /* 0x0000001e1b1e7221 */ /* 0x000fe20000010000 */
[----:B------:R-:W-:Y:S01]  /*2110*/  FMUL.FTZ R27, R16, R69 ;  /* 0x00000045101b7220 */ /* 0x000fe20000410000 */
[----:B------:R-:W-:Y:S01]  /*2120*/  FADD.FTZ R21, -R14, R21 ;  /* 0x000000150e157221 */ /* 0x000fe20000010100 */
[----:B------:R-:W-:Y:S01]  /*2130*/  FFMA.FTZ R26, R28, R17, R26 ;  /* 0x000000111c1a7223 */ /* 0x000fe2000001001a */
        /* <DEDUP_REMOVED lines=26> */
.L_x_772:
[----:B------:R-:W-:Y:S01]  /*22e0*/  FMUL.FTZ R30, R23, R70 ;  /* 0x00000046171e7220 */ /* 0x000fe20000410000 */
[--C-:B------:R-:W-:Y:S02]  /*22f0*/  HADD2.F32 R33, -RZ, R66.reuse.H1_H1 ;  /* 0x30000042ff217230 */ /* 0x100fe40000004100 */
[----:B------:R-:W-:Y:S01]  /*2300*/  FMUL.FTZ R31, R20, R69 ;  /* 0x00000045141f7220 */ /* 0x000fe20000410000 */
[----:B------:R-:W-:Y:S01]  /*2310*/  FFMA.FTZ R29, R21, R30, R28 ;  /* 0x0000001e151d7223 */ /* 0x000fe2000001001c */
[----:B------:R-:W-:Y:S01]  /*2320*/  FADD.FTZ R30, R27, R30 ;  /* 0x0000001e1b1e7221 */ /* 0x000fe20000010000 */
[----:B------:R-:W-:Y:S01]  /*2330*/  FFMA.FTZ R27, R24, R16, R25 ;  /* 0x00000010181b7223 */ /* 0x000fe20000010019 */
[----:B------:R-:W-:Y:S02]  /*2340*/  HADD2.F32 R25, -RZ, R66.H0_H0 ;  /* 0x20000042ff197230 */ /* 0x000fe40000004100 */
[----:B------:R-:W-:Y:S01]  /*2350*/  FADD.FTZ R33, -R14, R33 ;  /* 0x000000210e217221 */ /* 0x000fe20000010100 */
[----:B------:R-:W-:Y:S01]  /*2360*/  FFMA.FTZ R29, R22, R31, R29 ;  /* 0x0000001f161d7223 */ /* 0x000fe2000001001d */
[----:B------:R-:W-:Y:S01]  /*2370*/  FADD.FTZ R31, R31, R30 ;  /* 0x0000001e1f1f7221 */ /* 0x000fe20000010000 */
[----:B------:R-:W-:-:S02]  /*2380*/  HADD2.F32 R24, -RZ, R65.H1_H1 ;  /* 0x30000041ff187230 */ /* 0x000fc40000004100 */
[----:B------:R-:W-:Y:S01]  /*2390*/  FADD.FTZ R25, -R14, R25 ;  /* 0x000000190e197221 */ /* 0x000fe20000010100 */
[----:B------:R-:W-:-:S03]  /*23a0*/  FMUL.FTZ R28, R33, R68 ;  /* 0x00000044211c7220 */ /* 0x000fc60000410000 */
[----:B------:R-:W-:Y:S01]  /*23b0*/  FMUL.FTZ R30, R25, R68 ;  /* 0x00000044191e7220 */ /* 0x000fe20000410000 */
[----:B------:R-:W-:Y:S01]  /*23c0*/  HADD2.F32 R25, -RZ, R65.H0_H0 ;  /* 0x20000041ff197230 */ /* 0x000fe20000004100 */
        /* <DEDUP_REMOVED lines=19> */
.L_x_773:
        /* <DEDUP_REMOVED lines=11> */
[----:B------:R-:W-:Y:S01]  /*25b0*/  FFMA.FTZ R32, R28, R32, R29 ;  /* 0x000000201c207223 */ /* 0x000fe2000001001d */
        /* <DEDUP_REMOVED lines=47> */
[----:B------:R-:W-:Y:S02]  /*28b0*/  FADD.FTZ R24, R28, R27 ;  /* 0x0000001b1c187221 */ /* 0x000fe40000010000 */
[----:B------:R-:W0:Y:S01]  /*28c0*/  LDS.128 R28, [UR5+0x40] ;  /* 0x00004005ff1c7984 */ /* 0x000e220008000c00 */
[----:B--2---:R-:W-:Y:S01]  /*28d0*/  FADD.FTZ R33, R25, R20 ;  /* 0x0000001419217221 */ /* 0x004fe20000010000 */
[----:B------:R-:W-:Y:S02]  /*28e0*/  FADD.FTZ R20, R24, R21 ;  /* 0x0000001518147221 */ /* 0x000fe40000010000 */
[----:B------:R-:W1:Y:S01]  /*28f0*/  LDS.128 R24, [UR5+0x50] ;  /* 0x00005005ff187984 */ /* 0x000e620008000c00 */
        /* <DEDUP_REMOVED lines=15> */
.L_x_775:
[----:B------:R-:W-:Y:S05]  /*29f0*/  BSYNC B0 ;  /* 0x0000000000007941 */ /* 0x000fea0003800000 */
.L_x_774:
        /* <DEDUP_REMOVED lines=321> */
.L_x_777:
[----:B------:R-:W-:Y:S05]  /*3e10*/  BSYNC B0 ;  /* 0x0000000000007941 */ /* 0x000fea0003800000 */
.L_x_776:
        /* <DEDUP_REMOVED lines=16> */
.L_x_779:
[----:B------:R-:W-:Y:S05]  /*3f20*/  BSYNC B0 ;  /* 0x0000000000007941 */ /* 0x000fea0003800000 */
.L_x_778:
        /* <DEDUP_REMOVED lines=34> */
.L_x_782:
[----:B-1----:R-:W2:Y:S04]  /*4150*/  LDG.E.STRONG.GPU R18, desc[UR8][R16.64] ;  /* 0x0000000810127981 */ /* 0x002ea8000c1ef900 */
[----:B--2---:R-:W-:Y:S01]  /*4160*/  CCTL.IVALL ;  /* 0x00000000ff00798f */ /* 0x004fe20002000000 */
[----:B------:R-:W-:Y:S05]  /*4170*/  YIELD ;  /* 0x0000000000007946 */ /* 0x000fea0003800000 */
[----:B------:R-:W-:-:S13]  /*4180*/  ISETP.NE.AND P6, PT, R18, R25, PT ;  /* 0x000000191200720c */ /* 0x000fda0003fc5270 */
[----:B------:R-:W-:Y:S05]  /*4190*/  @P6 BRA `(.L_x_782) ;  /* 0xfffffffc00ec6947 */ /* 0x000fea000383ffff */
.L_x_781:
        /* <DEDUP_REMOVED lines=23> */
.L_x_786:
        /* <DEDUP_REMOVED lines=115> */
.L_x_785:
        /* <DEDUP_REMOVED lines=63> */
.L_x_787:
[----:B------:R-:W-:-:S04]  /*4e30*/  LOP3.LUT P6, RZ, R58, 0x1, RZ, 0xc0, !PT ;  /* 0x000000013aff7812 */ /* 0x000fc800078cc0ff */
[----:B------:R-:W-:-:S13]  /*4e40*/  ISETP.NE.OR P6, PT, R19, RZ, P6 ;  /* 0x000000ff1300720c */ /* 0x000fda00037c5670 */
[----:B------:R-:W-:Y:S05]  /*4e50*/  @!P6 BRA `(.L_x_783) ;  /* 0x00000000007ce947 */ /* 0x000fea0003800000 */
.L_x_784:
        /* <DEDUP_REMOVED lines=31> */
.L_x_783:
        /* <DEDUP_REMOVED lines=10> */
.L_x_789:
[----:B------:R-:W-:Y:S05]  /*50f0*/  BSYNC B0 ;  /* 0x0000000000007941 */ /* 0x000fea0003800000 */
.L_x_788:
        /* <DEDUP_REMOVED lines=17> */
.L_x_780:
        /* <DEDUP_REMOVED lines=42> */
.L_x_790:
        /* <DEDUP_REMOVED lines=11> */
[-C--:B------:R-:W-:Y:S01]  /*5560*/  FMUL.FTZ R27, R19, R68.reuse ;  /* 0x00000044131b7220 */ /* 0x080fe20000410000 */
[----:B------:R-:W-:Y:S01]  /*5570*/  FMUL.FTZ R24, R29, R68 ;  /* 0x000000441d187220 */ /* 0x000fe20000410000 */
        /* <DEDUP_REMOVED lines=8> */
.L_x_792:
[----:B------:R-:W-:Y:S05]  /*5600*/  BSYNC B0 ;  /* 0x0000000000007941 */ /* 0x000fea0003800000 */
.L_x_791:
[C---:B0-----:R-:W-:Y:S01]  /*5610*/  FADD.FTZ R19, -R14.reuse, R25 ;  /* 0x000000190e137221 */ /* 0x041fe20000010100 */
[----:B------:R-:W-:Y:S01]  /*5620*/  FADD.FTZ R45, -R14, R45 ;  /* 0x0000002d0e2d7221 */ /* 0x000fe20000010100 */
        /* <DEDUP_REMOVED lines=25> */
.L_x_793:
        /* <DEDUP_REMOVED lines=20> */
.L_x_795:
[----:B------:R-:W-:Y:S05]  /*5900*/  BSYNC B0 ;  /* 0x0000000000007941 */ /* 0x000fea0003800000 */
.L_x_794:
        /* <DEDUP_REMOVED lines=27> */
.L_x_796:
        /* <DEDUP_REMOVED lines=20> */
.L_x_798:
[----:B------:R-:W-:Y:S05]  /*5c00*/  BSYNC B0 ;  /* 0x0000000000007941 */ /* 0x000fea0003800000 */
.L_x_797:
[C---:B0-----:R-:W-:Y:S01]  /*5c10*/  FADD.FTZ R19, -R14.reuse, R25 ;  /* 0x000000190e137221 */ /* 0x041fe20000010100 */
[----:B------:R-:W-:Y:S01]  /*5c20*/  FADD.FTZ R59, -R14, R59 ;  /* 0x0000003b0e3b7221 */ /* 0x000fe20000010100 */
        /* <DEDUP_REMOVED lines=24> */
.L_x_799:
        /* <DEDUP_REMOVED lines=20> */
.L_x_801:
[----:B------:R-:W-:Y:S05]  /*5ef0*/  BSYNC B0 ;  /* 0x0000000000007941 */ /* 0x000fea0003800000 */
.L_x_800:
        /* <DEDUP_REMOVED lines=29> */
.L_x_802:
        /* <DEDUP_REMOVED lines=20> */
.L_x_804:
[----:B------:R-:W-:Y:S05]  /*6210*/  BSYNC B0 ;  /* 0x0000000000007941 */ /* 0x000fea0003800000 */
.L_x_803:
        /* <DEDUP_REMOVED lines=32> */
.L_x_805:
        /* <DEDUP_REMOVED lines=20> */
.L_x_807:
[----:B------:R-:W-:Y:S05]  /*6560*/  BSYNC B0 ;  /* 0x0000000000007941 */ /* 0x000fea0003800000 */
.L_x_806:
[--C-:B------:R-:W-:Y:S01]  /*6570*/  HADD2.F32 R17, -RZ, R61.reuse.H0_H0 ;  /* 0x2000003dff117230 */ /* 0x100fe20000004100 */
[----:B------:R-:W-:Y:S01]  /*6580*/  ISETP.GE.U32.AND P0, PT, R20, UR14, PT ;  /* 0x0000000e14007c0c */ /* 0x000fe2000bf06070 */
[----:B------:R-:W-:Y:S01]  /*6590*/  HADD2.F32 R61, -RZ, R61.H1_H1 ;  /* 0x3000003dff3d7230 */ /* 0x000fe20000004100 */
[----:B------:R-:W-:Y:S02]  /*65a0*/  SHF.R.S32.HI R20, RZ, 0x1f, R20 ;  /* 0x0000001fff147819 */ /* 0x000fe40000011414 */
[----:B0-----:R-:W-:Y:S01]  /*65b0*/  FADD.FTZ R19, -R14, R17 ;  /* 0x000000110e137221 */ /* 0x001fe20000010100 */
[--C-:B------:R-:W-:Y:S01]  /*65c0*/  HADD2.F32 R17, -RZ, R60.reuse.H0_H0 ;  /* 0x2000003cff117230 */ /* 0x100fe20000004100 */
[----:B------:R-:W-:Y:S01]  /*65d0*/  ISETP.GE.AND.EX P0, PT, R20, UR15, PT, P0 ;  /* 0x0000000f14007c0c */ /* 0x000fe2000bf06300 */
[----:B------:R-:W-:Y:S01]  /*65e0*/  FADD.FTZ R61, -R14, R61 ;  /* 0x0000003d0e3d7221 */ /* 0x000fe20000010100 */
        /* <DEDUP_REMOVED lines=23> */
.L_x_808:
        /* <DEDUP_REMOVED lines=20> */
.L_x_810:
[----:B------:R-:W-:Y:S05]  /*68a0*/  BSYNC B0 ;  /* 0x0000000000007941 */ /* 0x000fea0003800000 */
.L_x_809:
        /* <DEDUP_REMOVED lines=30> */
.L_x_811:
        /* <DEDUP_REMOVED lines=19> */
.L_x_813:
[----:B------:R-:W-:Y:S05]  /*6bc0*/  BSYNC B0 ;  /* 0x0000000000007941 */ /* 0x000fea0003800000 */
.L_x_812:
[----:B------:R-:W-:Y:S02]  /*6bd0*/  IADD3 R46, R36, R46, RZ ;  /* 0x0000002e242e7210 */ /* 0x000fe40007ffe0ff */
[----:B------:R-:W-:Y:S02]  /*6be0*/  IADD3 R47, R47, 0x1, RZ ;  /* 0x000000012f2f7810 */ /* 0x000fe40007ffe0ff */
[----:B------:R-:W-:-:S13]  /*6bf0*/  ISETP.GE.AND P0, PT, R46, UR4, PT ;  /* 0x000000042e007c0c */ /* 0x000fda000bf06270 */
[----:B------:R-:W-:Y:S05]  /*6c00*/  @!P0 BRA `(.L_x_814) ;  /* 0xffffff9800208947 */ /* 0x000fea000383ffff */
.L_x_763:
        /* <DEDUP_REMOVED lines=23> */
.L_x_816:
[----:B------:R-:W-:Y:S05]  /*6d80*/  BSYNC B0 ;  /* 0x0000000000007941 */ /* 0x000fea0003800000 */
.L_x_815:
[----:B------:R-:W-:Y:S05]  /*6d90*/  @P0 EXIT ;  /* 0x000000000000094d */ /* 0x000fea0003800000 */
[----:B------:R-:W-:Y:S05]  /*6da0*/  @P2 BRA `(.L_x_817) ;  /* 0x0000000000202947 */ /* 0x000fea0003800000 */
[----:B------:R-:W-:-:S05]  /*6db0*/  IMAD R0, R6, R7, RZ ;  /* 0x0000000706007224 */ /* 0x000fca00078e02ff */
[----:B------:R-:W-:-:S13]  /*6dc0*/  ISETP.NE.AND P0, PT, R0, -0x1, PT ;  /* 0xffffffff0000780c */ /* 0x000fda0003f05270 */
[----:B------:R-:W-:Y:S05]  /*6dd0*/  @!P0 BRA `(.L_x_817) ;  /* 0x0000000000148947 */ /* 0x000fea0003800000 */
.L_x_818:
[----:B-1----:R-:W2:Y:S04]  /*6de0*/  LDG.E.STRONG.GPU R5, desc[UR8][R2.64] ;  /* 0x0000000802057981 */ /* 0x002ea8000c1ef900 */
[----:B--2---:R-:W-:Y:S01]  /*6df0*/  CCTL.IVALL ;  /* 0x00000000ff00798f */ /* 0x004fe20002000000 */
[----:B------:R-:W-:Y:S05]  /*6e00*/  YIELD ;  /* 0x0000000000007946 */ /* 0x000fea0003800000 */
[----:B------:R-:W-:-:S13]  /*6e10*/  ISETP.NE.AND P0, PT, R5, R0, PT ;  /* 0x000000000500720c */ /* 0x000fda0003f05270 */
[----:B------:R-:W-:Y:S05]  /*6e20*/  @P0 BRA `(.L_x_818) ;  /* 0xfffffffc00ec0947 */ /* 0x000fea000383ffff */
.L_x_817:
        /* <DEDUP_REMOVED lines=24> */
.L_x_819:
        /* <DEDUP_REMOVED lines=25> */
.L_x_820:
        /* <DEDUP_REMOVED lines=12> */
.L_x_2298:


//--------------------- .text._Z35group_norm_nhwc_bwd_one_pass_kernelI11Fp16IOFp16WLi64ELi12ELi384EEv26Group_norm_nhwc_bwd_params --------------------------
	.section	.text._Z35group_norm_nhwc_bwd_one_pass_kernelI11Fp16IOFp16WLi64ELi12ELi384EEv26Group_norm_nhwc_bwd_params,"ax",@progbits
	.align	128
        .global         _Z35group_norm_nhwc_bwd_one_pass_kernelI11Fp16IOFp16WLi64ELi12ELi384EEv26Group_norm_nhwc_bwd_params
        .type           _Z35group_norm_nhwc_bwd_one_pass_kernelI11Fp16IOFp16WLi64ELi12ELi384EEv26Group_norm_nhwc_bwd_params,@function
        .size           _Z35group_norm_nhwc_bwd_one_pass_kernelI11Fp16IOFp16WLi64ELi12ELi384EEv26Group_norm_nhwc_bwd_params,(.L_x_2299 - _Z35group_norm_nhwc_bwd_one_pass_kernelI11Fp16IOFp16WLi64ELi12ELi384EEv26Group_norm_nhwc_bwd_params)
        .other          _Z35group_norm_nhwc_bwd_one_pass_kernelI11Fp16IOFp16WLi64ELi12ELi384EEv26Group_norm_nhwc_bwd_params,@"STO_CUDA_ENTRY STV_DEFAULT"
_Z35group_norm_nhwc_bwd_one_pass_kernelI11Fp16IOFp16WLi64ELi12ELi384EEv26Group_norm_nhwc_bwd_params:
.text._Z35group_norm_nhwc_bwd_one_pass_kernelI11Fp16IOFp16WLi64ELi12ELi384EEv26Group_norm_nhwc_bwd_params:
        /* <DEDUP_REMOVED lines=43> */
.L_x_844:
        /* <DEDUP_REMOVED lines=107> */
.L_x_823:
[----:B------:R-:W-:Y:S05]  /*0960*/  BSYNC B0 ;  /* 0x0000000000007941 */ /* 0x000fea0003800000 */
.L_x_822:
        /* <DEDUP_REMOVED lines=32> */
.L_x_824:
        /* <DEDUP_REMOVED lines=78> */
.L_x_826:
[----:B------:R-:W-:Y:S05]  /*1050*/  BSYNC B0 ;  /* 0x0000000000007941 */ /* 0x000fea0003800000 */
.L_x_825:
        /* <DEDUP_REMOVED lines=318> */
.L_x_828:
[----:B------:R-:W-:Y:S05]  /*2440*/  BSYNC B0 ;  /* 0x0000000000007941 */ /* 0x000fea0003800000 */
.L_x_827:
        /* <DEDUP_REMOVED lines=20> */
.L_x_830:
[----:B------:R-:W-:Y:S05]  /*2590*/  BSYNC B0 ;  /* 0x0000000000007941 */ /* 0x000fea0003800000 */
.L_x_829:
        /* <DEDUP_REMOVED lines=34> */
.L_x_833:
[----:B------:R-:W2:Y:S04]  /*27c0*/  LDG.E.STRONG.GPU R14, desc[UR14][R10.64] ;  /* 0x0000000e0a0e7981 */ /* 0x000ea8000c1ef900 */
[----:B--2---:R-:W-:Y:S01]  /*27d0*/  CCTL.IVALL ;  /* 0x00000000ff00798f */ /* 0x004fe20002000000 */
[----:B------:R-:W-:Y:S05]  /*27e0*/  YIELD ;  /* 0x0000000000007946 */ /* 0x000fea0003800000 */
[----:B------:R-:W-:-:S13]  /*27f0*/  ISETP.NE.AND P0, PT, R14, R17, PT ;  /* 0x000000110e00720c */ /* 0x000fda0003f05270 */
[----:B------:R-:W-:Y:S05]  /*2800*/  @P0 BRA `(.L_x_833) ;  /* 0xfffffffc00ec0947 */ /* 0x000fea000383ffff */
.L_x_832:
        /* <DEDUP_REMOVED lines=17> */
.L_x_837:
        /* <DEDUP_REMOVED lines=115> */
.L_x_836:
        /* <DEDUP_REMOVED lines=61> */
.L_x_838:
[----:B------:R-:W-:-:S13]  /*3420*/  ISETP.NE.OR P0, PT, R10, RZ, P0 ;  /* 0x000000ff0a00720c */ /* 0x000fda0000705670 */
[----:B------:R-:W-:Y:S05]  /*3430*/  @!P0 BRA `(.L_x_834) ;  /* 0x00000000007c8947 */ /* 0x000fea0003800000 */
.L_x_835:
        /* <DEDUP_REMOVED lines=31> */
.L_x_834:
        /* <DEDUP_REMOVED lines=11> */
.L_x_840:
[----:B------:R-:W-:Y:S05]  /*36e0*/  BSYNC B0 ;  /* 0x0000000000007941 */ /* 0x000fea0003800000 */
.L_x_839:
        /* <DEDUP_REMOVED lines=16> */
.L_x_831:
        /* <DEDUP_REMOVED lines=35> */
.L_x_841:
        /* <DEDUP_REMOVED lines=29> */
.L_x_843:
[----:B------:R-:W-:Y:S05]  /*3bf0*/  BSYNC B0 ;  /* 0x0000000000007941 */ /* 0x000fea0003800000 */
.L_x_842:
        /* <DEDUP_REMOVED lines=9> */
.L_x_821:
        /* <DEDUP_REMOVED lines=19> */
.L_x_846:
[----:B------:R-:W-:Y:S05]  /*3dc0*/  BSYNC B0 ;  /* 0x0000000000007941 */ /* 0x000fea0003800000 */
.L_x_845:
        /* <DEDUP_REMOVED lines=11> */
.L_x_848:
[----:B------:R-:W2:Y:S04]  /*3e80*/  LDG.E.STRONG.GPU R5, desc[UR14][R2.64] ;  /* 0x0000000e02057981 */ /* 0x000ea8000c1ef900 */
[----:B--2---:R-:W-:Y:S01]  /*3e90*/  CCTL.IVALL ;  /* 0x00000000ff00798f */ /* 0x004fe20002000000 */
[----:B------:R-:W-:Y:S05]  /*3ea0*/  YIELD ;  /* 0x0000000000007946 */ /* 0x000fea0003800000 */
[----:B------:R-:W-:-:S13]  /*3eb0*/  ISETP.NE.AND P0, PT, R5, R0, PT ;  /* 0x000000000500720c */ /* 0x000fda0003f05270 */
[----:B------:R-:W-:Y:S05]  /*3ec0*/  @P0 BRA `(.L_x_848) ;  /* 0xfffffffc00ec0947 */ /* 0x000fea000383ffff */
.L_x_847:
        /* <DEDUP_REMOVED lines=25> */
.L_x_849:
        /* <DEDUP_REMOVED lines=25> */
.L_x_850:
        /* <DEDUP_REMOVED lines=9> */
.L_x_2299:


//--------------------- .text._Z35group_norm_nhwc_bwd_one_pass_kernelI11Fp16IOFp16WLi128ELi12ELi384EEv26Group_norm_nhwc_bwd_params --------------------------
	.section	.text._Z35group_norm_nhwc_bwd_one_pass_kernelI11Fp16IOFp16WLi128ELi12ELi384EEv26Group_norm_nhwc_bwd_params,"ax",@progbits
	.align	128
        .global         _Z35group_norm_nhwc_bwd_one_pass_kernelI11Fp16IOFp16WLi128ELi12ELi384EEv26Group_norm_nhwc_bwd_params
        .type           _Z35group_norm_nhwc_bwd_one_pass_kernelI11Fp16IOFp16WLi128ELi12ELi384EEv26Group_norm_nhwc_bwd_params,@function
        .size           _Z35group_norm_nhwc_bwd_one_pass_kernelI11Fp16IOFp16WLi128ELi12ELi384EEv26Group_norm_nhwc_bwd_params,(.L_x_2300 - _Z35group_norm_nhwc_bwd_one_pass_kernelI11Fp16IOFp16WLi128ELi12ELi384EEv26Group_norm_nhwc_bwd_params)
        .other          _Z35group_norm_nhwc_bwd_one_pass_kernelI11Fp16IOFp16WLi128ELi12ELi384EEv26Group_norm_nhwc_bwd_params,@"STO_CUDA_ENTRY STV_DEFAULT"
_Z35group_norm_nhwc_bwd_one_pass_kernelI11Fp16IOFp16WLi128ELi12ELi384EEv26Group_norm_nhwc_bwd_params:
.text._Z35group_norm_nhwc_bwd_one_pass_kernelI11Fp16IOFp16WLi128ELi12ELi384EEv26Group_norm_nhwc_bwd_params:
        /* <DEDUP_REMOVED lines=48> */
.L_x_878:
        /* <DEDUP_REMOVED lines=116> */
[----:B--2---:R-:W-:-:S02]  /*0a40*/  HADD2.F32 R23, -RZ, R23.H0_H0 ;  /* 0x20000017ff177230 */ /* 0x004fc40000004100 */
[----:B---3--:R-:W-:Y:S02]  /*0a50*/  HADD2.F32 R4, -RZ, R4.H0_H0 ;  /* 0x20000004ff047230 */ /* 0x008fe40000004100 */
[----:B----4-:R-:W-:Y:S02]  /*0a60*/  @P0 HADD2.F32 R20, -RZ, R11.H0_H0 ;  /* 0x2000000bff140230 */ /* 0x010fe40000004100 */
[----:B------:R-:W-:-:S07]  /*0a70*/  @P0 HADD2.F32 R21, -RZ, R10.H0_H0 ;  /* 0x2000000aff150230 */ /* 0x000fce0000004100 */
.L_x_853:
[----:B------:R-:W-:Y:S05]  /*0a80*/  BSYNC B0 ;  /* 0x0000000000007941 */ /* 0x000fea0003800000 */
.L_x_852:
        /* <DEDUP_REMOVED lines=33> */
.L_x_854:
        /* <DEDUP_REMOVED lines=26> */
.L_x_855:
        /* <DEDUP_REMOVED lines=85> */
.L_x_857:
[----:B------:R-:W-:Y:S05]  /*1390*/  BSYNC B0 ;  /* 0x0000000000007941 */ /* 0x000fea0003800000 */
.L_x_856:
        /* <DEDUP_REMOVED lines=318> */
.L_x_859:
[----:B------:R-:W-:Y:S05]  /*2780*/  BSYNC B0 ;  /* 0x0000000000007941 */ /* 0x000fea0003800000 */
.L_x_858:
        /* <DEDUP_REMOVED lines=20> */
.L_x_861:
[----:B------:R-:W-:Y:S05]  /*28d0*/  BSYNC B0 ;  /* 0x0000000000007941 */ /* 0x000fea0003800000 */
.L_x_860:
        /* <DEDUP_REMOVED lines=34> */
.L_x_864:
[----:B------:R-:W2:Y:S04]  /*2b00*/  LDG.E.STRONG.GPU R10, desc[UR14][R8.64] ;  /* 0x0000000e080a7981 */ /* 0x000ea8000c1ef900 */
[----:B--2---:R-:W-:Y:S01]  /*2b10*/  CCTL.IVALL ;  /* 0x00000000ff00798f */ /* 0x004fe20002000000 */
[----:B------:R-:W-:Y:S05]  /*2b20*/  YIELD ;  /* 0x0000000000007946 */ /* 0x000fea0003800000 */
[----:B------:R-:W-:-:S13]  /*2b30*/  ISETP.NE.AND P0, PT, R10, R13, PT ;  /* 0x0000000d0a00720c */ /* 0x000fda0003f05270 */
[----:B------:R-:W-:Y:S05]  /*2b40*/  @P0 BRA `(.L_x_864) ;  /* 0xfffffffc00ec0947 */ /* 0x000fea000383ffff */
.L_x_863:
        /* <DEDUP_REMOVED lines=17> */
.L_x_868:
        /* <DEDUP_REMOVED lines=115> */
.L_x_867:
        /* <DEDUP_REMOVED lines=61> */
.L_x_869:
[----:B------:R-:W-:-:S13]  /*3760*/  ISETP.NE.OR P0, PT, R17, RZ, P0 ;  /* 0x000000ff1100720c */ /* 0x000fda0000705670 */
[----:B------:R-:W-:Y:S05]  /*3770*/  @!P0 BRA `(.L_x_865) ;  /* 0x00000000007c8947 */ /* 0x000fea0003800000 */
.L_x_866:
        /* <DEDUP_REMOVED lines=31> */
.L_x_865:
        /* <DEDUP_REMOVED lines=11> */
.L_x_871:
[----:B------:R-:W-:Y:S05]  /*3a20*/  BSYNC B0 ;  /* 0x0000000000007941 */ /* 0x000fea0003800000 */
.L_x_870:
        /* <DEDUP_REMOVED lines=16> */
.L_x_862:
        /* <DEDUP_REMOVED lines=40> */
.L_x_872:
        /* <DEDUP_REMOVED lines=20> */
.L_x_874:
[----:B------:R-:W-:Y:S05]  /*3ef0*/  BSYNC B0 ;  /* 0x0000000000007941 */ /* 0x000fea0003800000 */
.L_x_873:
        /* <DEDUP_REMOVED lines=23> */
.L_x_875:
        /* <DEDUP_REMOVED lines=23> */
.L_x_877:
[----:B------:R-:W-:Y:S05]  /*41e0*/  BSYNC B0 ;  /* 0x0000000000007941 */ /* 0x000fea0003800000 */
.L_x_876:
[----:B------:R-:W-:Y:S01]  /*41f0*/  ULDC UR8, c[0x0][0x10] ;  /* 0x0000040000087ab9 */ /* 0x000fe20000000800 */
[----:B------:R-:W-:Y:S02]  /*4200*/  UIADD3 UR4, UR4, 0x1, URZ ;  /* 0x0000000104047890 */ /* 0x000fe4000fffe03f */
[----:B------:R-:W-:-:S04]  /*4210*/  UIADD3 UR7, UR8, UR7, URZ ;  /* 0x0000000708077290 */ /* 0x000fc8000fffe03f */
[----:B------:R-:W-:-:S06]  /*4220*/  UISETP.GE.AND UP0, UPT, UR7, UR5, UPT ;  /* 0x000000050700728c */ /* 0x000fcc000bf06270 */
[----:B------:R-:W-:-:S13]  /*4230*/  PLOP3.LUT P0, PT, PT, PT, UP0, 0x80, 0x0 ;  /* 0x000000000000781c */ /* 0x000fda0003f0f008 */
[----:B------:R-:W-:Y:S05]  /*4240*/  @!P0 BRA `(.L_x_878) ;  /* 0xffffffc0002c8947 */ /* 0x000fea000383ffff */
.L_x_851:
        /* <DEDUP_REMOVED lines=19> */
.L_x_880:
[----:B------:R-:W-:Y:S05]  /*4380*/  BSYNC B0 ;  /* 0x0000000000007941 */ /* 0x000fea0003800000 */
.L_x_879:
        /* <DEDUP_REMOVED lines=11> */
.L_x_882:
[----:B------:R-:W2:Y:S04]  /*4440*/  LDG.E.STRONG.GPU R5, desc[UR14][R2.64] ;  /* 0x0000000e02057981 */ /* 0x000ea8000c1ef900 */
[----:B--2---:R-:W-:Y:S01]  /*4450*/  CCTL.IVALL ;  /* 0x00000000ff00798f */ /* 0x004fe20002000000 */
[----:B------:R-:W-:Y:S05]  /*4460*/  YIELD ;  /* 0x0000000000007946 */ /* 0x000fea0003800000 */
[----:B------:R-:W-:-:S13]  /*4470*/  ISETP.NE.AND P0, PT, R5, R0, PT ;  /* 0x000000000500720c */ /* 0x000fda0003f05270 */
[----:B------:R-:W-:Y:S05]  /*4480*/  @P0 BRA `(.L_x_882) ;  /* 0xfffffffc00ec0947 */ /* 0x000fea000383ffff */
.L_x_881:
        /* <DEDUP_REMOVED lines=24> */
.L_x_883:
        /* <DEDUP_REMOVED lines=19> */
[----:B--2---:R-:W-:Y:S02]  /*4740*/  F2FP.F16.F32.PACK_AB R3, R16, R3 ;  /* 0x000000031003723e */ /* 0x004fe400000000ff */
[----:B---3--:R-:W-:-:S03]  /*4750*/  F2FP.F16.F32.PACK_AB R23, R21, R18 ;  /* 0x000000121517723e */ /* 0x008fc600000000ff */
[----:B------:R2:W-:Y:S04]  /*4760*/  STG.E desc[UR14][R10.64], R3 ;  /* 0x000000030a007986 */ /* 0x0005e8000c10190e */
[----:B------:R2:W-:Y:S02]  /*4770*/  STG.E desc[UR14][R12.64], R23 ;  /* 0x000000170c007986 */ /* 0x0005e4000c10190e */
[----:B------:R-:W-:Y:S05]  /*4780*/  @P0 BRA `(.L_x_883) ;  /* 0xfffffffc00a00947 */ /* 0x000fea000383ffff */
[----:B------:R-:W-:Y:S05]  /*4790*/  EXIT ;  /* 0x000000000000794d */ /* 0x000fea0003800000 */
.L_x_884:
        /* <DEDUP_REMOVED lines=14> */
.L_x_2300:


//--------------------- .text._Z35group_norm_nhwc_bwd_one_pass_kernelI11Fp16IOFp16WLi256ELi12ELi384EEv26Group_norm_nhwc_bwd_params --------------------------
	.section	.text._Z35group_norm_nhwc_bwd_one_pass_kernelI11Fp16IOFp16WLi256ELi12ELi384EEv26Group_norm_nhwc_bwd_params,"ax",@progbits
	.align	128
        .global         _Z35group_norm_nhwc_bwd_one_pass_kernelI11Fp16IOFp16WLi256ELi12ELi384EEv26Group_norm_nhwc_bwd_params
        .type           _Z35group_norm_nhwc_bwd_one_pass_kernelI11Fp16IOFp16WLi256ELi12ELi384EEv26Group_norm_nhwc_bwd_params,@function
        .size           _Z35group_norm_nhwc_bwd_one_pass_kernelI11Fp16IOFp16WLi256ELi12ELi384EEv26Group_norm_nhwc_bwd_params,(.L_x_2301 - _Z35group_norm_nhwc_bwd_one_pass_kernelI11Fp16IOFp16WLi256ELi12ELi384EEv26Group_norm_nhwc_bwd_params)
        .other          _Z35group_norm_nhwc_bwd_one_pass_kernelI11Fp16IOFp16WLi256ELi12ELi384EEv26Group_norm_nhwc_bwd_params,@"STO_CUDA_ENTRY STV_DEFAULT"
_Z35group_norm_nhwc_bwd_one_pass_kernelI11Fp16IOFp16WLi256ELi12ELi384EEv26Group_norm_nhwc_bwd_params:
.text._Z35group_norm_nhwc_bwd_one_pass_kernelI11Fp16IOFp16WLi256ELi12ELi384EEv26Group_norm_nhwc_bwd_params:
        /* <DEDUP_REMOVED lines=45> */
.L_x_920:
        /* <DEDUP_REMOVED lines=176> */
.L_x_887:
[----:B------:R-:W-:Y:S05]  /*0dd0*/  BSYNC B0 ;  /* 0x0000000000007941 */ /* 0x000fea0003800000 */
.L_x_886:
        /* <DEDUP_REMOVED lines=26> */
.L_x_888:
        /* <DEDUP_REMOVED lines=33> */
.L_x_889:
        /* <DEDUP_REMOVED lines=35> */
.L_x_890:
        /* <DEDUP_REMOVED lines=31> */
.L_x_891:
        /* <DEDUP_REMOVED lines=93> */
.L_x_893:
[----:B------:R-:W-:Y:S05]  /*1b80*/  BSYNC B0 ;  /* 0x0000000000007941 */ /* 0x000fea0003800000 */
.L_x_892:
        /* <DEDUP_REMOVED lines=318> */
.L_x_895:
[----:B------:R-:W-:Y:S05]  /*2f70*/  BSYNC B0 ;  /* 0x0000000000007941 */ /* 0x000fea0003800000 */
.L_x_894:
        /* <DEDUP_REMOVED lines=20> */
.L_x_897:
[----:B------:R-:W-:Y:S05]  /*30c0*/  BSYNC B0 ;  /* 0x0000000000007941 */ /* 0x000fea0003800000 */
.L_x_896:
        /* <DEDUP_REMOVED lines=34> */
.L_x_900:
[----:B------:R-:W2:Y:S04]  /*32f0*/  LDG.E.STRONG.GPU R9, desc[UR12][R10.64] ;  /* 0x0000000c0a097981 */ /* 0x000ea8000c1ef900 */
[----:B--2---:R-:W-:Y:S01]  /*3300*/  CCTL.IVALL ;  /* 0x00000000ff00798f */ /* 0x004fe20002000000 */
[----:B------:R-:W-:Y:S05]  /*3310*/  YIELD ;  /* 0x0000000000007946 */ /* 0x000fea0003800000 */
[----:B------:R-:W-:-:S13]  /*3320*/  ISETP.NE.AND P0, PT, R9, R14, PT ;  /* 0x0000000e0900720c */ /* 0x000fda0003f05270 */
[----:B------:R-:W-:Y:S05]  /*3330*/  @P0 BRA `(.L_x_900) ;  /* 0xfffffffc00ec0947 */ /* 0x000fea000383ffff */
.L_x_899:
        /* <DEDUP_REMOVED lines=17> */
.L_x_904:
        /* <DEDUP_REMOVED lines=115> */
.L_x_903:
        /* <DEDUP_REMOVED lines=61> */
.L_x_905:
[----:B------:R-:W-:-:S13]  /*3f50*/  ISETP.NE.OR P0, PT, R9, RZ, P0 ;  /* 0x000000ff0900720c */ /* 0x000fda0000705670 */
[----:B------:R-:W-:Y:S05]  /*3f60*/  @!P0 BRA `(.L_x_901) ;  /* 0x00000000007c8947 */ /* 0x000fea0003800000 */
.L_x_902:
        /* <DEDUP_REMOVED lines=31> */
.L_x_901:
        /* <DEDUP_REMOVED lines=11> */
.L_x_907:
[----:B------:R-:W-:Y:S05]  /*4210*/  BSYNC B0 ;  /* 0x0000000000007941 */ /* 0x000fea0003800000 */
.L_x_906:
        /* <DEDUP_REMOVED lines=16> */
.L_x_898:
        /* <DEDUP_REMOVED lines=51> */
.L_x_908:
        /* <DEDUP_REMOVED lines=21> */
.L_x_910:
[----:B------:R-:W-:Y:S05]  /*47a0*/  BSYNC B0 ;  /* 0x0000000000007941 */ /* 0x000fea0003800000 */
.L_x_909:
        /* <DEDUP_REMOVED lines=25> */
.L_x_911:
        /* <DEDUP_REMOVED lines=20> */
.L_x_913:
[----:B------:R-:W-:Y:S05]  /*4a80*/  BSYNC B0 ;  /* 0x0000000000007941 */ /* 0x000fea0003800000 */
.L_x_912:
        /* <DEDUP_REMOVED lines=31> */
.L_x_914:
        /* <DEDUP_REMOVED lines=20> */
.L_x_916:
[----:B------:R-:W-:Y:S05]  /*4dc0*/  BSYNC B0 ;  /* 0x0000000000007941 */ /* 0x000fea0003800000 */
.L_x_915:
        /* <DEDUP_REMOVED lines=25> */
.L_x_917:
        /* <DEDUP_REMOVED lines=19> */
.L_x_919:
[----:B------:R-:W-:Y:S05]  /*5090*/  BSYNC B0 ;  /* 0x0000000000007941 */ /* 0x000fea0003800000 */
.L_x_918:
        /* <DEDUP_REMOVED lines=9> */
.L_x_885:
        /* <DEDUP_REMOVED lines=19> */
.L_x_922:
[----:B------:R-:W-:Y:S05]  /*5260*/  BSYNC B0 ;  /* 0x0000000000007941 */ /* 0x000fea0003800000 */
.L_x_921:
        /* <DEDUP_REMOVED lines=11> */
.L_x_924:
[----:B------:R-:W2:Y:S04]  /*5320*/  LDG.E.STRONG.GPU R5, desc[UR12][R2.64] ;  /* 0x0000000c02057981 */ /* 0x000ea8000c1ef900 */
[----:B--2---:R-:W-:Y:S01]  /*5330*/  CCTL.IVALL ;  /* 0x00000000ff00798f */ /* 0x004fe20002000000 */
[----:B------:R-:W-:Y:S05]  /*5340*/  YIELD ;  /* 0x0000000000007946 */ /* 0x000fea0003800000 */
[----:B------:R-:W-:-:S13]  /*5350*/  ISETP.NE.AND P0, PT, R5, R0, PT ;  /* 0x000000000500720c */ /* 0x000fda0003f05270 */
[----:B------:R-:W-:Y:S05]  /*5360*/  @P0 BRA `(.L_x_924) ;  /* 0xfffffffc00ec0947 */ /* 0x000fea000383ffff */
.L_x_923:
        /* <DEDUP_REMOVED lines=24> */
.L_x_925:
        /* <DEDUP_REMOVED lines=25> */
.L_x_926:
        /* <DEDUP_REMOVED lines=16> */
.L_x_2301:


//--------------------- .text._Z35group_norm_nhwc_bwd_one_pass_kernelI11Fp16IOFp16WLi512ELi12ELi384EEv26Group_norm_nhwc_bwd_params --------------------------
	.section	.text._Z35group_norm_nhwc_bwd_one_pass_kernelI11Fp16IOFp16WLi512ELi12ELi384EEv26Group_norm_nhwc_bwd_params,"ax",@progbits
	.align	128
        .global         _Z35group_norm_nhwc_bwd_one_pass_kernelI11Fp16IOFp16WLi512ELi12ELi384EEv26Group_norm_nhwc_bwd_params
        .type           _Z35group_norm_nhwc_bwd_one_pass_kernelI11Fp16IOFp16WLi512ELi12ELi384EEv26Group_norm_nhwc_bwd_params,@function
        .size           _Z35group_norm_nhwc_bwd_one_pass_kernelI11Fp16IOFp16WLi512ELi12ELi384EEv26Group_norm_nhwc_bwd_params,(.L_x_2302 - _Z35group_norm_nhwc_bwd_one_pass_kernelI11Fp16IOFp16WLi512ELi12ELi384EEv26Group_norm_nhwc_bwd_params)
        .other          _Z35group_norm_nhwc_bwd_one_pass_kernelI11Fp16IOFp16WLi512ELi12ELi384EEv26Group_norm_nhwc_bwd_params,@"STO_CUDA_ENTRY STV_DEFAULT"
_Z35group_norm_nhwc_bwd_one_pass_kernelI11Fp16IOFp16WLi512ELi12ELi384EEv26Group_norm_nhwc_bwd_params:
.text._Z35group_norm_nhwc_bwd_one_pass_kernelI11Fp16IOFp16WLi512ELi12ELi384EEv26Group_norm_nhwc_bwd_params:
        /* <DEDUP_REMOVED lines=73> */
.L_x_978:
        /* <DEDUP_REMOVED lines=231> */
[----:B---3--:R-:W-:Y:S02]  /*1300*/  HADD2.F32 R70, -RZ, R70.H0_H0 ;  /* 0x20000046ff467230 */ /* 0x008fe40000004100 */
[----:B----4-:R-:W-:Y:S02]  /*1310*/  HADD2.F32 R69, -RZ, R69.H0_H0 ;  /* 0x20000045ff457230 */ /* 0x010fe40000004100 */
[----:B--2---:R-:W-:Y:S02]  /*1320*/  @P0 HADD2.F32 R67, -RZ, R21.H0_H0 ;  /* 0x20000015ff430230 */ /* 0x004fe40000004100 */
[----:B------:R-:W-:-:S07]  /*1330*/  @P0 HADD2.F32 R15, -RZ, R20.H0_H0 ;  /* 0x20000014ff0f0230 */ /* 0x000fce0000004100 */
.L_x_929:
[----:B------:R-:W-:Y:S05]  /*1340*/  BSYNC B0 ;  /* 0x0000000000007941 */ /* 0x000fea0003800000 */
.L_x_928:
        /* <DEDUP_REMOVED lines=36> */
.L_x_930:
        /* <DEDUP_REMOVED lines=26> */
.L_x_931:
        /* <DEDUP_REMOVED lines=41> */
.L_x_932:
        /* <DEDUP_REMOVED lines=37> */
.L_x_933:
        /* <DEDUP_REMOVED lines=36> */
.L_x_934:
        /* <DEDUP_REMOVED lines=37> */
.L_x_935:
        /* <DEDUP_REMOVED lines=36> */
.L_x_936:
        /* <DEDUP_REMOVED lines=34> */
.L_x_937:
        /* <DEDUP_REMOVED lines=79> */
.L_x_939:
[----:B------:R-:W-:Y:S05]  /*29f0*/  BSYNC B0 ;  /* 0x0000000000007941 */ /* 0x000fea0003800000 */
.L_x_938:
        /* <DEDUP_REMOVED lines=321> */
.L_x_941:
[----:B------:R-:W-:Y:S05]  /*3e10*/  BSYNC B0 ;  /* 0x0000000000007941 */ /* 0x000fea0003800000 */
.L_x_940:
        /* <DEDUP_REMOVED lines=16> */
.L_x_943:
[----:B------:R-:W-:Y:S05]  /*3f20*/  BSYNC B0 ;  /* 0x0000000000007941 */ /* 0x000fea0003800000 */
.L_x_942:
        /* <DEDUP_REMOVED lines=34> */
.L_x_946:
[----:B-1----:R-:W2:Y:S04]  /*4150*/  LDG.E.STRONG.GPU R18, desc[UR8][R16.64] ;  /* 0x0000000810127981 */ /* 0x002ea8000c1ef900 */
[----:B--2---:R-:W-:Y:S01]  /*4160*/  CCTL.IVALL ;  /* 0x00000000ff00798f */ /* 0x004fe20002000000 */
[----:B------:R-:W-:Y:S05]  /*4170*/  YIELD ;  /* 0x0000000000007946 */ /* 0x000fea0003800000 */
[----:B------:R-:W-:-:S13]  /*4180*/  ISETP.NE.AND P6, PT, R18, R25, PT ;  /* 0x000000191200720c */ /* 0x000fda0003fc5270 */
[----:B------:R-:W-:Y:S05]  /*4190*/  @P6 BRA `(.L_x_946) ;  /* 0xfffffffc00ec6947 */ /* 0x000fea000383ffff */
.L_x_945:
        /* <DEDUP_REMOVED lines=23> */
.L_x_950:
        /* <DEDUP_REMOVED lines=115> */
.L_x_949:
        /* <DEDUP_REMOVED lines=63> */
.L_x_951:
[----:B------:R-:W-:-:S04]  /*4e30*/  LOP3.LUT P6, RZ, R58, 0x1, RZ, 0xc0, !PT ;  /* 0x000000013aff7812 */ /* 0x000fc800078cc0ff */
[----:B------:R-:W-:-:S13]  /*4e40*/  ISETP.NE.OR P6, PT, R19, RZ, P6 ;  /* 0x000000ff1300720c */ /* 0x000fda00037c5670 */
[----:B------:R-:W-:Y:S05]  /*4e50*/  @!P6 BRA `(.L_x_947) ;  /* 0x00000000007ce947 */ /* 0x000fea0003800000 */
.L_x_948:
        /* <DEDUP_REMOVED lines=31> */
.L_x_947:
        /* <DEDUP_REMOVED lines=10> */
.L_x_953:
[----:B------:R-:W-:Y:S05]  /*50f0*/  BSYNC B0 ;  /* 0x0000000000007941 */ /* 0x000fea0003800000 */
.L_x_952:
        /* <DEDUP_REMOVED lines=17> */
.L_x_944:
        /* <DEDUP_REMOVED lines=42> */
.L_x_954:
        /* <DEDUP_REMOVED lines=21> */
.L_x_956:
[----:B------:R-:W-:Y:S05]  /*5600*/  BSYNC B0 ;  /* 0x0000000000007941 */ /* 0x000fea0003800000 */
.L_x_955:
        /* <DEDUP_REMOVED lines=27> */
.L_x_957:
        /* <DEDUP_REMOVED lines=20> */
.L_x_959:
[----:B------:R-:W-:Y:S05]  /*5900*/  BSYNC B0 ;  /* 0x0000000000007941 */ /* 0x000fea0003800000 */
.L_x_958:
        /* <DEDUP_REMOVED lines=27> */
.L_x_960:
        /* <DEDUP_REMOVED lines=20> */
.L_x_962:
[----:B------:R-:W-:Y:S05]  /*5c00*/  BSYNC B0 ;  /* 0x0000000000007941 */ /* 0x000fea0003800000 */
.L_x_961:
        /* <DEDUP_REMOVED lines=26> */
.L_x_963:
        /* <DEDUP_REMOVED lines=20> */
.L_x_965:
[----:B------:R-:W-:Y:S05]  /*5ef0*/  BSYNC B0 ;  /* 0x0000000000007941 */ /* 0x000fea0003800000 */
.L_x_964:
        /* <DEDUP_REMOVED lines=29> */
.L_x_966:
        /* <DEDUP_REMOVED lines=20> */
.L_x_968:
[----:B------:R-:W-:Y:S05]  /*6210*/  BSYNC B0 ;  /* 0x0000000000007941 */ /* 0x000fea0003800000 */
.L_x_967:
        /* <DEDUP_REMOVED lines=32> */
.L_x_969:
        /* <DEDUP_REMOVED lines=20> */
.L_x_971:
[----:B------:R-:W-:Y:S05]  /*6560*/  BSYNC B0 ;  /* 0x0000000000007941 */ /* 0x000fea0003800000 */
.L_x_970:
        /* <DEDUP_REMOVED lines=31> */
.L_x_972:
        /* <DEDUP_REMOVED lines=20> */
.L_x_974:
[----:B------:R-:W-:Y:S05]  /*68a0*/  BSYNC B0 ;  /* 0x0000000000007941 */ /* 0x000fea0003800000 */
.L_x_973:
        /* <DEDUP_REMOVED lines=30> */
.L_x_975:
        /* <DEDUP_REMOVED lines=19> */
.L_x_977:
[----:B------:R-:W-:Y:S05]  /*6bc0*/  BSYNC B0 ;  /* 0x0000000000007941 */ /* 0x000fea0003800000 */
.L_x_976:
[----:B------:R-:W-:Y:S02]  /*6bd0*/  IADD3 R46, R36, R46, RZ ;  /* 0x0000002e242e7210 */ /* 0x000fe40007ffe0ff */
[----:B------:R-:W-:Y:S02]  /*6be0*/  IADD3 R47, R47, 0x1, RZ ;  /* 0x000000012f2f7810 */ /* 0x000fe40007ffe0ff */
[----:B------:R-:W-:-:S13]  /*6bf0*/  ISETP.GE.AND P0, PT, R46, UR4, PT ;  /* 0x000000042e007c0c */ /* 0x000fda000bf06270 */
[----:B------:R-:W-:Y:S05]  /*6c00*/  @!P0 BRA `(.L_x_978) ;  /* 0xffffff9800208947 */ /* 0x000fea000383ffff */
.L_x_927:
        /* <DEDUP_REMOVED lines=23> */
.L_x_980:
[----:B------:R-:W-:Y:S05]  /*6d80*/  BSYNC B0 ;  /* 0x0000000000007941 */ /* 0x000fea0003800000 */
.L_x_979:
[----:B------:R-:W-:Y:S05]  /*6d90*/  @P0 EXIT ;  /* 0x000000000000094d */ /* 0x000fea0003800000 */
[----:B------:R-:W-:Y:S05]  /*6da0*/  @P2 BRA `(.L_x_981) ;  /* 0x0000000000202947 */ /* 0x000fea0003800000 */
[----:B------:R-:W-:-:S05]  /*6db0*/  IMAD R0, R6, R7, RZ ;  /* 0x0000000706007224 */ /* 0x000fca00078e02ff */
[----:B------:R-:W-:-:S13]  /*6dc0*/  ISETP.NE.AND P0, PT, R0, -0x1, PT ;  /* 0xffffffff0000780c */ /* 0x000fda0003f05270 */
[----:B------:R-:W-:Y:S05]  /*6dd0*/  @!P0 BRA `(.L_x_981) ;  /* 0x0000000000148947 */ /* 0x000fea0003800000 */
.L_x_982:
[----:B-1----:R-:W2:Y:S04]  /*6de0*/  LDG.E.STRONG.GPU R5, desc[UR8][R2.64] ;  /* 0x0000000802057981 */ /* 0x002ea8000c1ef900 */
[----:B--2---:R-:W-:Y:S01]  /*6df0*/  CCTL.IVALL ;  /* 0x00000000ff00798f */ /* 0x004fe20002000000 */
[----:B------:R-:W-:Y:S05]  /*6e00*/  YIELD ;  /* 0x0000000000007946 */ /* 0x000fea0003800000 */
[----:B------:R-:W-:-:S13]  /*6e10*/  ISETP.NE.AND P0, PT, R5, R0, PT ;  /* 0x000000000500720c */ /* 0x000fda0003f05270 */
[----:B------:R-:W-:Y:S05]  /*6e20*/  @P0 BRA `(.L_x_982) ;  /* 0xfffffffc00ec0947 */ /* 0x000fea000383ffff */
.L_x_981:
        /* <DEDUP_REMOVED lines=24> */
.L_x_983:
        /* <DEDUP_REMOVED lines=25> */
.L_x_984:
        /* <DEDUP_REMOVED lines=12> */
.L_x_2302:


//--------------------- .text._Z35group_norm_nhwc_bwd_one_pass_kernelI11Fp32IOFp32WLi64ELi12ELi384EEv26Group_norm_nhwc_bwd_params --------------------------
	.section	.text._Z35group_norm_nhwc_bwd_one_pass_kernelI11Fp32IOFp32WLi64ELi12ELi384EEv26Group_norm_nhwc_bwd_params,"ax",@progbits
	.align	128
        .global         _Z35group_norm_nhwc_bwd_one_pass_kernelI11Fp32IOFp32WLi64ELi12ELi384EEv26Group_norm_nhwc_bwd_params
        .type           _Z35group_norm_nhwc_bwd_one_pass_kernelI11Fp32IOFp32WLi64ELi12ELi384EEv26Group_norm_nhwc_bwd_params,@function
        .size           _Z35group_norm_nhwc_bwd_one_pass_kernelI11Fp32IOFp32WLi64ELi12ELi384EEv26Group_norm_nhwc_bwd_params,(.L_x_2303 - _Z35group_norm_nhwc_bwd_one_pass_kernelI11Fp32IOFp32WLi64ELi12ELi384EEv26Group_norm_nhwc_bwd_params)
        .other          _Z35group_norm_nhwc_bwd_one_pass_kernelI11Fp32IOFp32WLi64ELi12ELi384EEv26Group_norm_nhwc_bwd_params,@"STO_CUDA_ENTRY STV_DEFAULT"
_Z35group_norm_nhwc_bwd_one_pass_kernelI11Fp32IOFp32WLi64ELi12ELi384EEv26Group_norm_nhwc_bwd_params:
.text._Z35group_norm_nhwc_bwd_one_pass_kernelI11Fp32IOFp32WLi64ELi12ELi384EEv26Group_norm_nhwc_bwd_params:
        /* <DEDUP_REMOVED lines=44> */
.L_x_1008:
[----:B------:R-:W-:Y:S01]  /*02c0*/  ULDC.64 UR6, c[0x0][0x248] ;  /* 0x0000920000067ab9 */ /* 0x000fe20000000a00 */
[----:B0--3--:R-:W0:Y:S01]  /*02d0*/  LDC R10, c[0x0][0x2a0] ;  /* 0x0000a800ff0a7b82 */ /* 0x009e220000000800 */
[----:B------:R-:W-:Y:S02]  /*02e0*/  UIMAD.WIDE UR6, UR5, 0x8, UR6 ;  /* 0x00000008050678a5 */ /* 0x000fe4000f8e0206 */
[----:B------:R-:W-:Y:S02]  /*02f0*/  IABS R6, UR5 ;  /* 0x0000000500067c13 */ /* 0x000fe40008000000 */
[----:B------:R-:W-:Y:S02]  /*0300*/  ISETP.LE.AND P4, PT, RZ, UR5, PT ;  /* 0x00000005ff007c0c */ /* 0x000fe4000bf83270 */
[----:B------:R-:W-:Y:S01]  /*0310*/  MOV R8, UR6 ;  /* 0x0000000600087c02 */ /* 0x000fe20008000f00 */
[----:B-1----:R-:W1:Y:S01]  /*0320*/  LDC R15, c[0x0][0x2ac] ;  /* 0x0000ab00ff0f7b82 */ /* 0x002e620000000800 */
[----:B------:R-:W-:Y:S01]  /*0330*/  MOV R9, UR7 ;  /* 0x0000000700097c02 */ /* 0x000fe20008000f00 */
[----:B------:R-:W-:-:S05]  /*0340*/  ULDC.64 UR6, c[0x0][0x298] ;  /* 0x0000a60000067ab9 */ /* 0x000fca0000000a00 */
[----:B--2---:R-:W2:Y:S01]  /*0350*/  LDG.E.64 R8, desc[UR14][R8.64] ;  /* 0x0000000e08087981 */ /* 0x004ea2000c1e1b00 */
        /* <DEDUP_REMOVED lines=8> */
[----:B------:R-:W-:Y:S02]  /*03e0*/  IMAD.HI.U32 R3, R3, R7, R2 ;  /* 0x0000000703037227 */ /* 0x000fe400078e0002 */
[----:B------:R-:W0:Y:S04]  /*03f0*/  S2R R7, SR_TID.X ;  /* 0x0000000000077919 */ /* 0x000e280000002100 */
[----:B------:R-:W-:-:S05]  /*0400*/  IMAD.HI.U32 R4, R3, R6, RZ ;  /* 0x0000000603047227 */ /* 0x000fca00078e00ff */
[----:B------:R-:W-:-:S05]  /*0410*/  IADD3 R0, -R4, RZ, RZ ;  /* 0x000000ff04007210 */ /* 0x000fca0007ffe1ff */
[----:B------:R-:W-:-:S05]  /*0420*/  IMAD R0, R5, R0, R6 ;  /* 0x0000000005007224 */ /* 0x000fca00078e0206 */
[----:B------:R-:W-:-:S13]  /*0430*/  ISETP.GT.U32.AND P0, PT, R5, R0, PT ;  /* 0x000000000500720c */ /* 0x000fda0003f04070 */
[-C--:B------:R-:W-:Y:S01]  /*0440*/  @!P0 IADD3 R0, R0, -R5.reuse, RZ ;  /* 0x8000000500008210 */ /* 0x080fe20007ffe0ff */
[----:B0-----:R-:W-:Y:S01]  /*0450*/  IMAD.WIDE.U32 R2, R7, -0x55555555, RZ ;  /* 0xaaaaaaab07027825 */ /* 0x001fe200078e00ff */
[----:B------:R-:W-:Y:S02]  /*0460*/  LOP3.LUT R2, R10, UR5, RZ, 0x3c, !PT ;  /* 0x000000050a027c12 */ /* 0x000fe4000f8e3cff */
[CC--:B------:R-:W-:Y:S02]  /*0470*/  ISETP.GE.U32.AND P2, PT, R0.reuse, R5.reuse, PT ;  /* 0x000000050000720c */ /* 0x0c0fe40003f46070 */
[----:B------:R-:W-:Y:S02]  /*0480*/  ISETP.GT.U32.AND P3, PT, R5, R0, PT ;  /* 0x000000000500720c */ /* 0x000fe40003f64070 */
[----:B------:R-:W-:Y:S02]  /*0490*/  IADD3 R5, R0, -R5, RZ ;  /* 0x8000000500057210 */ /* 0x000fe40007ffe0ff */
[----:B------:R-:W-:-:S02]  /*04a0*/  ISETP.GE.AND P5, PT, R2, RZ, PT ;  /* 0x000000ff0200720c */ /* 0x000fc40003fa6270 */
[----:B------:R-:W-:Y:S02]  /*04b0*/  SEL R0, R5, R0, !P3 ;  /* 0x0000000005007207 */ /* 0x000fe40005800000 */
[----:B------:R-:W-:Y:S02]  /*04c0*/  SHF.R.U32.HI R12, RZ, 0x2, R3 ;  /* 0x00000002ff0c7819 */ /* 0x000fe40000011603 */
[----:B------:R-:W-:Y:S02]  /*04d0*/  @!P0 IADD3 R4, R4, 0x1, RZ ;  /* 0x0000000104048810 */ /* 0x000fe40007ffe0ff */
[----:B------:R-:W-:Y:S02]  /*04e0*/  ISETP.NE.AND P0, PT, R10, RZ, PT ;  /* 0x000000ff0a00720c */ /* 0x000fe40003f05270 */
[----:B------:R-:W-:Y:S02]  /*04f0*/  LOP3.LUT R3, RZ, R10, RZ, 0x33, !PT ;  /* 0x0000000aff037212 */ /* 0x000fe400078e33ff */
[----:B------:R-:W-:Y:S01]  /*0500*/  @!P4 IADD3 R0, -R0, RZ, RZ ;  /* 0x000000ff0000c210 */ /* 0x000fe20007ffe1ff */
[----:B------:R-:W-:Y:S01]  /*0510*/  IMAD R2, R12, -0x6, R7 ;  /* 0xfffffffa0c027824 */ /* 0x000fe200078e0207 */
[----:B------:R-:W-:Y:S01]  /*0520*/  @P2 IADD3 R4, R4, 0x1, RZ ;  /* 0x0000000104042810 */ /* 0x000fe20007ffe0ff */
[----:B------:R-:W0:Y:S01]  /*0530*/  @P1 LDC.64 R6, c[0x0][0x288] ;  /* 0x0000a200ff061b82 */ /* 0x000e220000000a00 */
[----:B------:R-:W-:-:S02]  /*0540*/  SEL R28, R3, R0, !P0 ;  /* 0x00000000031c7207 */ /* 0x000fc40004000000 */
[----:B------:R-:W-:Y:S02]  /*0550*/  @!P5 IADD3 R4, -R4, RZ, RZ ;  /* 0x000000ff0404d210 */ /* 0x000fe40007ffe1ff */
[----:B------:R-:W-:Y:S01]  /*0560*/  SHF.L.U32 R0, R2, 0x1, RZ ;  /* 0x0000000102007819 */ /* 0x000fe200000006ff */
[----:B------:R-:W-:Y:S01]  /*0570*/  IMAD R11, R28, 0xc, RZ ;  /* 0x0000000c1c0b7824 */ /* 0x000fe200078e02ff */
[----:B------:R-:W-:Y:S02]  /*0580*/  SEL R13, R3, R4, !P0 ;  /* 0x00000004030d7207 */ /* 0x000fe40004000000 */
[----:B------:R-:W-:Y:S02]  /*0590*/  SHF.R.S32.HI R2, RZ, 0x1f, R0 ;  /* 0x0000001fff027819 */ /* 0x000fe40000011400 */
[----:B------:R-:W-:Y:S02]  /*05a0*/  IADD3 R34, P0, R0, R11, RZ ;  /* 0x0000000b00227210 */ /* 0x000fe40007f1e0ff */
[----:B------:R-:W-:Y:S01]  /*05b0*/  SHF.R.S32.HI R4, RZ, 0x1f, R13 ;  /* 0x0000001fff047819 */ /* 0x000fe2000001140d */
[----:B-1----:R-:W-:Y:S01]  /*05c0*/  IMAD R15, R15, UR16, R12 ;  /* 0x000000100f0f7c24 */ /* 0x002fe2000f8e020c */
[----:B------:R-:W-:-:S02]  /*05d0*/  LEA.HI.X.SX32 R35, R11, R2, 0x1, P0 ;  /* 0x000000020b237211 */ /* 0x000fc400000f0eff */
[----:B------:R-:W1:Y:S01]  /*05e0*/  @P1 LDC.64 R2, c[0x0][0x230] ;  /* 0x00008c00ff021b82 */ /* 0x000e620000000a00 */
[----:B------:R-:W-:Y:S01]  /*05f0*/  IMAD R10, R4, UR6, RZ ;  /* 0x00000006040a7c24 */ /* 0x000fe2000f8e02ff */
[----:B------:R-:W-:Y:S01]  /*0600*/  SHF.R.S32.HI R17, RZ, 0x1f, R15 ;  /* 0x0000001fff117819 */ /* 0x000fe2000001140f */
[----:B------:R-:W-:-:S04]  /*0610*/  IMAD.WIDE.U32 R34, R13, UR6, R34 ;  /* 0x000000060d227c25 */ /* 0x000fc8000f8e0022 */
[----:B------:R-:W-:Y:S01]  /*0620*/  IMAD R37, R13, UR7, R10 ;  /* 0x000000070d257c24 */ /* 0x000fe2000f8e020a */
[----:B------:R-:W3:Y:S01]  /*0630*/  @P1 LDC.64 R4, c[0x0][0x228] ;  /* 0x00008a00ff041b82 */ /* 0x000ee20000000a00 */
[----:B0-----:R-:W-:Y:S01]  /*0640*/  @P1 IMAD R10, R17, R6, RZ ;  /* 0x00000006110a1224 */ /* 0x001fe200078e02ff */
[----:B------:R-:W-:Y:S02]  /*0650*/  @P1 MOV R36, R34 ;  /* 0x0000002200241202 */ /* 0x000fe40000000f00 */
[----:B------:R-:W-:Y:S01]  /*0660*/  IADD3 R37, R35, R37, RZ ;  /* 0x0000002523257210 */ /* 0x000fe20007ffe0ff */
[C---:B------:R-:W-:Y:S02]  /*0670*/  @P1 IMAD R13, R15.reuse, R7, R10 ;  /* 0x000000070f0d1224 */ /* 0x040fe400078e020a */
[----:B------:R-:W-:-:S05]  /*0680*/  @P1 IMAD.WIDE.U32 R6, R15, R6, R36 ;  /* 0x000000060f061225 */ /* 0x000fca00078e0024 */
[----:B------:R-:W-:Y:S02]  /*0690*/  @P1 IADD3 R13, R7, R13, RZ ;  /* 0x0000000d070d1210 */ /* 0x000fe40007ffe0ff */
[C---:B------:R-:W-:Y:S02]  /*06a0*/  @P1 SHF.L.U32 R7, R6.reuse, 0x2, RZ ;  /* 0x0000000206071819 */ /* 0x040fe400000006ff */
[----:B------:R-:W-:Y:S02]  /*06b0*/  @P1 SHF.L.U64.HI R10, R6, 0x2, R13 ;  /* 0x00000002060a1819 */ /* 0x000fe4000001020d */
[C---:B-1----:R-:W-:Y:S02]  /*06c0*/  @P1 IADD3 R6, P0, R7.reuse, R2, RZ ;  /* 0x0000000207061210 */ /* 0x042fe40007f1e0ff */
[----:B---3--:R-:W-:Y:S02]  /*06d0*/  @P1 IADD3 R4, P2, R7, R4, RZ ;  /* 0x0000000407041210 */ /* 0x008fe40007f5e0ff */
[----:B------:R-:W-:Y:S01]  /*06e0*/  @P1 IADD3.X R7, R10, R3, RZ, P0, !PT ;  /* 0x000000030a071210 */ /* 0x000fe200007fe4ff */
[----:B------:R-:W-:Y:S01]  /*06f0*/  HFMA2.MMA R3, -RZ, RZ, 0, 0 ;  /* 0x00000000ff037435 */ /* 0x000fe200000001ff */
[----:B------:R-:W-:-:S02]  /*0700*/  CS2R R12, SRZ ;  /* 0x00000000000c7805 */ /* 0x000fc4000001ff00 */
[----:B------:R-:W-:Y:S02]  /*0710*/  MOV R2, RZ ;  /* 0x000000ff00027202 */ /* 0x000fe40000000f00 */
[----:B------:R-:W-:Y:S01]  /*0720*/  @P1 IADD3.X R5, R10, R5, RZ, P2, !PT ;  /* 0x000000050a051210 */ /* 0x000fe200017fe4ff */
[----:B------:R-:W-:Y:S01]  /*0730*/  UMOV UR8, 0x3f800000 ;  /* 0x3f80000000087882 */ /* 0x000fe20000000000 */
[----:B------:R-:W-:Y:S01]  /*0740*/  BSSY B0, `(.L_x_986) ;  /* 0x000001c000007945 */ /* 0x000fe20003800000 */
[----:B------:R0:W5:Y:S04]  /*0750*/  @P1 LDG.E.64 R12, desc[UR14][R6.64] ;  /* 0x0000000e060c1981 */ /* 0x000168000c1e1b00 */
[----:B------:R1:W5:Y:S01]  /*0760*/  @P1 LDG.E.64 R2, desc[UR14][R4.64] ;  /* 0x0000000e04021981 */ /* 0x000362000c1e1b00 */
[----:B0-----:R-:W-:-:S02]  /*0770*/  CS2R R6, SRZ ;  /* 0x0000000000067805 */ /* 0x001fc4000001ff00 */
[----:B-1----:R-:W-:Y:S01]  /*0780*/  CS2R R4, SRZ ;  /* 0x0000000000047805 */ /* 0x002fe2000001ff00 */
[----:B--2---:R-:W-:-:S05]  /*0790*/  FFMA.FTZ R9, -R8, R8, R9 ;  /* 0x0000000808097223 */ /* 0x004fca0000010109 */
        /* <DEDUP_REMOVED lines=9> */
[----:B------:R-:W-:Y:S05]  /*0830*/  @P0 BRA `(.L_x_987) ;  /* 0x0000000000300947 */ /* 0x000fea0003800000 */
[----:B------:R-:W-:Y:S01]  /*0840*/  ULDC.U8 UR6, c[0x0][0x2a4] ;  /* 0x0000a90000067ab9 */ /* 0x000fe20000000000 */
[----:B------:R-:W0:Y:S01]  /*0850*/  LDC.64 R6, c[0x0][0x238] ;  /* 0x00008e00ff067b82 */ /* 0x000e220000000a00 */
[----:B------:R-:W-:Y:S02]  /*0860*/  ISETP.NE.AND P0, PT, RZ, UR6, PT ;  /* 0x00000006ff007c0c */ /* 0x000fe4000bf05270 */
[----:B------:R-:W-:Y:S02]  /*0870*/  IADD3 R11, R0, R11, RZ ;  /* 0x0000000b000b7210 */ /* 0x000fe40007ffe0ff */
[----:B------:R-:W-:Y:S02]  /*0880*/  MOV R5, RZ ;  /* 0x000000ff00057202 */ /* 0x000fe40000000f00 */
[----:B------:R-:W-:-:S07]  /*0890*/  SHF.R.S32.HI R0, RZ, 0x1f, R11 ;  /* 0x0000001fff007819 */ /* 0x000fce000001140b */
[----:B------:R-:W1:Y:S01]  /*08a0*/  @P0 LDC.64 R14, c[0x0][0x240] ;  /* 0x00009000ff0e0b82 */ /* 0x000e620000000a00 */
[----:B0-----:R-:W-:-:S06]  /*08b0*/  IMAD.WIDE R6, R11, 0x4, R6 ;  /* 0x000000040b067825 */ /* 0x001fcc00078e0206 */
[----:B------:R-:W5:Y:S01]  /*08c0*/  LDG.E.64 R6, desc[UR14][R6.64] ;  /* 0x0000000e06067981 */ /* 0x000f62000c1e1b00 */
[----:B-1----:R-:W-:-:S04]  /*08d0*/  @P0 LEA R10, P2, R11, R14, 0x2 ;  /* 0x0000000e0b0a0211 */ /* 0x002fc800078410ff */
[----:B------:R-:W-:-:S05]  /*08e0*/  @P0 LEA.HI.X R11, R11, R15, R0, 0x2, P2 ;  /* 0x0000000f0b0b0211 */ /* 0x000fca00010f1400 */
[----:B------:R0:W5:Y:S04]  /*08f0*/  @P0 LDG.E.64 R4, desc[UR14][R10.64] ;  /* 0x0000000e0a040981 */ /* 0x000168000c1e1b00 */
.L_x_987:
[----:B------:R-:W-:Y:S05]  /*0900*/  BSYNC B0 ;  /* 0x0000000000007941 */ /* 0x000fea0003800000 */
.L_x_986:
[----:B------:R-:W-:Y:S01]  /*0910*/  ULDC.U8 UR6, c[0x0][0x2a4] ;  /* 0x0000a90000067ab9 */ /* 0x000fe20000000000 */
[C---:B-----5:R-:W-:Y:S01]  /*0920*/  FADD.FTZ R12, -R8.reuse, R12 ;  /* 0x0000000c080c7221 */ /* 0x060fe20000010100 */
[----:B------:R-:W-:Y:S01]  /*0930*/  ISETP.NE.AND P0, PT, RZ, UR6, PT ;  /* 0x00000006ff007c0c */ /* 0x000fe2000bf05270 */
[----:B------:R-:W-:Y:S01]  /*0940*/  FADD.FTZ R0, -R8, R13 ;  /* 0x0000000d08007221 */ /* 0x000fe20000010100 */
[----:B------:R-:W-:Y:S01]  /*0950*/  MOV R8, R2 ;  /* 0x0000000200087202 */ /* 0x000fe20000000f00 */
[----:B------:R-:W-:Y:S01]  /*0960*/  FMUL.FTZ R29, R12, UR8 ;  /* 0x000000080c1d7c20 */ /* 0x000fe20008410000 */
[----:B------:R-:W-:Y:S01]  /*0970*/  MOV R9, R3 ;  /* 0x0000000300097202 */ /* 0x000fe20000000f00 */
[----:B------:R-:W-:-:S08]  /*0980*/  FMUL.FTZ R0, R0, UR8 ;  /* 0x0000000800007c20 */ /* 0x000fd00008410000 */
[----:B------:R-:W-:Y:S05]  /*0990*/  @!P0 BRA `(.L_x_988) ;  /* 0x0000000000488947 */ /* 0x000fea0003800000 */
[----:B------:R-:W-:Y:S01]  /*09a0*/  FFMA.FTZ R8, R29, R6, R4 ;  /* 0x000000061d087223 */ /* 0x000fe20000010004 */
[----:B------:R-:W-:-:S03]  /*09b0*/  FFMA.FTZ R9, R0, R7, R5 ;  /* 0x0000000700097223 */ /* 0x000fc60000010005 */
[----:B0-----:R-:W-:Y:S01]  /*09c0*/  FMUL.FTZ R10, R8, -1.4426950216293334961 ;  /* 0xbfb8aa3b080a7820 */ /* 0x001fe20000410000 */
        /* <DEDUP_REMOVED lines=10> */
[----:B-1----:R-:W-:-:S03]  /*0a70*/  FADD.FTZ R16, -R14, 1 ;  /* 0x3f8000000e107421 */ /* 0x002fc60000010100 */
[----:B------:R-:W-:Y:S01]  /*0a80*/  FMUL.FTZ R8, R15, R8 ;  /* 0x000000080f087220 */ /* 0x000fe20000410000 */
[----:B------:R-:W-:Y:S01]  /*0a90*/  FFMA.FTZ R16, R9, R16, 1 ;  /* 0x3f80000009107423 */ /* 0x000fe20000010010 */
[----:B------:R-:W-:-:S04]  /*0aa0*/  FMUL.FTZ R9, R3, R14 ;  /* 0x0000000e03097220 */ /* 0x000fc80000410000 */
[----:B------:R-:W-:-:S07]  /*0ab0*/  FMUL.FTZ R9, R9, R16 ;  /* 0x0000001009097220 */ /* 0x000fce0000410000 */
.L_x_988:
[----:B0-----:R-:W-:Y:S01]  /*0ac0*/  FMUL.FTZ R10, R8, R6 ;  /* 0x00000006080a7220 */ /* 0x001fe20000410000 */
        /* <DEDUP_REMOVED lines=11> */
[----:B------:R-:W-:Y:S01]  /*0b80*/  FADD.FTZ R22, RZ, R8 ;  /* 0x00000008ff167221 */ /* 0x000fe20000010000 */
[----:B------:R-:W1:Y:S01]  /*0b90*/  SHFL.DOWN PT, R10, R11, 0x1, 0x1f ;  /* 0x08201f000b0a7f89 */ /* 0x000e6200000e0000 */
[----:B------:R-:W-:Y:S01]  /*0ba0*/  FFMA.FTZ R21, R0, R9, RZ ;  /* 0x0000000900157223 */ /* 0x000fe200000100ff */
[----:B------:R-:W-:Y:S01]  /*0bb0*/  FADD.FTZ R23, RZ, R9 ;  /* 0x00000009ff177221 */ /* 0x000fe20000010000 */
[----:B------:R-:W-:Y:S01]  /*0bc0*/  BSSY B0, `(.L_x_989) ;  /* 0x000003f000007945 */ /* 0x000fe20003800000 */
[----:B------:R-:W2:Y:S01]  /*0bd0*/  SHFL.DOWN PT, R13, R12, 0x1, 0x1f ;  /* 0x08201f000c0d7f89 */ /* 0x000ea200000e0000 */
[----:B------:R-:W-:Y:S01]  /*0be0*/  ISETP.GT.U32.AND P3, PT, R33, 0x5, PT ;  /* 0x000000052100780c */ /* 0x000fe20003f64070 */
[----:B0-----:R-:W-:-:S06]  /*0bf0*/  ULEA UR6, UR13, UR6, 0x18 ;  /* 0x000000060d067291 */ /* 0x001fcc000f8ec03f */
[----:B------:R-:W-:Y:S01]  /*0c00*/  LEA R32, R33, UR6, 0x4 ;  /* 0x0000000621207c11 */ /* 0x000fe2000f8e20ff */
[----:B-1----:R-:W-:-:S04]  /*0c10*/  @!P0 FADD.FTZ R11, R11, R10 ;  /* 0x0000000a0b0b8221 */ /* 0x002fc80000010000 */
[----:B------:R-:W-:Y:S01]  /*0c20*/  STS.128 [R32], R20 ;  /* 0x0000001420007388 */ /* 0x000fe20000000c00 */
[----:B--2---:R-:W-:-:S03]  /*0c30*/  @!P0 FADD.FTZ R12, R12, R13 ;  /* 0x0000000d0c0c8221 */ /* 0x004fc60000010000 */
        /* <DEDUP_REMOVED lines=33> */
[----:B------:R-:W-:Y:S02]  /*0e50*/  FADD.FTZ R12, R8, R13 ;  /* 0x0000000d080c7221 */ /* 0x000fe40000010000 */
[----:B------:R-:W0:Y:S01]  /*0e60*/  LDS.128 R8, [UR6+0x40] ;  /* 0x00004006ff087984 */ /* 0x000e220008000c00 */
[----:B------:R-:W-:Y:S01]  /*0e70*/  FADD.FTZ R25, R25, R14 ;  /* 0x0000000e19197221 */ /* 0x000fe20000010000 */
[----:B------:R-:W-:-:S03]  /*0e80*/  FADD.FTZ R12, R12, R15 ;  /* 0x0000000f0c0c7221 */ /* 0x000fc60000010000 */
[----:B---3--:R-:W-:Y:S01]  /*0e90*/  FADD.FTZ R25, R25, R16 ;  /* 0x0000001019197221 */ /* 0x008fe20000010000 */
        /* <DEDUP_REMOVED lines=17> */
.L_x_990:
[----:B------:R-:W-:Y:S05]  /*0fb0*/  BSYNC B0 ;  /* 0x0000000000007941 */ /* 0x000fea0003800000 */
.L_x_989:
        /* <DEDUP_REMOVED lines=19> */
[----:B------:R-:W-:-:S02]  /*10f0*/  FADD.FTZ R24, R24, R19 ;  /* 0x0000001318187221 */ /* 0x000fc40000010000 */
        /* <DEDUP_REMOVED lines=14> */
[----:B------:R-:W-:-:S02]  /*11e0*/  FADD.FTZ R24, R24, R19 ;  /* 0x0000001318187221 */ /* 0x000fc40000010000 */
[----:B------:R-:W3:Y:S01]  /*11f0*/  LDS.128 R16, [R32+0x360] ;  /* 0x0003600020107984 */ /* 0x000ee20000000c00 */
        /* <DEDUP_REMOVED lines=28> */
[----:B------:R-:W-:Y:S02]  /*13c0*/  FADD.FTZ R24, R24, R19 ;  /* 0x0000001318187221 */ /* 0x000fe40000010000 */
        /* <DEDUP_REMOVED lines=11> */
[----:B---3--:R-:W-:Y:S01]  /*1480*/  FADD.FTZ R11, R11, R16 ;  /* 0x000000100b0b7221 */ /* 0x008fe20000010000 */
        /* <DEDUP_REMOVED lines=225> */
[----:B------:R-:W-:Y:S01]  /*22a0*/  FADD.FTZ R17, R18, R25 ;  /* 0x0000001912117221 */ /* 0x000fe20000010000 */
[----:B------:R-:W2:Y:S01]  /*22b0*/  LDS.128 R12, [R32+0x1740] ;  /* 0x00174000200c7984 */ /* 0x000ea20000000c00 */
[----:B------:R-:W-:-:S03]  /*22c0*/  FADD.FTZ R10, R19, R10 ;  /* 0x0000000a130a7221 */ /* 0x000fc60000010000 */
        /* <DEDUP_REMOVED lines=13> */
.L_x_992:
[----:B------:R-:W-:Y:S05]  /*23a0*/  BSYNC B0 ;  /* 0x0000000000007941 */ /* 0x000fea0003800000 */
.L_x_991:
        /* <DEDUP_REMOVED lines=20> */
.L_x_994:
[----:B------:R-:W-:Y:S05]  /*24f0*/  BSYNC B0 ;  /* 0x0000000000007941 */ /* 0x000fea0003800000 */
.L_x_993:
[----:B------:R-:W-:Y:S05]  /*2500*/  @!P0 BRA `(.L_x_995) ;  /* 0x0000001000908947 */ /* 0x000fea0003800000 */
[----:B------:R-:W1:Y:S01]  /*2510*/  LDC R11, c[0x0][0x10] ;  /* 0x00000400ff0b7b82 */ /* 0x000e620000000800 */
[----:B--2---:R-:W2:Y:S01]  /*2520*/  S2R R22, SR_CTAID.Y ;  /* 0x0000000000167919 */ /* 0x004ea20000002600 */
        /* <DEDUP_REMOVED lines=31> */
.L_x_997:
[----:B------:R-:W2:Y:S04]  /*2720*/  LDG.E.STRONG.GPU R14, desc[UR14][R12.64] ;  /* 0x0000000e0c0e7981 */ /* 0x000ea8000c1ef900 */
[----:B--2---:R-:W-:Y:S01]  /*2730*/  CCTL.IVALL ;  /* 0x00000000ff00798f */ /* 0x004fe20002000000 */
[----:B------:R-:W-:Y:S05]  /*2740*/  YIELD ;  /* 0x0000000000007946 */ /* 0x000fea0003800000 */
[----:B------:R-:W-:-:S13]  /*2750*/  ISETP.NE.AND P0, PT, R14, R17, PT ;  /* 0x000000110e00720c */ /* 0x000fda0003f05270 */
[----:B------:R-:W-:Y:S05]  /*2760*/  @P0 BRA `(.L_x_997) ;  /* 0xfffffffc00ec0947 */ /* 0x000fea000383ffff */
.L_x_996:
        /* <DEDUP_REMOVED lines=17> */
.L_x_1001:
        /* <DEDUP_REMOVED lines=13> */
[----:B------:R-:W2:Y:S01]  /*2950*/  @!P5 LDG.E.64 R14, desc[UR14][R14.64] ;  /* 0x0000000e0e0ed981 */ /* 0x000ea2000c1e1b00 */
[----:B------:R-:W-:Y:S02]  /*2960*/  @!P3 IMAD R19, R11, R18, R22 ;  /* 0x000000120b13b224 */ /* 0x000fe400078e0216 */
[----:B------:R-:W-:-:S04]  /*2970*/  @!P6 IMAD.WIDE.U32 R16, R17, 0x8, R24 ;  /* 0x000000081110e825 */ /* 0x000fc800078e0018 */
[----:B------:R-:W-:Y:S02]  /*2980*/  @!P3 IMAD.WIDE.U32 R18, R19, 0x8, R24 ;  /* 0x000000081312b825 */ /* 0x000fe400078e0018 */
[----:B------:R-:W3:Y:S04]  /*2990*/  @!P6 LDG.E.64 R16, desc[UR14][R16.64] ;  /* 0x0000000e1010e981 */ /* 0x000ee8000c1e1b00 */
[----:B------:R-:W4:Y:S01]  /*29a0*/  @!P3 LDG.E.64 R18, desc[UR14][R18.64] ;  /* 0x0000000e1212b981 */ /* 0x000f22000c1e1b00 */
[----:B------:R-:W-:Y:S01]  /*29b0*/  IADD3 R21, R20, 0x4, RZ ;  /* 0x0000000414157810 */ /* 0x000fe20007ffe0ff */
[----:B0-----:R-:W-:Y:S01]  /*29c0*/  @!P4 FADD.FTZ R9, R9, R13 ;  /* 0x0000000d0909c221 */ /* 0x001fe20000010000 */
[----:B------:R-:W-:Y:S02]  /*29d0*/  @!P4 FADD.FTZ R8, R8, R12 ;  /* 0x0000000c0808c221 */ /* 0x000fe40000010000 */
[----:B------:R-:W-:Y:S01]  /*29e0*/  ISETP.EQ.OR P4, PT, R21, UR16, P2 ;  /* 0x0000001015007c0c */ /* 0x000fe20009782670 */
[----:B--2---:R-:W-:Y:S01]  /*29f0*/  @!P5 FADD.FTZ R9, R9, R15 ;  /* 0x0000000f0909d221 */ /* 0x004fe20000010000 */
[----:B------:R-:W-:Y:S01]  /*2a00*/  IADD3 R15, R20, 0x5, RZ ;  /* 0x00000005140f7810 */ /* 0x000fe20007ffe0ff */
        /* <DEDUP_REMOVED lines=9> */
[----:B------:R-:W-:Y:S01]  /*2aa0*/  @!P4 IMAD R13, R11, R21, R22 ;  /* 0x000000150b0dc224 */ /* 0x000fe200078e0216 */
[----:B------:R-:W-:-:S04]  /*2ab0*/  ISETP.EQ.OR P3, PT, R16, UR16, P2 ;  /* 0x0000001010007c0c */ /* 0x000fc80009762670 */
[----:B------:R-:W-:Y:S02]  /*2ac0*/  @!P5 IMAD R15, R11, R15, R22 ;  /* 0x0000000f0b0fd224 */ /* 0x000fe400078e0216 */
        /* <DEDUP_REMOVED lines=8> */
[----:B------:R-:W4:Y:S04]  /*2b50*/  @!P6 LDG.E.64 R16, desc[UR14][R16.64] ;  /* 0x0000000e1010e981 */ /* 0x000f28000c1e1b00 */
[----:B------:R-:W5:Y:S01]  /*2b60*/  @!P3 LDG.E.64 R18, desc[UR14][R18.64] ;  /* 0x0000000e1212b981 */ /* 0x000f62000c1e1b00 */
        /* <DEDUP_REMOVED lines=8> */
[----:B----4-:R-:W-:Y:S01]  /*2bf0*/  @!P6 FADD.FTZ R8, R8, R16 ;  /* 0x000000100808e221 */ /* 0x010fe20000010000 */
[C---:B------:R-:W-:Y:S01]  /*2c00*/  IADD3 R16, R20.reuse, 0xa, RZ ;  /* 0x0000000a14107810 */ /* 0x040fe20007ffe0ff */
        /* <DEDUP_REMOVED lines=8> */
[----:B------:R-:W-:-:S04]  /*2c90*/  @!P4 IMAD.WIDE.U32 R12, R13, 0x8, R24 ;  /* 0x000000080d0cc825 */ /* 0x000fc800078e0018 */
[----:B------:R-:W-:Y:S02]  /*2ca0*/  @!P5 IMAD.WIDE.U32 R14, R15, 0x8, R24 ;  /* 0x000000080f0ed825 */ /* 0x000fe400078e0018 */
[----:B------:R-:W2:Y:S02]  /*2cb0*/  @!P4 LDG.E.64 R12, desc[UR14][R12.64] ;  /* 0x0000000e0c0cc981 */ /* 0x000ea4000c1e1b00 */
        /* <DEDUP_REMOVED lines=47> */
.L_x_1000:
        /* <DEDUP_REMOVED lines=21> */
[C---:B------:R-:W-:Y:S02]  /*3100*/  IADD3 R18, R26.reuse, 0x2, RZ ;  /* 0x000000021a127810 */ /* 0x040fe40007ffe0ff */
[----:B------:R-:W-:Y:S01]  /*3110*/  IADD3 R20, R26, 0x3, RZ ;  /* 0x000000031a147810 */ /* 0x000fe20007ffe0ff */
[----:B0-----:R-:W-:Y:S01]  /*3120*/  @!P5 FADD.FTZ R8, R8, R12 ;  /* 0x0000000c0808d221 */ /* 0x001fe20000010000 */
[----:B------:R-:W-:Y:S01]  /*3130*/  @!P5 FADD.FTZ R9, R9, R13 ;  /* 0x0000000d0909d221 */ /* 0x000fe20000010000 */
[----:B------:R-:W-:-:S02]  /*3140*/  ISETP.EQ.OR P5, PT, R19, UR16, P2 ;  /* 0x0000001013007c0c */ /* 0x000fc400097a2670 */
[----:B------:R-:W-:Y:S02]  /*3150*/  @!P0 IMAD R13, R11, R21, R22 ;  /* 0x000000150b0d8224 */ /* 0x000fe400078e0216 */
[----:B--2---:R-:W-:Y:S01]  /*3160*/  @!P6 FADD.FTZ R8, R8, R14 ;  /* 0x0000000e0808e221 */ /* 0x004fe20000010000 */
[----:B------:R-:W-:Y:S01]  /*3170*/  @!P6 FADD.FTZ R9, R9, R15 ;  /* 0x0000000f0909e221 */ /* 0x000fe20000010000 */
[----:B------:R-:W-:Y:S01]  /*3180*/  ISETP.EQ.OR P6, PT, R18, UR16, P2 ;  /* 0x0000001012007c0c */ /* 0x000fe200097c2670 */
[----:B------:R-:W-:Y:S02]  /*3190*/  @!P4 IMAD R15, R11, R26, R22 ;  /* 0x0000001a0b0fc224 */ /* 0x000fe400078e0216 */
[----:B---3--:R-:W-:Y:S01]  /*31a0*/  @!P3 FADD.FTZ R8, R8, R16 ;  /* 0x000000100808b221 */ /* 0x008fe20000010000 */
        /* <DEDUP_REMOVED lines=29> */
.L_x_1002:
[----:B------:R-:W-:-:S13]  /*3380*/  ISETP.NE.OR P0, PT, R23, RZ, P0 ;  /* 0x000000ff1700720c */ /* 0x000fda0000705670 */
[----:B------:R-:W-:Y:S05]  /*3390*/  @!P0 BRA `(.L_x_998) ;  /* 0x00000000007c8947 */ /* 0x000fea0003800000 */
.L_x_999:
        /* <DEDUP_REMOVED lines=31> */
.L_x_998:
        /* <DEDUP_REMOVED lines=11> */
.L_x_1004:
[----:B------:R-:W-:Y:S05]  /*3640*/  BSYNC B0 ;  /* 0x0000000000007941 */ /* 0x000fea0003800000 */
.L_x_1003:
        /* <DEDUP_REMOVED lines=16> */
.L_x_995:
[----:B------:R-:W1:Y:S01]  /*3750*/  S2UR UR7, SR_CgaCtaId ;  /* 0x00000000000779c3 */ /* 0x000e620000008800 */
[----:B------:R-:W-:Y:S02]  /*3760*/  UMOV UR6, 0x400 ;  /* 0x0000040000067882 */ /* 0x000fe40000000000 */
[----:B-1----:R-:W-:-:S09]  /*3770*/  ULEA UR6, UR7, UR6, 0x18 ;  /* 0x0000000607067291 */ /* 0x002fd2000f8ec03f */
[----:B------:R1:W-:Y:S01]  /*3780*/  @!P2 STS.64 [UR6+0x78], R8 ;  /* 0x00007808ff00a988 */ /* 0x0003e20008000a06 */
[----:B------:R-:W-:Y:S06]  /*3790*/  BAR.SYNC.DEFER_BLOCKING 0x0 ;  /* 0x0000000000007b1d */ /* 0x000fec0000010000 */
[----:B------:R-:W3:Y:S01]  /*37a0*/  LDS.64 R10, [UR6+0x78] ;  /* 0x00007806ff0a7984 */ /* 0x000ee20008000a00 */
[----:B------:R-:W-:Y:S02]  /*37b0*/  ULDC.U8 UR6, c[0x0][0x2a4] ;  /* 0x0000a90000067ab9 */ /* 0x000fe40000000000 */
[----:B------:R-:W-:-:S13]  /*37c0*/  ISETP.NE.AND P0, PT, RZ, UR6, PT ;  /* 0x00000006ff007c0c */ /* 0x000fda000bf05270 */
[----:B-1----:R-:W-:Y:S05]  /*37d0*/  @!P0 BRA `(.L_x_1005) ;  /* 0x0000000000488947 */ /* 0x002fea0003800000 */
[----:B------:R-:W-:Y:S01]  /*37e0*/  FFMA.FTZ R4, R29, R6, R4 ;  /* 0x000000061d047223 */ /* 0x000fe20000010004 */
[----:B------:R-:W-:-:S03]  /*37f0*/  FFMA.FTZ R5, R0, R7, R5 ;  /* 0x0000000700057223 */ /* 0x000fc60000010005 */
[----:B0-----:R-:W-:Y:S01]  /*3800*/  FMUL.FTZ R8, R4, -1.4426950216293334961 ;  /* 0xbfb8aa3b04087820 */ /* 0x001fe20000410000 */
[----:B--2---:R-:W-:-:S05]  /*3810*/  FMUL.FTZ R12, R5, -1.4426950216293334961 ;  /* 0xbfb8aa3b050c7820 */ /* 0x004fca0000410000 */
        /* <DEDUP_REMOVED lines=14> */
.L_x_1005:
[----:B------:R-:W-:Y:S04]  /*3900*/  BSSY B0, `(.L_x_1006) ;  /* 0x000001c000007945 */ /* 0x000fe80003800000 */
[----:B------:R-:W-:Y:S05]  /*3910*/  @!P1 BRA `(.L_x_1007) ;  /* 0x0000000000689947 */ /* 0x000fea0003800000 */
[----:B------:R-:W1:Y:S01]  /*3920*/  S2R R4, SR_TID.X ;  /* 0x0000000000047919 */ /* 0x000e620000002100 */
[----:B0-----:R-:W0:Y:S01]  /*3930*/  LDC R9, c[0x0][0x2ac] ;  /* 0x0000ab00ff097b82 */ /* 0x001e220000000800 */
[----:B------:R-:W-:Y:S01]  /*3940*/  ULDC UR6, c[0x0][0x2bc] ;  /* 0x0000af0000067ab9 */ /* 0x000fe20000000800 */
[----:B------:R-:W-:Y:S01]  /*3950*/  ULDC.64 UR18, c[0x0][0x288] ;  /* 0x0000a20000127ab9 */ /* 0x000fe20000000a00 */
[----:B---3--:R-:W-:Y:S01]  /*3960*/  FMUL.FTZ R10, R10, UR6 ;  /* 0x000000060a0a7c20 */ /* 0x008fe20008410000 */
[----:B------:R-:W-:-:S03]  /*3970*/  MOV R35, R37 ;  /* 0x0000002500237202 */ /* 0x000fc60000000f00 */
[----:B------:R-:W-:-:S04]  /*3980*/  FMUL.FTZ R0, R0, R10 ;  /* 0x0000000a00007220 */ /* 0x000fc80000410000 */
[----:B------:R-:W-:-:S04]  /*3990*/  FFMA.FTZ R0, R11, UR6, R0 ;  /* 0x000000060b007c23 */ /* 0x000fc80008010000 */
[----:B------:R-:W-:Y:S01]  /*39a0*/  FFMA.FTZ R0, R7, R3, -R0 ;  /* 0x0000000307007223 */ /* 0x000fe20000010800 */
[----:B-1----:R-:W-:-:S05]  /*39b0*/  IMAD.WIDE.U32 R4, R4, -0x55555555, RZ ;  /* 0xaaaaaaab04047825 */ /* 0x002fca00078e00ff */
[----:B------:R-:W-:-:S05]  /*39c0*/  SHF.R.U32.HI R4, RZ, 0x2, R5 ;  /* 0x00000002ff047819 */ /* 0x000fca0000011605 */
[----:B0-----:R-:W-:Y:S02]  /*39d0*/  IMAD R9, R9, UR16, R4 ;  /* 0x0000001009097c24 */ /* 0x001fe4000f8e0204 */
[----:B------:R-:W-:Y:S02]  /*39e0*/  FMUL.FTZ R4, R29, R10 ;  /* 0x0000000a1d047220 */ /* 0x000fe40000410000 */
[----:B------:R-:W-:Y:S01]  /*39f0*/  IMAD.WIDE.U32 R34, R9, UR18, R34 ;  /* 0x0000001209227c25 */ /* 0x000fe2000f8e0022 */
[----:B------:R-:W-:-:S03]  /*3a00*/  SHF.R.S32.HI R8, RZ, 0x1f, R9 ;  /* 0x0000001fff087819 */ /* 0x000fc60000011409 */
[----:B------:R-:W-:Y:S01]  /*3a10*/  FFMA.FTZ R5, R11, UR6, R4 ;  /* 0x000000060b057c23 */ /* 0x000fe20008010004 */
[----:B------:R-:W-:Y:S01]  /*3a20*/  ULDC.64 UR6, c[0x0][0x210] ;  /* 0x0000840000067ab9 */ /* 0x000fe20000000a00 */
[----:B------:R-:W-:Y:S02]  /*3a30*/  IMAD R8, R8, UR18, RZ ;  /* 0x0000001208087c24 */ /* 0x000fe4000f8e02ff */
[----:B------:R-:W-:Y:S01]  /*3a40*/  FFMA.FTZ R5, R6, R2, -R5 ;  /* 0x0000000206057223 */ /* 0x000fe20000010805 */
[----:B------:R-:W-:Y:S01]  /*3a50*/  LEA R2, P0, R34, UR6, 0x2 ;  /* 0x0000000622027c11 */ /* 0x000fe2000f8010ff */
[----:B------:R-:W-:Y:S02]  /*3a60*/  IMAD R9, R9, UR19, R8 ;  /* 0x0000001309097c24 */ /* 0x000fe4000f8e0208 */
[----:B------:R-:W-:Y:S01]  /*3a70*/  FMUL.FTZ R4, R5, UR8 ;  /* 0x0000000805047c20 */ /* 0x000fe20008410000 */
[----:B------:R-:W-:Y:S02]  /*3a80*/  FMUL.FTZ R5, R0, UR8 ;  /* 0x0000000800057c20 */ /* 0x000fe40008410000 */
[----:B------:R-:W-:-:S04]  /*3a90*/  IADD3 R9, R35, R9, RZ ;  /* 0x0000000923097210 */ /* 0x000fc80007ffe0ff */
[----:B------:R-:W-:-:S05]  /*3aa0*/  LEA.HI.X R3, R34, UR7, R9, 0x2, P0 ;  /* 0x0000000722037c11 */ /* 0x000fca00080f1409 */
[----:B------:R1:W-:Y:S02]  /*3ab0*/  STG.E.64 desc[UR14][R2.64], R4 ;  /* 0x0000000402007986 */ /* 0x0003e4000c101b0e */
.L_x_1007:
[----:B------:R-:W-:Y:S05]  /*3ac0*/  BSYNC B0 ;  /* 0x0000000000007941 */ /* 0x000fea0003800000 */
.L_x_1006:
        /* <DEDUP_REMOVED lines=9> */
.L_x_985:
[----:B-1----:R-:W1:Y:S01]  /*3b60*/  LDC R4, c[0x0][0xc] ;  /* 0x00000300ff047b82 */ /* 0x002e620000000800 */
[----:B------:R-:W-:Y:S01]  /*3b70*/  ISETP.NE.AND P1, PT, R33, RZ, PT ;  /* 0x000000ff2100720c */ /* 0x000fe20003f25270 */
[----:B------:R-:W-:Y:S06]  /*3b80*/  BSSY B0, `(.L_x_1009) ;  /* 0x0000011000007945 */ /* 0x000fec0003800000 */
[----:B------:R-:W4:Y:S08]  /*3b90*/  LDC R7, c[0x0][0x10] ;  /* 0x00000400ff077b82 */ /* 0x000f300000000800 */
[----:B------:R-:W5:Y:S01]  /*3ba0*/  LDC.64 R2, c[0x0][0x258] ;  /* 0x00009600ff027b82 */ /* 0x000f620000000a00 */
[----:B-1----:R-:W-:-:S02]  /*3bb0*/  ISETP.NE.AND P0, PT, R4, 0x1, PT ;  /* 0x000000010400780c */ /* 0x002fc40003f05270 */
[----:B----4-:R-:W-:-:S04]  /*3bc0*/  SHF.L.U32 R0, R7, 0x1, RZ ;  /* 0x0000000107007819 */ /* 0x010fc800000006ff */
[----:B------:R-:W-:-:S05]  /*3bd0*/  SEL R5, R0, RZ, P0 ;  /* 0x000000ff00057207 */ /* 0x000fca0000000000 */
[----:B-----5:R-:W-:Y:S01]  /*3be0*/  IMAD.WIDE.U32 R2, R5, 0x4, R2 ;  /* 0x0000000405027825 */ /* 0x020fe200078e0002 */
[----:B------:R-:W-:Y:S06]  /*3bf0*/  @P1 BRA `(.L_x_1010) ;  /* 0x0000000000241947 */ /* 0x000fec0003800000 */
[----:B------:R-:W1:Y:S01]  /*3c00*/  S2R R0, SR_LANEID ;  /* 0x0000000000007919 */ /* 0x000e620000000000 */
[----:B------:R-:W-:Y:S02]  /*3c10*/  VOTEU.ANY UR4, UPT, PT ;  /* 0x0000000000047886 */ /* 0x000fe400038e0100 */
[----:B------:R-:W-:Y:S02]  /*3c20*/  UFLO.U32 UR5, UR4 ;  /* 0x00000004000572bd */ /* 0x000fe400080e0000 */
[----:B------:R-:W4:Y:S04]  /*3c30*/  POPC R5, UR4 ;  /* 0x0000000400057d09 */ /* 0x000f280008000000 */
[----:B-1----:R-:W-:-:S13]  /*3c40*/  ISETP.EQ.U32.AND P0, PT, R0, UR5, PT ;  /* 0x0000000500007c0c */ /* 0x002fda000bf02070 */
[----:B------:R-:W-:Y:S06]  /*3c50*/  @P0 MEMBAR.ALL.GPU ;  /* 0x0000000000000992 */ /* 0x000fec000000a000 */
[----:B------:R-:W-:-:S00]  /*3c60*/  @P0 ERRBAR ;  /* 0x00000000000009ab */ /* 0x000fc00000000000 */
[----:B------:R-:W-:Y:S06]  /*3c70*/  @P0 CGAERRBAR ;  /* 0x00000000000005ab */ /* 0x000fec0000000000 */
[----:B----4-:R1:W-:Y:S02]  /*3c80*/  @P0 REDG.E.ADD.S32.STRONG.GPU desc[UR14][R2.64], R5 ;  /* 0x000000050200098e */ /* 0x0103e4000c10e38e */
.L_x_1010:
[----:B------:R-:W-:Y:S05]  /*3c90*/  BSYNC B0 ;  /* 0x0000000000007941 */ /* 0x000fea0003800000 */
.L_x_1009:
[----:B------:R-:W4:Y:S01]  /*3ca0*/  S2UR UR4, SR_CTAID.X ;  /* 0x00000000000479c3 */ /* 0x000f220000002500 */
[----:B------:R-:W-:Y:S02]  /*3cb0*/  IADD3 R0, R4, -0x1, RZ ;  /* 0xffffffff04007810 */ /* 0x000fe40007ffe0ff */
[----:B-1----:R-:W-:-:S05]  /*3cc0*/  IADD3 R5, R7, -0x1, RZ ;  /* 0xffffffff07057810 */ /* 0x002fca0007ffe0ff */
[----:B------:R-:W1:Y:S01]  /*3cd0*/  S2UR UR5, SR_CTAID.Y ;  /* 0x00000000000579c3 */ /* 0x000e620000002600 */
[----:B----4-:R-:W-:-:S04]  /*3ce0*/  ISETP.NE.AND P0, PT, R0, UR4, PT ;  /* 0x0000000400007c0c */ /* 0x010fc8000bf05270 */
[----:B-1----:R-:W-:-:S13]  /*3cf0*/  ISETP.NE.OR P0, PT, R5, UR5, P0 ;  /* 0x0000000505007c0c */ /* 0x002fda0008705670 */
[----:B------:R-:W-:Y:S05]  /*3d00*/  @P0 EXIT ;  /* 0x000000000000094d */ /* 0x000fea0003800000 */
[----:B------:R-:W-:Y:S05]  /*3d10*/  @P1 BRA `(.L_x_1011) ;  /* 0x0000000000201947 */ /* 0x000fea0003800000 */
[----:B------:R-:W-:-:S05]  /*3d20*/  IMAD R0, R4, R7, RZ ;  /* 0x0000000704007224 */ /* 0x000fca00078e02ff */
[----:B------:R-:W-:-:S13]  /*3d30*/  ISETP.NE.AND P0, PT, R0, -0x1, PT ;  /* 0xffffffff0000780c */ /* 0x000fda0003f05270 */
[----:B------:R-:W-:Y:S05]  /*3d40*/  @!P0 BRA `(.L_x_1011) ;  /* 0x0000000000148947 */ /* 0x000fea0003800000 */
.L_x_1012:
[----:B------:R-:W4:Y:S04]  /*3d50*/  LDG.E.STRONG.GPU R5, desc[UR14][R2.64] ;  /* 0x0000000e02057981 */ /* 0x000f28000c1ef900 */
[----:B----4-:R-:W-:Y:S01]  /*3d60*/  CCTL.IVALL ;  /* 0x00000000ff00798f */ /* 0x010fe20002000000 */
[----:B------:R-:W-:Y:S05]  /*3d70*/  YIELD ;  /* 0x0000000000007946 */ /* 0x000fea0003800000 */
[----:B------:R-:W-:-:S13]  /*3d80*/  ISETP.NE.AND P0, PT, R5, R0, PT ;  /* 0x000000000500720c */ /* 0x000fda0003f05270 */
[----:B------:R-:W-:Y:S05]  /*3d90*/  @P0 BRA `(.L_x_1012) ;  /* 0xfffffffc00ec0947 */ /* 0x000fea000383ffff */
.L_x_1011:
[----:B------:R-:W-:Y:S05]  /*3da0*/  WARPSYNC.ALL ;  /* 0x0000000000007948 */ /* 0x000fea0003800000 */
[----:B------:R-:W1:Y:S01]  /*3db0*/  LDC.64 R6, c[0x0][0x288] ;  /* 0x0000a200ff067b82 */ /* 0x000e620000000a00 */
[----:B0-----:R-:W-:-:S07]  /*3dc0*/  SHF.R.S32.HI R8, RZ, 0x1f, R33 ;  /* 0x0000001fff087819 */ /* 0x001fce0000011421 */
[----:B------:R-:W-:Y:S01]  /*3dd0*/  BAR.SYNC.DEFER_BLOCKING 0x0 ;  /* 0x0000000000007b1d */ /* 0x000fe20000010000 */
[----:B-1----:R-:W-:-:S04]  /*3de0*/  LEA.HI R0, P0, R7, R6, RZ, 0x1 ;  /* 0x0000000607007211 */ /* 0x002fc800078108ff */
[----:B------:R-:W-:-:S04]  /*3df0*/  IADD3.X R9, RZ, R7, RZ, P0, !PT ;  /* 0x00000007ff097210 */ /* 0x000fc800007fe4ff */
[--C-:B------:R-:W-:Y:S02]  /*3e00*/  SHF.R.S64 R0, R0, 0x1, R9.reuse ;  /* 0x0000000100007819 */ /* 0x100fe40000001009 */
[----:B------:R-:W-:Y:S02]  /*3e10*/  SHF.R.S32.HI R9, RZ, 0x1, R9 ;  /* 0x00000001ff097819 */ /* 0x000fe40000011409 */
[----:B------:R-:W-:-:S04]  /*3e20*/  ISETP.GT.U32.AND P0, PT, R0, R33, PT ;  /* 0x000000210000720c */ /* 0x000fc80003f04070 */
[----:B------:R-:W-:-:S13]  /*3e30*/  ISETP.GT.AND.EX P0, PT, R9, R8, PT, P0 ;  /* 0x000000080900720c */ /* 0x000fda0003f04300 */
[----:B------:R-:W-:Y:S05]  /*3e40*/  @!P0 EXIT ;  /* 0x000000000000894d */ /* 0x000fea0003800000 */
[C---:B---3--:R-:W-:Y:S01]  /*3e50*/  IMAD.WIDE.U32 R10, R6.reuse, 0x3, RZ ;  /* 0x00000003060a7825 */ /* 0x048fe200078e00ff */
[----:B--2---:R-:W-:Y:S01]  /*3e60*/  LEA R13, R7, R7, 0x1 ;  /* 0x00000007070d7211 */ /* 0x004fe200078e08ff */
        /* <DEDUP_REMOVED lines=11> */
.L_x_1013:
        /* <DEDUP_REMOVED lines=23> */
.L_x_1014:
        /* <DEDUP_REMOVED lines=15> */
.L_x_2303:


//--------------------- .text._Z35group_norm_nhwc_bwd_one_pass_kernelI11Fp32IOFp32WLi128ELi12ELi384EEv26Group_norm_nhwc_bwd_params --------------------------
	.section	.text._Z35group_norm_nhwc_bwd_one_pass_kernelI11Fp32IOFp32WLi128ELi12ELi384EEv26Group_norm_nhwc_bwd_params,"ax",@progbits
	.align	128
        .global         _Z35group_norm_nhwc_bwd_one_pass_kernelI11Fp32IOFp32WLi128ELi12ELi384EEv26Group_norm_nhwc_bwd_params
        .type           _Z35group_norm_nhwc_bwd_one_pass_kernelI11Fp32IOFp32WLi128ELi12ELi384EEv26Group_norm_nhwc_bwd_params,@function
        .size           _Z35group_norm_nhwc_bwd_one_pass_kernelI11Fp32IOFp32WLi128ELi12ELi384EEv26Group_norm_nhwc_bwd_params,(.L_x_2304 - _Z35group_norm_nhwc_bwd_one_pass_kernelI11Fp32IOFp32WLi128ELi12ELi384EEv26Group_norm_nhwc_bwd_params)
        .other          _Z35group_norm_nhwc_bwd_one_pass_kernelI11Fp32IOFp32WLi128ELi12ELi384EEv26Group_norm_nhwc_bwd_params,@"STO_CUDA_ENTRY STV_DEFAULT"
_Z35group_norm_nhwc_bwd_one_pass_kernelI11Fp32IOFp32WLi128ELi12ELi384EEv26Group_norm_nhwc_bwd_params:
.text._Z35group_norm_nhwc_bwd_one_pass_kernelI11Fp32IOFp32WLi128ELi12ELi384EEv26Group_norm_nhwc_bwd_params:
        /* <DEDUP_REMOVED lines=48> */
.L_x_1042:
[----:B0-----:R-:W0:Y:S01]  /*0300*/  LDC R8, c[0x0][0x2a0] ;  /* 0x0000a800ff087b82 */ /* 0x001e220000000800 */
[----:B------:R-:W-:Y:S01]  /*0310*/  IABS R6, UR7 ;  /* 0x0000000700067c13 */ /* 0x000fe20008000000 */
[----:B------:R-:W-:Y:S01]  /*0320*/  ULDC.64 UR8, c[0x0][0x248] ;  /* 0x0000920000087ab9 */ /* 0x000fe20000000a00 */
[----:B------:R-:W-:Y:S01]  /*0330*/  ULDC.64 UR20, c[0x0][0x290] ;  /* 0x0000a40000147ab9 */ /* 0x000fe20000000a00 */
[----:B------:R-:W-:Y:S02]  /*0340*/  UIMAD.WIDE UR8, UR7, 0x8, UR8 ;  /* 0x00000008070878a5 */ /* 0x000fe4000f8e0208 */
[----:B------:R-:W-:Y:S02]  /*0350*/  ISETP.LE.AND P2, PT, RZ, UR7, PT ;  /* 0x00000007ff007c0c */ /* 0x000fe4000bf43270 */
[----:B------:R-:W-:Y:S01]  /*0360*/  SHF.R.S32.HI R41, RZ, 0x1f, R44 ;  /* 0x0000001fff297819 */ /* 0x000fe2000001142c */
[----:B-1----:R-:W1:Y:S01]  /*0370*/  @P1 LDC.64 R16, c[0x0][0x288] ;  /* 0x0000a200ff101b82 */ /* 0x002e620000000a00 */
[----:B------:R-:W-:-:S04]  /*0380*/  ISETP.GE.U32.AND P0, PT, R44, UR20, PT ;  /* 0x000000142c007c0c */ /* 0x000fc8000bf06070 */
[----:B------:R-:W-:-:S03]  /*0390*/  ISETP.GE.AND.EX P0, PT, R41, UR21, PT, P0 ;  /* 0x0000001529007c0c */ /* 0x000fc6000bf06300 */
[----:B------:R-:W2:Y:S01]  /*03a0*/  @P1 LDC.64 R10, c[0x0][0x230] ;  /* 0x00008c00ff0a1b82 */ /* 0x000ea20000000a00 */
[----:B------:R-:W-:Y:S02]  /*03b0*/  ISETP.GT.U32.OR P0, PT, R47, 0x17f, P0 ;  /* 0x0000017f2f00780c */ /* 0x000fe40000704470 */
[----:B0-----:R-:W-:-:S04]  /*03c0*/  IABS R5, R8 ;  /* 0x0000000800057213 */ /* 0x001fc80000000000 */
[----:B------:R-:W0:Y:S07]  /*03d0*/  I2F.RP R0, R5 ;  /* 0x0000000500007306 */ /* 0x000e2e0000209400 */
[----:B------:R-:W3:Y:S01]  /*03e0*/  @!P0 LDC.64 R12, c[0x0][0x288] ;  /* 0x0000a200ff0c8b82 */ /* 0x000ee20000000a00 */
[----:B0-----:R-:W0:Y:S02]  /*03f0*/  MUFU.RCP R0, R0 ;  /* 0x0000000000007308 */ /* 0x001e240000001000 */
[----:B0-----:R-:W-:-:S06]  /*0400*/  IADD3 R2, R0, 0xffffffe, RZ ;  /* 0x0ffffffe00027810 */ /* 0x001fcc0007ffe0ff */
[----:B------:R0:W4:Y:S02]  /*0410*/  F2I.FTZ.U32.TRUNC.NTZ R3, R2 ;  /* 0x0000000200037305 */ /* 0x000124000021f000 */
[----:B0-----:R-:W-:Y:S01]  /*0420*/  HFMA2.MMA R2, -RZ, RZ, 0, 0 ;  /* 0x00000000ff027435 */ /* 0x001fe200000001ff */
[----:B----4-:R-:W-:-:S05]  /*0430*/  IADD3 R4, RZ, -R3, RZ ;  /* 0x80000003ff047210 */ /* 0x010fca0007ffe0ff */
[----:B------:R-:W-:-:S04]  /*0440*/  IMAD R7, R4, R5, RZ ;  /* 0x0000000504077224 */ /* 0x000fc800078e02ff */
[----:B------:R-:W-:Y:S01]  /*0450*/  IMAD.HI.U32 R3, R3, R7, R2 ;  /* 0x0000000703037227 */ /* 0x000fe200078e0002 */
[----:B------:R-:W-:-:S04]  /*0460*/  LOP3.LUT R2, R8, UR7, RZ, 0x3c, !PT ;  /* 0x0000000708027c12 */ /* 0x000fc8000f8e3cff */
[----:B------:R-:W-:Y:S01]  /*0470*/  ISETP.GE.AND P4, PT, R2, RZ, PT ;  /* 0x000000ff0200720c */ /* 0x000fe20003f86270 */
[----:B------:R-:W-:Y:S01]  /*0480*/  IMAD.HI.U32 R4, R3, R6, RZ ;  /* 0x0000000603047227 */ /* 0x000fe200078e00ff */
[----:B------:R-:W-:-:S04]  /*0490*/  MOV R2, UR8 ;  /* 0x0000000800027c02 */ /* 0x000fc80008000f00 */
[----:B------:R-:W-:-:S05]  /*04a0*/  IADD3 R0, -R4, RZ, RZ ;  /* 0x000000ff04007210 */ /* 0x000fca0007ffe1ff */
[C---:B------:R-:W-:Y:S02]  /*04b0*/  IMAD R0, R5.reuse, R0, R6 ;  /* 0x0000000005007224 */ /* 0x040fe400078e0206 */
[----:B------:R-:W0:Y:S03]  /*04c0*/  @!P0 LDC.64 R6, c[0x0][0x228] ;  /* 0x00008a00ff068b82 */ /* 0x000e260000000a00 */
[----:B------:R-:W-:-:S13]  /*04d0*/  ISETP.GT.U32.AND P5, PT, R5, R0, PT ;  /* 0x000000000500720c */ /* 0x000fda0003fa4070 */
[-C--:B------:R-:W-:Y:S02]  /*04e0*/  @!P5 IADD3 R0, R0, -R5.reuse, RZ ;  /* 0x800000050000d210 */ /* 0x080fe40007ffe0ff */
[----:B------:R-:W-:Y:S02]  /*04f0*/  @!P5 IADD3 R4, R4, 0x1, RZ ;  /* 0x000000010404d810 */ /* 0x000fe40007ffe0ff */
[-C--:B------:R-:W-:Y:S02]  /*0500*/  ISETP.GT.U32.AND P6, PT, R5, R0.reuse, PT ;  /* 0x000000000500720c */ /* 0x080fe40003fc4070 */
[CC--:B------:R-:W-:Y:S02]  /*0510*/  IADD3 R3, R0.reuse, -R5.reuse, RZ ;  /* 0x8000000500037210 */ /* 0x0c0fe40007ffe0ff */
[----:B------:R-:W-:Y:S02]  /*0520*/  ISETP.GE.U32.AND P3, PT, R0, R5, PT ;  /* 0x000000050000720c */ /* 0x000fe40003f66070 */
[----:B------:R-:W-:-:S02]  /*0530*/  SEL R0, R3, R0, !P6 ;  /* 0x0000000003007207 */ /* 0x000fc40007000000 */
[----:B------:R-:W-:Y:S01]  /*0540*/  MOV R3, UR9 ;  /* 0x0000000900037c02 */ /* 0x000fe20008000f00 */
[----:B------:R-:W-:Y:S01]  /*0550*/  ULDC.64 UR8, c[0x0][0x298] ;  /* 0x0000a60000087ab9 */ /* 0x000fe20000000a00 */
[----:B------:R-:W-:Y:S02]  /*0560*/  ISETP.NE.AND P5, PT, R8, RZ, PT ;  /* 0x000000ff0800720c */ /* 0x000fe40003fa5270 */
[----:B------:R-:W-:Y:S02]  /*0570*/  LOP3.LUT R5, RZ, R8, RZ, 0x33, !PT ;  /* 0x00000008ff057212 */ /* 0x000fe400078e33ff */
[----:B------:R-:W4:Y:S01]  /*0580*/  LDG.E.64 R2, desc[UR14][R2.64] ;  /* 0x0000000e02027981 */ /* 0x000f22000c1e1b00 */
[----:B------:R-:W-:Y:S01]  /*0590*/  @!P2 IADD3 R0, -R0, RZ, RZ ;  /* 0x000000ff0000a210 */ /* 0x000fe20007ffe1ff */
[----:B------:R-:W0:Y:S01]  /*05a0*/  @!P0 LDC.64 R8, c[0x0][0x230] ;  /* 0x00008c00ff088b82 */ /* 0x000e220000000a00 */
[----:B------:R-:W-:Y:S02]  /*05b0*/  @P3 IADD3 R4, R4, 0x1, RZ ;  /* 0x0000000104043810 */ /* 0x000fe40007ffe0ff */
[----:B------:R-:W-:-:S02]  /*05c0*/  SEL R38, R5, R0, !P5 ;  /* 0x0000000005267207 */ /* 0x000fc40006800000 */
[----:B------:R-:W-:-:S03]  /*05d0*/  @!P4 IADD3 R4, -R4, RZ, RZ ;  /* 0x000000ff0404c210 */ /* 0x000fc60007ffe1ff */
[----:B------:R-:W-:Y:S01]  /*05e0*/  IMAD R15, R38, 0xc, RZ ;  /* 0x0000000c260f7824 */ /* 0x000fe200078e02ff */
[----:B------:R-:W-:Y:S02]  /*05f0*/  SEL R5, R5, R4, !P5 ;  /* 0x0000000405057207 */ /* 0x000fe40006800000 */
[----:B------:R-:W-:Y:S02]  /*0600*/  SHF.R.S32.HI R4, RZ, 0x1f, R46 ;  /* 0x0000001fff047819 */ /* 0x000fe4000001142e */
[----:B------:R-:W-:Y:S02]  /*0610*/  IADD3 R50, P2, R46, R15, RZ ;  /* 0x0000000f2e327210 */ /* 0x000fe40007f5e0ff */
[----:B------:R-:W-:Y:S02]  /*0620*/  SHF.R.S32.HI R0, RZ, 0x1f, R5 ;  /* 0x0000001fff007819 */ /* 0x000fe40000011405 */
[----:B------:R-:W-:-:S03]  /*0630*/  LEA.HI.X.SX32 R51, R15, R4, 0x1, P2 ;  /* 0x000000040f337211 */ /* 0x000fc600010f0eff */
[----:B------:R-:W-:Y:S02]  /*0640*/  IMAD R0, R0, UR8, RZ ;  /* 0x0000000800007c24 */ /* 0x000fe4000f8e02ff */
[----:B------:R-:W-:-:S04]  /*0650*/  IMAD.WIDE.U32 R50, R5, UR8, R50 ;  /* 0x0000000805327c25 */ /* 0x000fc8000f8e0032 */
[----:B------:R-:W-:Y:S02]  /*0660*/  IMAD R53, R5, UR9, R0 ;  /* 0x0000000905357c24 */ /* 0x000fe4000f8e0200 */
[----:B-1----:R-:W-:Y:S01]  /*0670*/  @P1 IMAD R0, R43, R16, RZ ;  /* 0x000000102b001224 */ /* 0x002fe200078e02ff */
[-C--:B------:R-:W-:Y:S01]  /*0680*/  @P1 MOV R52, R50.reuse ;  /* 0x0000003200341202 */ /* 0x080fe20000000f00 */
[----:B------:R-:W1:Y:S01]  /*0690*/  @P1 LDC.64 R4, c[0x0][0x228] ;  /* 0x00008a00ff041b82 */ /* 0x000e620000000a00 */
[----:B------:R-:W-:Y:S01]  /*06a0*/  IADD3 R53, R51, R53, RZ ;  /* 0x0000003533357210 */ /* 0x000fe20007ffe0ff */
[----:B------:R-:W-:Y:S01]  /*06b0*/  @P1 IMAD R21, R45, R17, R0 ;  /* 0x000000112d151224 */ /* 0x000fe200078e0200 */
[----:B------:R-:W-:Y:S01]  /*06c0*/  @!P0 MOV R18, R50 ;  /* 0x0000003200128202 */ /* 0x000fe20000000f00 */
[----:B---3--:R-:W-:Y:S01]  /*06d0*/  @!P0 IMAD R0, R41, R12, RZ ;  /* 0x0000000c29008224 */ /* 0x008fe200078e02ff */
[----:B------:R-:W-:Y:S01]  /*06e0*/  @!P0 MOV R19, R53 ;  /* 0x0000003500138202 */ /* 0x000fe20000000f00 */
[----:B------:R-:W-:-:S04]  /*06f0*/  @P1 IMAD.WIDE.U32 R16, R45, R16, R52 ;  /* 0x000000102d101225 */ /* 0x000fc800078e0034 */
[C---:B------:R-:W-:Y:S02]  /*0700*/  @!P0 IMAD R23, R44.reuse, R13, R0 ;  /* 0x0000000d2c178224 */ /* 0x040fe400078e0200 */
[----:B------:R-:W-:Y:S01]  /*0710*/  @!P0 IMAD.WIDE.U32 R12, R44, R12, R18 ;  /* 0x0000000c2c0c8225 */ /* 0x000fe200078e0012 */
[----:B------:R-:W-:Y:S02]  /*0720*/  @P1 IADD3 R19, R17, R21, RZ ;  /* 0x0000001511131210 */ /* 0x000fe40007ffe0ff */
[C---:B------:R-:W-:Y:S02]  /*0730*/  @P1 SHF.L.U32 R17, R16.reuse, 0x2, RZ ;  /* 0x0000000210111819 */ /* 0x040fe400000006ff */
[----:B------:R-:W-:Y:S02]  /*0740*/  @!P0 IADD3 R13, R13, R23, RZ ;  /* 0x000000170d0d8210 */ /* 0x000fe40007ffe0ff */
[----:B------:R-:W-:Y:S02]  /*0750*/  @P1 SHF.L.U64.HI R16, R16, 0x2, R19 ;  /* 0x0000000210101819 */ /* 0x000fe40000010213 */
[----:B--2---:R-:W-:-:S02]  /*0760*/  @P1 IADD3 R18, P2, R17, R10, RZ ;  /* 0x0000000a11121210 */ /* 0x004fc40007f5e0ff */
[C---:B------:R-:W-:Y:S02]  /*0770*/  @!P0 SHF.L.U32 R21, R12.reuse, 0x2, RZ ;  /* 0x000000020c158819 */ /* 0x040fe400000006ff */
[----:B------:R-:W-:Y:S02]  /*0780*/  @!P0 SHF.L.U64.HI R0, R12, 0x2, R13 ;  /* 0x000000020c008819 */ /* 0x000fe4000001020d */
[----:B------:R-:W-:Y:S02]  /*0790*/  CS2R R12, SRZ ;  /* 0x00000000000c7805 */ /* 0x000fe4000001ff00 */
[----:B------:R-:W-:-:S05]  /*07a0*/  @P1 IADD3.X R19, R16, R11, RZ, P2, !PT ;  /* 0x0000000b10131210 */ /* 0x000fca00017fe4ff */
[----:B------:R-:W5:Y:S01]  /*07b0*/  @P1 LDG.E.64 R12, desc[UR14][R18.64] ;  /* 0x0000000e120c1981 */ /* 0x000f62000c1e1b00 */
[----:B-1----:R-:W-:Y:S02]  /*07c0*/  @P1 IADD3 R10, P3, R17, R4, RZ ;  /* 0x00000004110a1210 */ /* 0x002fe40007f7e0ff */
[C---:B0-----:R-:W-:Y:S02]  /*07d0*/  @!P0 IADD3 R20, P5, R21.reuse, R6, RZ ;  /* 0x0000000615148210 */ /* 0x041fe40007fbe0ff */
[----:B------:R-:W-:Y:S02]  /*07e0*/  @!P0 IADD3 R8, P4, R21, R8, RZ ;  /* 0x0000000815088210 */ /* 0x000fe40007f9e0ff */
[----:B------:R-:W-:Y:S02]  /*07f0*/  @P1 IADD3.X R11, R16, R5, RZ, P3, !PT ;  /* 0x00000005100b1210 */ /* 0x000fe40001ffe4ff */
[----:B------:R-:W-:Y:S02]  /*0800*/  CS2R R16, SRZ ;  /* 0x0000000000107805 */ /* 0x000fe4000001ff00 */
[----:B------:R-:W-:-:S02]  /*0810*/  @!P0 IADD3.X R21, R0, R7, RZ, P5, !PT ;  /* 0x0000000700158210 */ /* 0x000fc40002ffe4ff */
[----:B------:R-:W-:Y:S02]  /*0820*/  CS2R R6, SRZ ;  /* 0x0000000000067805 */ /* 0x000fe4000001ff00 */
[----:B------:R-:W-:-:S05]  /*0830*/  @!P0 IADD3.X R9, R0, R9, RZ, P4, !PT ;  /* 0x0000000900098210 */ /* 0x000fca00027fe4ff */
[----:B------:R0:W5:Y:S04]  /*0840*/  @!P0 LDG.E.64 R16, desc[UR14][R8.64] ;  /* 0x0000000e08108981 */ /* 0x000168000c1e1b00 */
[----:B------:R-:W5:Y:S01]  /*0850*/  @!P0 LDG.E.64 R6, desc[UR14][R20.64] ;  /* 0x0000000e14068981 */ /* 0x000f62000c1e1b00 */
[----:B------:R-:W-:Y:S01]  /*0860*/  CS2R R4, SRZ ;  /* 0x0000000000047805 */ /* 0x000fe2000001ff00 */
[----:B------:R-:W-:Y:S01]  /*0870*/  UMOV UR13, 0x3f800000 ;  /* 0x3f800000000d7882 */ /* 0x000fe20000000000 */
[----:B------:R-:W-:Y:S01]  /*0880*/  BSSY B0, `(.L_x_1016) ;  /* 0x0000019000007945 */ /* 0x000fe20003800000 */
[----:B0-----:R-:W-:-:S03]  /*0890*/  CS2R R8, SRZ ;  /* 0x0000000000087805 */ /* 0x001fc6000001ff00 */
[----:B------:R0:W5:Y:S02]  /*08a0*/  @P1 LDG.E.64 R4, desc[UR14][R10.64] ;  /* 0x0000000e0a041981 */ /* 0x000164000c1e1b00 */
        /* <DEDUP_REMOVED lines=22> */
.L_x_1017:
[----:B------:R-:W-:Y:S05]  /*0a10*/  BSYNC B0 ;  /* 0x0000000000007941 */ /* 0x000fea0003800000 */
.L_x_1016:
[----:B------:R-:W-:Y:S01]  /*0a20*/  ISETP.NE.AND P2, PT, RZ, UR18, PT ;  /* 0x00000012ff007c0c */ /* 0x000fe2000bf45270 */
[C---:B-----5:R-:W-:Y:S01]  /*0a30*/  FADD.FTZ R39, -R2.reuse, R12 ;  /* 0x0000000c02277221 */ /* 0x060fe20000010100 */
[C---:B------:R-:W-:Y:S01]  /*0a40*/  FADD.FTZ R0, -R2.reuse, R13 ;  /* 0x0000000d02007221 */ /* 0x040fe20000010100 */
[C---:B------:R-:W-:Y:S01]  /*0a50*/  FADD.FTZ R20, -R2.reuse, R16 ;  /* 0x0000001002147221 */ /* 0x040fe20000010100 */
[----:B------:R-:W-:Y:S01]  /*0a60*/  FADD.FTZ R21, -R2, R17 ;  /* 0x0000001102157221 */ /* 0x000fe20000010100 */
[----:B------:R-:W-:Y:S01]  /*0a70*/  MOV R12, R4 ;  /* 0x00000004000c7202 */ /* 0x000fe20000000f00 */
[----:B------:R-:W-:Y:S01]  /*0a80*/  FMUL.FTZ R39, R39, UR13 ;  /* 0x0000000d27277c20 */ /* 0x000fe20008410000 */
[----:B0-----:R-:W-:Y:S01]  /*0a90*/  MOV R14, R5 ;  /* 0x00000005000e7202 */ /* 0x001fe20000000f00 */
[----:B------:R-:W-:Y:S01]  /*0aa0*/  FMUL.FTZ R2, R0, UR13 ;  /* 0x0000000d00027c20 */ /* 0x000fe20008410000 */
[----:B------:R-:W-:-:S04]  /*0ab0*/  MOV R13, R6 ;  /* 0x00000006000d7202 */ /* 0x000fc80000000f00 */
[----:B------:R-:W-:Y:S05]  /*0ac0*/  @!P2 BRA `(.L_x_1018) ;  /* 0x000000000048a947 */ /* 0x000fea0003800000 */
        /* <DEDUP_REMOVED lines=10> */
[----:B0-----:R-:W-:-:S04]  /*0b70*/  FADD.FTZ R18, -R16, 1 ;  /* 0x3f80000010127421 */ /* 0x001fc80000010100 */
[----:B------:R-:W-:Y:S01]  /*0b80*/  FFMA.FTZ R18, R3, R18, 1 ;  /* 0x3f80000003127423 */ /* 0x000fe20000010012 */
[----:B------:R-:W-:Y:S01]  /*0b90*/  FMUL.FTZ R3, R5, R16 ;  /* 0x0000001005037220 */ /* 0x000fe20000410000 */
[----:B-1----:R-:W-:Y:S01]  /*0ba0*/  FADD.FTZ R19, -R15, 1 ;  /* 0x3f8000000f137421 */ /* 0x002fe20000010100 */
[----:B------:R-:W-:Y:S02]  /*0bb0*/  FMUL.FTZ R17, R4, R15 ;  /* 0x0000000f04117220 */ /* 0x000fe40000410000 */
[----:B------:R-:W-:Y:S01]  /*0bc0*/  FMUL.FTZ R14, R3, R18 ;  /* 0x00000012030e7220 */ /* 0x000fe20000410000 */
[----:B------:R-:W-:-:S04]  /*0bd0*/  FFMA.FTZ R0, R0, R19, 1 ;  /* 0x3f80000000007423 */ /* 0x000fc80000010013 */
[----:B------:R-:W-:-:S07]  /*0be0*/  FMUL.FTZ R12, R17, R0 ;  /* 0x00000000110c7220 */ /* 0x000fce0000410000 */
.L_x_1018:
[----:B------:R-:W-:Y:S01]  /*0bf0*/  FMUL.FTZ R0, R12, R8 ;  /* 0x000000080c007220 */ /* 0x000fe20000410000 */
[----:B------:R-:W-:Y:S01]  /*0c00*/  MOV R15, R7 ;  /* 0x00000007000f7202 */ /* 0x000fe20000000f00 */
        /* <DEDUP_REMOVED lines=24> */
.L_x_1019:
        /* <DEDUP_REMOVED lines=43> */
[----:B-1----:R-:W-:Y:S01]  /*1040*/  @!P0 FADD.FTZ R37, R37, R16 ;  /* 0x0000001025258221 */ /* 0x002fe20000010000 */
[----:B------:R-:W-:Y:S01]  /*1050*/  ISETP.NE.AND P0, PT, R42, RZ, PT ;  /* 0x000000ff2a00720c */ /* 0x000fe20003f05270 */
[----:B------:R-:W-:Y:S01]  /*1060*/  FADD.FTZ R16, RZ, R12 ;  /* 0x0000000cff107221 */ /* 0x000fe20000010000 */
[----:B------:R-:W-:-:S03]  /*1070*/  FFMA.FTZ R12, R3, R13, R20 ;  /* 0x0000000d030c7223 */ /* 0x000fc60000010014 */
[----:B------:R-:W-:Y:S01]  /*1080*/  FADD.FTZ R14, R16, R13 ;  /* 0x0000000d100e7221 */ /* 0x000fe20000010000 */
[----:B------:R-:W-:Y:S01]  /*1090*/  FFMA.FTZ R13, R0, R15, R17 ;  /* 0x0000000f000d7223 */ /* 0x000fe20000010011 */
[----:B------:R-:W-:-:S05]  /*10a0*/  FADD.FTZ R15, R18, R15 ;  /* 0x0000000f120f7221 */ /* 0x000fca0000010000 */
[----:B------:R0:W-:Y:S04]  /*10b0*/  STS.128 [R48], R12 ;  /* 0x0000000c30007388 */ /* 0x0001e80000000c00 */
        /* <DEDUP_REMOVED lines=10> */
[----:B0-----:R-:W-:-:S03]  /*1160*/  FADD.FTZ R36, R37, R33 ;  /* 0x0000002125247221 */ /* 0x001fc60000010000 */
[----:B--2---:R-:W-:Y:S01]  /*1170*/  FADD.FTZ R37, R35, R16 ;  /* 0x0000001023257221 */ /* 0x004fe20000010000 */
[----:B------:R-:W-:Y:S01]  /*1180*/  FADD.FTZ R36, R36, R17 ;  /* 0x0000001124247221 */ /* 0x000fe20000010000 */
[----:B------:R-:W0:Y:S02]  /*1190*/  LDS.128 R32, [UR8+0x60] ;  /* 0x00006008ff207984 */ /* 0x000e240008000c00 */
        /* <DEDUP_REMOVED lines=18> */
.L_x_1021:
[----:B------:R-:W-:Y:S05]  /*12c0*/  BSYNC B0 ;  /* 0x0000000000007941 */ /* 0x000fea0003800000 */
.L_x_1020:
        /* <DEDUP_REMOVED lines=15> */
[----:B------:R-:W0:Y:S01]  /*13c0*/  LDS.128 R12, [R48+0x240] ;  /* 0x00024000300c7984 */ /* 0x000e220000000c00 */
[----:B------:R-:W-:Y:S01]  /*13d0*/  FADD.FTZ R20, R16, R23 ;  /* 0x0000001710147221 */ /* 0x000fe20000010000 */
[----:B---3--:R-:W-:Y:S01]  /*13e0*/  FADD.FTZ R22, R18, R25 ;  /* 0x0000001912167221 */ /* 0x008fe20000010000 */
[----:B------:R-:W-:Y:S01]  /*13f0*/  FADD.FTZ R49, R49, R24 ;  /* 0x0000001831317221 */ /* 0x000fe20000010000 */
[----:B------:R-:W1:Y:S01]  /*1400*/  LDS.128 R16, [R48+0x2a0] ;  /* 0x0002a00030107984 */ /* 0x000e620000000c00 */
[----:B------:R-:W-:Y:S01]  /*1410*/  FADD.FTZ R25, R21, R26 ;  /* 0x0000001a15197221 */ /* 0x000fe20000010000 */
[----:B------:R-:W-:Y:S01]  /*1420*/  FADD.FTZ R24, R20, R27 ;  /* 0x0000001b14187221 */ /* 0x000fe20000010000 */
[----:B----4-:R-:W-:Y:S01]  /*1430*/  FADD.FTZ R26, R22, R29 ;  /* 0x0000001d161a7221 */ /* 0x010fe20000010000 */
[----:B------:R-:W-:Y:S01]  /*1440*/  FADD.FTZ R49, R49, R28 ;  /* 0x0000001c31317221 */ /* 0x000fe20000010000 */
[----:B------:R-:W2:Y:S01]  /*1450*/  LDS.128 R20, [R48+0x300] ;  /* 0x0003000030147984 */ /* 0x000ea20000000c00 */
[----:B------:R-:W-:Y:S01]  /*1460*/  FADD.FTZ R29, R25, R30 ;  /* 0x0000001e191d7221 */ /* 0x000fe20000010000 */
[----:B------:R-:W-:Y:S01]  /*1470*/  FADD.FTZ R28, R24, R31 ;  /* 0x0000001f181c7221 */ /* 0x000fe20000010000 */
[----:B-----5:R-:W-:Y:S01]  /*1480*/  FADD.FTZ R49, R49, R32 ;  /* 0x0000002031317221 */ /* 0x020fe20000010000 */
[----:B------:R-:W-:Y:S01]  /*1490*/  FADD.FTZ R30, R26, R33 ;  /* 0x000000211a1e7221 */ /* 0x000fe20000010000 */
[----:B------:R-:W-:Y:S01]  /*14a0*/  FADD.FTZ R33, R29, R34 ;  /* 0x000000221d217221 */ /* 0x000fe20000010000 */
[----:B------:R-:W3:Y:S01]  /*14b0*/  LDS.128 R24, [R48+0x360] ;  /* 0x0003600030187984 */ /* 0x000ee20000000c00 */
[----:B------:R-:W-:Y:S01]  /*14c0*/  FADD.FTZ R32, R28, R35 ;  /* 0x000000231c207221 */ /* 0x000fe20000010000 */
[----:B0-----:R-:W-:Y:S01]  /*14d0*/  FADD.FTZ R49, R49, R12 ;  /* 0x0000000c31317221 */ /* 0x001fe20000010000 */
        /* <DEDUP_REMOVED lines=158> */
[----:B------:R-:W3:Y:S04]  /*1ec0*/  LDS.128 R12, [R48+0xf60] ;  /* 0x000f6000300c7984 */ /* 0x000ee80000000c00 */
[----:B------:R-:W4:Y:S01]  /*1ed0*/  LDS.128 R16, [R48+0xfc0] ;  /* 0x000fc00030107984 */ /* 0x000f220000000c00 */
[----:B0-----:R-:W-:Y:S01]  /*1ee0*/  FADD.FTZ R35, R35, R20 ;  /* 0x0000001423237221 */ /* 0x001fe20000010000 */
[----:B------:R-:W-:Y:S01]  /*1ef0*/  FADD.FTZ R32, R32, R21 ;  /* 0x0000001520207221 */ /* 0x000fe20000010000 */
[----:B------:R-:W-:Y:S01]  /*1f00*/  FADD.FTZ R33, R33, R22 ;  /* 0x0000001621217221 */ /* 0x000fe20000010000 */
[----:B------:R-:W-:-:S02]  /*1f10*/  FADD.FTZ R34, R34, R23 ;  /* 0x0000001722227221 */ /* 0x000fc40000010000 */
[----:B------:R-:W-:Y:S01]  /*1f20*/  LDS.128 R20, [R48+0x1080] ;  /* 0x0010800030147984 */ /* 0x000fe20000000c00 */
        /* <DEDUP_REMOVED lines=13> */
[----:B------:R-:W1:Y:S01]  /*2000*/  LDS.128 R24, [R48+0x10e0] ;  /* 0x0010e00030187984 */ /* 0x000e620000000c00 */
[----:B----4-:R-:W-:Y:S01]  /*2010*/  FADD.FTZ R35, R35, R16 ;  /* 0x0000001023237221 */ /* 0x010fe20000010000 */
[----:B------:R-:W-:Y:S01]  /*2020*/  FADD.FTZ R32, R32, R17 ;  /* 0x0000001120207221 */ /* 0x000fe20000010000 */
[----:B------:R-:W-:Y:S01]  /*2030*/  FADD.FTZ R33, R33, R18 ;  /* 0x0000001221217221 */ /* 0x000fe20000010000 */
[----:B------:R-:W-:Y:S01]  /*2040*/  FADD.FTZ R34, R34, R19 ;  /* 0x0000001322227221 */ /* 0x000fe20000010000 */
[----:B------:R-:W2:Y:S04]  /*2050*/  LDS.128 R12, [R48+0x1140] ;  /* 0x00114000300c7984 */ /* 0x000ea80000000c00 */
[----:B------:R-:W-:Y:S01]  /*2060*/  LDS.128 R16, [R48+0x1200] ;  /* 0x0012000030107984 */ /* 0x000fe20000000c00 */
[----:B0-----:R-:W-:Y:S01]  /*2070*/  FADD.FTZ R35, R35, R28 ;  /* 0x0000001c23237221 */ /* 0x001fe20000010000 */
[----:B------:R-:W-:Y:S01]  /*2080*/  FADD.FTZ R32, R32, R29 ;  /* 0x0000001d20207221 */ /* 0x000fe20000010000 */
[----:B------:R-:W-:Y:S01]  /*2090*/  FADD.FTZ R33, R33, R30 ;  /* 0x0000001e21217221 */ /* 0x000fe20000010000 */
[----:B------:R-:W-:Y:S01]  /*20a0*/  FADD.FTZ R34, R34, R31 ;  /* 0x0000001f22227221 */ /* 0x000fe20000010000 */
[----:B------:R-:W-:Y:S01]  /*20b0*/  FADD.FTZ R35, R35, R20 ;  /* 0x0000001423237221 */ /* 0x000fe20000010000 */
[----:B------:R-:W0:Y:S01]  /*20c0*/  LDS.128 R28, [R48+0x11a0] ;  /* 0x0011a000301c7984 */ /* 0x000e220000000c00 */
[----:B------:R-:W-:Y:S01]  /*20d0*/  FADD.FTZ R32, R32, R21 ;  /* 0x0000001520207221 */ /* 0x000fe20000010000 */
[----:B------:R-:W-:Y:S01]  /*20e0*/  FADD.FTZ R33, R33, R22 ;  /* 0x0000001621217221 */ /* 0x000fe20000010000 */
[----:B------:R-:W-:Y:S01]  /*20f0*/  FADD.FTZ R34, R34, R23 ;  /* 0x0000001722227221 */ /* 0x000fe20000010000 */
[----:B-1----:R-:W-:Y:S01]  /*2100*/  FADD.FTZ R35, R35, R24 ;  /* 0x0000001823237221 */ /* 0x002fe20000010000 */
[----:B------:R-:W1:Y:S01]  /*2110*/  LDS.128 R20, [R48+0x1260] ;  /* 0x0012600030147984 */ /* 0x000e620000000c00 */
[----:B------:R-:W-:Y:S01]  /*2120*/  FADD.FTZ R32, R32, R25 ;  /* 0x0000001920207221 */ /* 0x000fe20000010000 */
[----:B------:R-:W-:Y:S01]  /*2130*/  FADD.FTZ R33, R33, R26 ;  /* 0x0000001a21217221 */ /* 0x000fe20000010000 */
[----:B------:R-:W-:Y:S01]  /*2140*/  FADD.FTZ R34, R34, R27 ;  /* 0x0000001b22227221 */ /* 0x000fe20000010000 */
[----:B--2---:R-:W-:Y:S01]  /*2150*/  FADD.FTZ R35, R35, R12 ;  /* 0x0000000c23237221 */ /* 0x004fe20000010000 */
[----:B------:R-:W-:Y:S01]  /*2160*/  FADD.FTZ R32, R32, R13 ;  /* 0x0000000d20207221 */ /* 0x000fe20000010000 */
[----:B------:R-:W-:Y:S01]  /*2170*/  FADD.FTZ R33, R33, R14 ;  /* 0x0000000e21217221 */ /* 0x000fe20000010000 */
[----:B------:R-:W2:Y:S01]  /*2180*/  LDS.128 R24, [R48+0x12c0] ;  /* 0x0012c00030187984 */ /* 0x000ea20000000c00 */
[----:B------:R-:W-:-:S03]  /*2190*/  FADD.FTZ R34, R34, R15 ;  /* 0x0000000f22227221 */ /* 0x000fc60000010000 */
[----:B------:R-:W3:Y:S01]  /*21a0*/  LDS.128 R12, [R48+0x1320] ;  /* 0x00132000300c7984 */ /* 0x000ee20000000c00 */
[----:B0-----:R-:W-:Y:S01]  /*21b0*/  FADD.FTZ R32, R32, R29 ;  /* 0x0000001d20207221 */ /* 0x001fe20000010000 */
[----:B------:R-:W-:Y:S01]  /*21c0*/  FADD.FTZ R35, R35, R28 ;  /* 0x0000001c23237221 */ /* 0x000fe20000010000 */
[----:B------:R-:W-:Y:S01]  /*21d0*/  FADD.FTZ R29, R33, R30 ;  /* 0x0000001e211d7221 */ /* 0x000fe20000010000 */
[----:B------:R-:W-:Y:S01]  /*21e0*/  FADD.FTZ R34, R34, R31 ;  /* 0x0000001f22227221 */ /* 0x000fe20000010000 */
[----:B------:R-:W-:Y:S01]  /*21f0*/  FADD.FTZ R32, R32, R17 ;  /* 0x0000001120207221 */ /* 0x000fe20000010000 */
        /* <DEDUP_REMOVED lines=11> */
[----:B------:R-:W2:Y:S01]  /*22b0*/  LDS.128 R20, [R48+0x1440] ;  /* 0x0014400030147984 */ /* 0x000ea20000000c00 */
[----:B------:R-:W-:Y:S01]  /*22c0*/  FADD.FTZ R32, R32, R25 ;  /* 0x0000001920207221 */ /* 0x000fe20000010000 */
[----:B------:R-:W-:Y:S01]  /*22d0*/  FADD.FTZ R34, R34, R27 ;  /* 0x0000001b22227221 */ /* 0x000fe20000010000 */
[----:B---3--:R-:W-:Y:S01]  /*22e0*/  FADD.FTZ R35, R35, R12 ;  /* 0x0000000c23237221 */ /* 0x008fe20000010000 */
[----:B------:R-:W-:Y:S01]  /*22f0*/  FADD.FTZ R25, R33, R14 ;  /* 0x0000000e21197221 */ /* 0x000fe20000010000 */
[----:B------:R-:W-:Y:S01]  /*2300*/  FADD.FTZ R32, R32, R13 ;  /* 0x0000000d20207221 */ /* 0x000fe20000010000 */
[----:B------:R-:W-:-:S02]  /*2310*/  FADD.FTZ R34, R34, R15 ;  /* 0x0000000f22227221 */ /* 0x000fc40000010000 */
        /* <DEDUP_REMOVED lines=37> */
[----:B---3--:R-:W-:Y:S01]  /*2570*/  FADD.FTZ R33, R33, R12 ;  /* 0x0000000c21217221 */ /* 0x008fe20000010000 */
[----:B------:R-:W-:Y:S01]  /*2580*/  FADD.FTZ R35, R35, R14 ;  /* 0x0000000e23237221 */ /* 0x000fe20000010000 */
[----:B------:R-:W-:Y:S01]  /*2590*/  FADD.FTZ R12, R32, R13 ;  /* 0x0000000d200c7221 */ /* 0x000fe20000010000 */
[----:B------:R-:W-:Y:S01]  /*25a0*/  FADD.FTZ R14, R34, R15 ;  /* 0x0000000f220e7221 */ /* 0x000fe20000010000 */
[----:B------:R-:W-:Y:S01]  /*25b0*/  FADD.FTZ R13, R20, R33 ;  /* 0x00000021140d7221 */ /* 0x000fe20000010000 */
        /* <DEDUP_REMOVED lines=15> */
.L_x_1023:
[----:B------:R-:W-:Y:S05]  /*26b0*/  BSYNC B0 ;  /* 0x0000000000007941 */ /* 0x000fea0003800000 */
.L_x_1022:
        /* <DEDUP_REMOVED lines=20> */
.L_x_1025:
[----:B------:R-:W-:Y:S05]  /*2800*/  BSYNC B0 ;  /* 0x0000000000007941 */ /* 0x000fea0003800000 */
.L_x_1024:
[----:B------:R-:W-:Y:S05]  /*2810*/  @!P0 BRA `(.L_x_1026) ;  /* 0x0000001000908947 */ /* 0x000fea0003800000 */
[----:B0-2---:R-:W0:Y:S01]  /*2820*/  LDC R13, c[0x0][0x10] ;  /* 0x00000400ff0d7b82 */ /* 0x005e220000000800 */
        /* <DEDUP_REMOVED lines=32> */
.L_x_1028:
[----:B------:R-:W2:Y:S04]  /*2a30*/  LDG.E.STRONG.GPU R17, desc[UR14][R14.64] ;  /* 0x0000000e0e117981 */ /* 0x000ea8000c1ef900 */
[----:B--2---:R-:W-:Y:S01]  /*2a40*/  CCTL.IVALL ;  /* 0x00000000ff00798f */ /* 0x004fe20002000000 */
[----:B------:R-:W-:Y:S05]  /*2a50*/  YIELD ;  /* 0x0000000000007946 */ /* 0x000fea0003800000 */
[----:B------:R-:W-:-:S13]  /*2a60*/  ISETP.NE.AND P0, PT, R17, R20, PT ;  /* 0x000000141100720c */ /* 0x000fda0003f05270 */
[----:B------:R-:W-:Y:S05]  /*2a70*/  @P0 BRA `(.L_x_1028) ;  /* 0xfffffffc00ec0947 */ /* 0x000fea000383ffff */
.L_x_1027:
        /* <DEDUP_REMOVED lines=17> */
.L_x_1032:
[----:B------:R-:W-:-:S13]  /*2b90*/  ISETP.EQ.OR P6, PT, R24, UR16, P3 ;  /* 0x0000001018007c0c */ /* 0x000fda0009fc2670 */
[----:B------:R-:W-:-:S04]  /*2ba0*/  @!P6 IMAD R15, R13, R24, R12 ;  /* 0x000000180d0fe224 */ /* 0x000fc800078e020c */
[----:B------:R-:W-:-:S06]  /*2bb0*/  @!P6 IMAD.WIDE.U32 R14, R15, 0x8, R26 ;  /* 0x000000080f0ee825 */ /* 0x000fcc00078e001a */
[----:B------:R-:W2:Y:S01]  /*2bc0*/  @!P6 LDG.E.64 R14, desc[UR14][R14.64] ;  /* 0x0000000e0e0ee981 */ /* 0x000ea2000c1e1b00 */
[C---:B------:R-:W-:Y:S02]  /*2bd0*/  IADD3 R19, R24.reuse, 0x1, RZ ;  /* 0x0000000118137810 */ /* 0x040fe40007ffe0ff */
[C---:B------:R-:W-:Y:S02]  /*2be0*/  IADD3 R21, R24.reuse, 0x2, RZ ;  /* 0x0000000218157810 */ /* 0x040fe40007ffe0ff */
        /* <DEDUP_REMOVED lines=109> */
.L_x_1031:
[----:B------:R-:W-:-:S13]  /*32c0*/  ISETP.GT.AND P4, PT, R17, 0x4, PT ;  /* 0x000000041100780c */ /* 0x000fda0003f84270 */
[----:B------:R-:W-:Y:S05]  /*32d0*/  @!P4 BRA `(.L_x_1033) ;  /* 0x0000000000ecc947 */ /* 0x000fea0003800000 */
[C---:B------:R-:W-:Y:S02]  /*32e0*/  IADD3 R19, R24.reuse, 0x1, RZ ;  /* 0x0000000118137810 */ /* 0x040fe40007ffe0ff */
[C---:B------:R-:W-:Y:S02]  /*32f0*/  ISETP.EQ.OR P0, PT, R24.reuse, UR16, P3 ;  /* 0x0000001018007c0c */ /* 0x040fe40009f02670 */
        /* <DEDUP_REMOVED lines=57> */
.L_x_1033:
[----:B------:R-:W-:-:S13]  /*3690*/  ISETP.NE.OR P0, PT, R17, RZ, P0 ;  /* 0x000000ff1100720c */ /* 0x000fda0000705670 */
[----:B------:R-:W-:Y:S05]  /*36a0*/  @!P0 BRA `(.L_x_1029) ;  /* 0x00000000007c8947 */ /* 0x000fea0003800000 */
.L_x_1030:
        /* <DEDUP_REMOVED lines=31> */
.L_x_1029:
        /* <DEDUP_REMOVED lines=11> */
.L_x_1035:
[----:B------:R-:W-:Y:S05]  /*3950*/  BSYNC B0 ;  /* 0x0000000000007941 */ /* 0x000fea0003800000 */
.L_x_1034:
        /* <DEDUP_REMOVED lines=16> */
.L_x_1026:
[----:B------:R-:W1:Y:S01]  /*3a60*/  S2UR UR9, SR_CgaCtaId ;  /* 0x00000000000979c3 */ /* 0x000e620000008800 */
[----:B------:R-:W-:Y:S02]  /*3a70*/  UMOV UR8, 0x400 ;  /* 0x0000040000087882 */ /* 0x000fe40000000000 */
[----:B-1----:R-:W-:-:S09]  /*3a80*/  ULEA UR8, UR9, UR8, 0x18 ;  /* 0x0000000809087291 */ /* 0x002fd2000f8ec03f */
[----:B------:R-:W-:Y:S01]  /*3a90*/  @!P3 STS.64 [UR8+0x78], R36 ;  /* 0x00007824ff00b988 */ /* 0x000fe20008000a08 */
[----:B------:R-:W-:Y:S06]  /*3aa0*/  BAR.SYNC.DEFER_BLOCKING 0x0 ;  /* 0x0000000000007b1d */ /* 0x000fec0000010000 */
[----:B0-2---:R-:W0:Y:S01]  /*3ab0*/  LDS.64 R12, [UR8+0x78] ;  /* 0x00007808ff0c7984 */ /* 0x005e220008000a00 */
        /* <DEDUP_REMOVED lines=22> */
.L_x_1036:
[----:B------:R-:W-:Y:S04]  /*3c20*/  BSSY B0, `(.L_x_1037) ;  /* 0x0000013000007945 */ /* 0x000fe80003800000 */
[----:B------:R-:W-:Y:S05]  /*3c30*/  @!P1 BRA `(.L_x_1038) ;  /* 0x0000000000449947 */ /* 0x000fea0003800000 */
[----:B------:R-:W-:Y:S01]  /*3c40*/  ULDC.64 UR8, c[0x0][0x288] ;  /* 0x0000a20000087ab9 */ /* 0x000fe20000000a00 */
[----:B------:R-:W-:Y:S01]  /*3c50*/  MOV R14, R50 ;  /* 0x00000032000e7202 */ /* 0x000fe20000000f00 */
[----:B------:R-:W-:Y:S01]  /*3c60*/  IMAD R16, R43, UR8, RZ ;  /* 0x000000082b107c24 */ /* 0x000fe2000f8e02ff */
[----:B------:R-:W-:Y:S01]  /*3c70*/  MOV R15, R53 ;  /* 0x00000035000f7202 */ /* 0x000fe20000000f00 */
[-CC-:B------:R-:W-:Y:S01]  /*3c80*/  FFMA.FTZ R39, R39, R12.reuse, R13.reuse ;  /* 0x0000000c27277223 */ /* 0x180fe2000001000d */
[----:B------:R-:W-:Y:S01]  /*3c90*/  FFMA.FTZ R2, R2, R12, R13 ;  /* 0x0000000c02027223 */ /* 0x000fe2000001000d */
[C---:B------:R-:W-:Y:S02]  /*3ca0*/  IMAD R17, R45.reuse, UR9, R16 ;  /* 0x000000092d117c24 */ /* 0x040fe4000f8e0210 */
[----:B------:R-:W-:Y:S01]  /*3cb0*/  IMAD.WIDE.U32 R14, R45, UR8, R14 ;  /* 0x000000082d0e7c25 */ /* 0x000fe2000f8e000e */
[----:B------:R-:W-:-:S03]  /*3cc0*/  ULDC.64 UR8, c[0x0][0x210] ;  /* 0x0000840000087ab9 */ /* 0x000fc60000000a00 */
[----:B------:R-:W-:Y:S01]  /*3cd0*/  FFMA.FTZ R39, R8, R4, -R39 ;  /* 0x0000000408277223 */ /* 0x000fe20000010827 */
[----:B------:R-:W-:Y:S01]  /*3ce0*/  FFMA.FTZ R2, R9, R5, -R2 ;  /* 0x0000000509027223 */ /* 0x000fe20000010802 */
[----:B------:R-:W-:Y:S02]  /*3cf0*/  LEA R4, P0, R14, UR8, 0x2 ;  /* 0x000000080e047c11 */ /* 0x000fe4000f8010ff */
[----:B------:R-:W-:Y:S01]  /*3d00*/  FMUL.FTZ R16, R39, UR13 ;  /* 0x0000000d27107c20 */ /* 0x000fe20008410000 */
[----:B------:R-:W-:-:S04]  /*3d10*/  IADD3 R17, R15, R17, RZ ;  /* 0x000000110f117210 */ /* 0x000fc80007ffe0ff */
[----:B------:R-:W-:Y:S01]  /*3d20*/  LEA.HI.X R5, R14, UR9, R17, 0x2, P0 ;  /* 0x000000090e057c11 */ /* 0x000fe200080f1411 */
[----:B------:R-:W-:-:S05]  /*3d30*/  FMUL.FTZ R17, R2, UR13 ;  /* 0x0000000d02117c20 */ /* 0x000fca0008410000 */
[----:B------:R0:W-:Y:S02]  /*3d40*/  STG.E.64 desc[UR14][R4.64], R16 ;  /* 0x0000001004007986 */ /* 0x0001e4000c101b0e */
.L_x_1038:
[----:B------:R-:W-:Y:S05]  /*3d50*/  BSYNC B0 ;  /* 0x0000000000007941 */ /* 0x000fea0003800000 */
.L_x_1037:
        /* <DEDUP_REMOVED lines=19> */
.L_x_1039:
[----:B------:R-:W-:Y:S01]  /*3e90*/  ULDC.64 UR8, c[0x0][0x290] ;  /* 0x0000a40000087ab9 */ /* 0x000fe20000000a00 */
[----:B------:R-:W-:Y:S01]  /*3ea0*/  BSSY B0, `(.L_x_1040) ;  /* 0x0000015000007945 */ /* 0x000fe20003800000 */
[----:B------:R-:W-:-:S04]  /*3eb0*/  ISETP.GE.U32.AND P0, PT, R44, UR8, PT ;  /* 0x000000082c007c0c */ /* 0x000fc8000bf06070 */
[----:B------:R-:W-:-:S04]  /*3ec0*/  ISETP.GE.AND.EX P0, PT, R41, UR9, PT, P0 ;  /* 0x0000000929007c0c */ /* 0x000fc8000bf06300 */
[----:B------:R-:W-:-:S13]  /*3ed0*/  ISETP.GT.U32.OR P0, PT, R47, 0x17f, P0 ;  /* 0x0000017f2f00780c */ /* 0x000fda0000704470 */
[----:B------:R-:W-:Y:S05]  /*3ee0*/  @P0 BRA `(.L_x_1041) ;  /* 0x0000000000400947 */ /* 0x000fea0003800000 */
[----:B------:R-:W-:Y:S01]  /*3ef0*/  ULDC.64 UR8, c[0x0][0x288] ;  /* 0x0000a20000087ab9 */ /* 0x000fe20000000a00 */
[----:B------:R-:W-:Y:S01]  /*3f00*/  MOV R51, R53 ;  /* 0x0000003500337202 */ /* 0x000fe20000000f00 */
[----:B------:R-:W-:Y:S02]  /*3f10*/  IMAD R41, R41, UR8, RZ ;  /* 0x0000000829297c24 */ /* 0x000fe4000f8e02ff */
[-CC-:B------:R-:W-:Y:S01]  /*3f20*/  FFMA.FTZ R3, R3, R12.reuse, R13.reuse ;  /* 0x0000000c03037223 */ /* 0x180fe2000001000d */
[----:B------:R-:W-:Y:S01]  /*3f30*/  FFMA.FTZ R0, R0, R12, R13 ;  /* 0x0000000c00007223 */ /* 0x000fe2000001000d */
[----:B------:R-:W-:-:S04]  /*3f40*/  IMAD.WIDE.U32 R50, R44, UR8, R50 ;  /* 0x000000082c327c25 */ /* 0x000fc8000f8e0032 */
[----:B------:R-:W-:Y:S01]  /*3f50*/  FFMA.FTZ R3, R8, R6, -R3 ;  /* 0x0000000608037223 */ /* 0x000fe20000010803 */
[----:B------:R-:W-:Y:S01]  /*3f60*/  FFMA.FTZ R0, R9, R7, -R0 ;  /* 0x0000000709007223 */ /* 0x000fe20000010800 */
[----:B------:R-:W-:Y:S01]  /*3f70*/  IMAD R41, R44, UR9, R41 ;  /* 0x000000092c297c24 */ /* 0x000fe2000f8e0229 */
[----:B------:R-:W-:Y:S01]  /*3f80*/  ULDC.64 UR8, c[0x0][0x210] ;  /* 0x0000840000087ab9 */ /* 0x000fe20000000a00 */
[----:B0-----:R-:W-:Y:S01]  /*3f90*/  FMUL.FTZ R4, R3, UR13 ;  /* 0x0000000d03047c20 */ /* 0x001fe20008410000 */
[----:B------:R-:W-:Y:S01]  /*3fa0*/  LEA R2, P0, R50, UR8, 0x2 ;  /* 0x0000000832027c11 */ /* 0x000fe2000f8010ff */
[----:B------:R-:W-:Y:S01]  /*3fb0*/  FMUL.FTZ R5, R0, UR13 ;  /* 0x0000000d00057c20 */ /* 0x000fe20008410000 */
[----:B------:R-:W-:-:S04]  /*3fc0*/  IADD3 R41, R51, R41, RZ ;  /* 0x0000002933297210 */ /* 0x000fc80007ffe0ff */
[----:B------:R-:W-:-:S05]  /*3fd0*/  LEA.HI.X R3, R50, UR9, R41, 0x2, P0 ;  /* 0x0000000932037c11 */ /* 0x000fca00080f1429 */
[----:B------:R1:W-:Y:S02]  /*3fe0*/  STG.E.64 desc[UR14][R2.64], R4 ;  /* 0x0000000402007986 */ /* 0x0003e4000c101b0e */
.L_x_1041:
[----:B------:R-:W-:Y:S05]  /*3ff0*/  BSYNC B0 ;  /* 0x0000000000007941 */ /* 0x000fea0003800000 */
.L_x_1040:
[----:B------:R-:W-:Y:S01]  /*4000*/  ULDC UR8, c[0x0][0x10] ;  /* 0x0000040000087ab9 */ /* 0x000fe20000000800 */
[----:B------:R-:W-:Y:S02]  /*4010*/  UIADD3 UR4, UR4, 0x1, URZ ;  /* 0x0000000104047890 */ /* 0x000fe4000fffe03f */
[----:B------:R-:W-:-:S04]  /*4020*/  UIADD3 UR7, UR8, UR7, URZ ;  /* 0x0000000708077290 */ /* 0x000fc8000fffe03f */
[----:B------:R-:W-:-:S06]  /*4030*/  UISETP.GE.AND UP0, UPT, UR7, UR5, UPT ;  /* 0x000000050700728c */ /* 0x000fcc000bf06270 */
[----:B------:R-:W-:-:S13]  /*4040*/  PLOP3.LUT P0, PT, PT, PT, UP0, 0x80, 0x0 ;  /* 0x000000000000781c */ /* 0x000fda0003f0f008 */
[----:B------:R-:W-:Y:S05]  /*4050*/  @!P0 BRA `(.L_x_1042) ;  /* 0xffffffc000a88947 */ /* 0x000fea000383ffff */
.L_x_1015:
[----:B01----:R-:W0:Y:S01]  /*4060*/  LDC R4, c[0x0][0xc] ;  /* 0x00000300ff047b82 */ /* 0x003e220000000800 */
        /* <DEDUP_REMOVED lines=18> */
.L_x_1044:
[----:B------:R-:W-:Y:S05]  /*4190*/  BSYNC B0 ;  /* 0x0000000000007941 */ /* 0x000fea0003800000 */
.L_x_1043:
        /* <DEDUP_REMOVED lines=11> */
.L_x_1046:
[----:B------:R-:W2:Y:S04]  /*4250*/  LDG.E.STRONG.GPU R5, desc[UR14][R2.64] ;  /* 0x0000000e02057981 */ /* 0x000ea8000c1ef900 */
[----:B--2---:R-:W-:Y:S01]  /*4260*/  CCTL.IVALL ;  /* 0x00000000ff00798f */ /* 0x004fe20002000000 */
[----:B------:R-:W-:Y:S05]  /*4270*/  YIELD ;  /* 0x0000000000007946 */ /* 0x000fea0003800000 */
[----:B------:R-:W-:-:S13]  /*4280*/  ISETP.NE.AND P0, PT, R5, R0, PT ;  /* 0x000000000500720c */ /* 0x000fda0003f05270 */
[----:B------:R-:W-:Y:S05]  /*4290*/  @P0 BRA `(.L_x_1046) ;  /* 0xfffffffc00ec0947 */ /* 0x000fea000383ffff */
.L_x_1045:
        /* <DEDUP_REMOVED lines=24> */
.L_x_1047:
        /* <DEDUP_REMOVED lines=23> */
.L_x_1048:
        /* <DEDUP_REMOVED lines=15> */
.L_x_2304:


//--------------------- .text._Z35group_norm_nhwc_bwd_one_pass_kernelI11Fp32IOFp32WLi256ELi12ELi384EEv26Group_norm_nhwc_bwd_params --------------------------
	.section	.text._Z35group_norm_nhwc_bwd_one_pass_kernelI11Fp32IOFp32WLi256ELi12ELi384EEv26Group_norm_nhwc_bwd_params,"ax",@progbits
	.align	128
        .global         _Z35group_norm_nhwc_bwd_one_pass_kernelI11Fp32IOFp32WLi256ELi12ELi384EEv26Group_norm_nhwc_bwd_params
        .type           _Z35group_norm_nhwc_bwd_one_pass_kernelI11Fp32IOFp32WLi256ELi12ELi384EEv26Group_norm_nhwc_bwd_params,@function
        .size           _Z35group_norm_nhwc_bwd_one_pass_kernelI11Fp32IOFp32WLi256ELi12ELi384EEv26Group_norm_nhwc_bwd_params,(.L_x_2305 - _Z35group_norm_nhwc_bwd_one_pass_kernelI11Fp32IOFp32WLi256ELi12ELi384EEv26Group_norm_nhwc_bwd_params)
        .other          _Z35group_norm_nhwc_bwd_one_pass_kernelI11Fp32IOFp32WLi256ELi12ELi384EEv26Group_norm_nhwc_bwd_params,@"STO_CUDA_ENTRY STV_DEFAULT"
_Z35group_norm_nhwc_bwd_one_pass_kernelI11Fp32IOFp32WLi256ELi12ELi384EEv26Group_norm_nhwc_bwd_params:
.text._Z35group_norm_nhwc_bwd_one_pass_kernelI11Fp32IOFp32WLi256ELi12ELi384EEv26Group_norm_nhwc_bwd_params:
        /* <DEDUP_REMOVED lines=31> */
[----:B------:R-:W-:Y:S01]  /*01f0*/  UIADD3.X UR9, URZ, UR9, URZ, UP0, !UPT ;  /* 0x000000093f097290 */ /* 0x000fe200087fe43f */
[----:B------:R-:W-:-:S03]  /*0200*/  ULDC.U8 UR18, c[0x0][0x2a4] ;  /* 0x0000a90000127ab9 */ /* 0x000fc60000000000 */
[----:B------:R-:W-:Y:S02]  /*0210*/  USHF.R.S64 UR7, UR7, 0x1, UR9 ;  /* 0x0000000107077899 */ /* 0x000fe40008001009 */
[----:B------:R-:W-:Y:S01]  /*0220*/  USHF.R.S32.HI UR9, URZ, 0x1, UR9 ;  /* 0x000000013f097899 */ /* 0x000fe20008011409 */
[----:B0-----:R-:W-:-:S03]  /*0230*/  IMAD R46, R5, UR13, R2 ;  /* 0x0000000d052e7c24 */ /* 0x001fc6000f8e0202 */
[----:B------:R-:W-:Y:S02]  /*0240*/  USHF.L.U64.HI UR9, UR7, 0x2, UR9 ;  /* 0x0000000207097899 */ /* 0x000fe40008010209 */
[----:B------:R-:W-:Y:S02]  /*0250*/  ISETP.GE.U32.AND P1, PT, R46, UR16, PT ;  /* 0x000000102e007c0c */ /* 0x000fe4000bf26070 */
[----:B------:R-:W-:Y:S01]  /*0260*/  SHF.R.S32.HI R2, RZ, 0x1f, R46 ;  /* 0x0000001fff027819 */ /* 0x000fe2000001142e */
[----:B--2---:R-:W-:Y:S02]  /*0270*/  ULEA UR4, UR8, UR4, 0x18 ;  /* 0x0000000408047291 */ /* 0x004fe4000f8ec03f */
[----:B------:R-:W-:Y:S01]  /*0280*/  USHF.R.S32.HI UR8, URZ, 0x1, UR11 ;  /* 0x000000013f087899 */ /* 0x000fe2000801140b */
[----:B------:R-:W-:-:S03]  /*0290*/  ISETP.GE.AND.EX P1, PT, R2, UR17, PT, P1 ;  /* 0x0000001102007c0c */ /* 0x000fc6000bf26310 */
[----:B------:R-:W-:Y:S01]  /*02a0*/  LEA R44, R0, UR4, 0x3 ;  /* 0x00000004002c7c11 */ /* 0x000fe2000f8e18ff */
[----:B------:R-:W-:Y:S01]  /*02b0*/  USHF.L.U64.HI UR8, UR6, 0x2, UR8 ;  /* 0x0000000206087899 */ /* 0x000fe20008010208 */
[----:B------:R-:W-:Y:S01]  /*02c0*/  ISETP.LT.U32.AND P1, PT, R47, 0x180, !P1 ;  /* 0x000001802f00780c */ /* 0x000fe20004f21070 */
[----:B-1----:R-:W-:-:S12]  /*02d0*/  UMOV UR4, URZ ;  /* 0x0000003f00047c82 */ /* 0x002fd80008000000 */
.L_x_1084:
[----:B0-2---:R-:W0:Y:S01]  /*02e0*/  LDC R6, c[0x0][0x2a0] ;  /* 0x0000a800ff067b82 */ /* 0x005e220000000800 */
[----:B------:R-:W-:Y:S01]  /*02f0*/  ISETP.LE.AND P3, PT, RZ, UR12, PT ;  /* 0x0000000cff007c0c */ /* 0x000fe2000bf63270 */
[----:B------:R-:W-:Y:S01]  /*0300*/  ULDC.64 UR16, c[0x0][0x290] ;  /* 0x0000a40000107ab9 */ /* 0x000fe20000000a00 */
[C---:B------:R-:W-:Y:S01]  /*0310*/  IADD3 R10, R46.reuse, 0x40, RZ ;  /* 0x000000402e0a7810 */ /* 0x040fe20007ffe0ff */
[----:B------:R-:W-:Y:S01]  /*0320*/  ULDC.64 UR10, c[0x0][0x298] ;  /* 0x0000a600000a7ab9 */ /* 0x000fe20000000a00 */
[----:B------:R-:W-:Y:S02]  /*0330*/  IADD3 R18, R46, 0x80, RZ ;  /* 0x000000802e127810 */ /* 0x000fe40007ffe0ff */
[----:B------:R-:W-:Y:S01]  /*0340*/  SHF.R.S32.HI R11, RZ, 0x1f, R10 ;  /* 0x0000001fff0b7819 */ /* 0x000fe2000001140a */
[----:B-1----:R-:W1:Y:S01]  /*0350*/  @P1 LDC.64 R8, c[0x0][0x228] ;  /* 0x00008a00ff081b82 */ /* 0x002e620000000a00 */
[----:B------:R-:W-:Y:S02]  /*0360*/  SHF.R.S32.HI R21, RZ, 0x1f, R18 ;  /* 0x0000001fff157819 */ /* 0x000fe40000011412 */
[----:B0--3--:R-:W-:-:S04]  /*0370*/  IABS R5, R6 ;  /* 0x0000000600057213 */ /* 0x009fc80000000000 */
[----:B------:R-:W0:Y:S08]  /*0380*/  I2F.RP R0, R5 ;  /* 0x0000000500007306 */ /* 0x000e300000209400 */
[----:B0-----:R-:W0:Y:S02]  /*0390*/  MUFU.RCP R0, R0 ;  /* 0x0000000000007308 */ /* 0x001e240000001000 */
[----:B0-----:R-:W-:-:S06]  /*03a0*/  IADD3 R2, R0, 0xffffffe, RZ ;  /* 0x0ffffffe00027810 */ /* 0x001fcc0007ffe0ff */
[----:B------:R0:W2:Y:S02]  /*03b0*/  F2I.FTZ.U32.TRUNC.NTZ R3, R2 ;  /* 0x0000000200037305 */ /* 0x0000a4000021f000 */
[----:B0-----:R-:W-:Y:S01]  /*03c0*/  HFMA2.MMA R2, -RZ, RZ, 0, 0 ;  /* 0x00000000ff027435 */ /* 0x001fe200000001ff */
[----:B--2---:R-:W-:-:S05]  /*03d0*/  IADD3 R4, RZ, -R3, RZ ;  /* 0x80000003ff047210 */ /* 0x004fca0007ffe0ff */
[----:B------:R-:W-:Y:S01]  /*03e0*/  IMAD R7, R4, R5, RZ ;  /* 0x0000000504077224 */ /* 0x000fe200078e02ff */
[----:B------:R-:W-:-:S03]  /*03f0*/  IABS R4, UR12 ;  /* 0x0000000c00047c13 */ /* 0x000fc60008000000 */
[----:B------:R-:W-:Y:S01]  /*0400*/  IMAD.HI.U32 R3, R3, R7, R2 ;  /* 0x0000000703037227 */ /* 0x000fe200078e0002 */
[----:B------:R-:W-:-:S04]  /*0410*/  LOP3.LUT R2, R6, UR12, RZ, 0x3c, !PT ;  /* 0x0000000c06027c12 */ /* 0x000fc8000f8e3cff */
[----:B------:R-:W-:Y:S01]  /*0420*/  ISETP.GE.AND P4, PT, R2, RZ, PT ;  /* 0x000000ff0200720c */ /* 0x000fe20003f86270 */
[----:B------:R-:W-:-:S05]  /*0430*/  IMAD.HI.U32 R3, R3, R4, RZ ;  /* 0x0000000403037227 */ /* 0x000fca00078e00ff */
[----:B------:R-:W-:-:S05]  /*0440*/  IADD3 R0, -R3, RZ, RZ ;  /* 0x000000ff03007210 */ /* 0x000fca0007ffe1ff */
[----:B------:R-:W-:-:S05]  /*0450*/  IMAD R0, R5, R0, R4 ;  /* 0x0000000005007224 */ /* 0x000fca00078e0204 */
[----:B------:R-:W-:-:S13]  /*0460*/  ISETP.GT.U32.AND P2, PT, R5, R0, PT ;  /* 0x000000000500720c */ /* 0x000fda0003f44070 */
[-C--:B------:R-:W-:Y:S02]  /*0470*/  @!P2 IADD3 R0, R0, -R5.reuse, RZ ;  /* 0x800000050000a210 */ /* 0x080fe40007ffe0ff */
[----:B------:R-:W-:Y:S02]  /*0480*/  @!P2 IADD3 R3, R3, 0x1, RZ ;  /* 0x000000010303a810 */ /* 0x000fe40007ffe0ff */
[CC--:B------:R-:W-:Y:S02]  /*0490*/  ISETP.GE.U32.AND P0, PT, R0.reuse, R5.reuse, PT ;  /* 0x000000050000720c */ /* 0x0c0fe40003f06070 */
[----:B------:R-:W-:Y:S02]  /*04a0*/  ISETP.GT.U32.AND P2, PT, R5, R0, PT ;  /* 0x000000000500720c */ /* 0x000fe40003f44070 */
[----:B------:R-:W-:-:S04]  /*04b0*/  IADD3 R5, R0, -R5, RZ ;  /* 0x8000000500057210 */ /* 0x000fc80007ffe0ff */
[----:B------:R-:W-:Y:S02]  /*04c0*/  SEL R0, R5, R0, !P2 ;  /* 0x0000000005007207 */ /* 0x000fe40005000000 */
[----:B------:R-:W-:Y:S02]  /*04d0*/  ISETP.NE.AND P2, PT, R6, RZ, PT ;  /* 0x000000ff0600720c */ /* 0x000fe40003f45270 */
[----:B------:R-:W-:Y:S02]  /*04e0*/  @!P3 IADD3 R0, -R0, RZ, RZ ;  /* 0x000000ff0000b210 */ /* 0x000fe40007ffe1ff */
[----:B------:R-:W-:Y:S02]  /*04f0*/  @P0 IADD3 R3, R3, 0x1, RZ ;  /* 0x0000000103030810 */ /* 0x000fe40007ffe0ff */
[----:B------:R-:W-:Y:S02]  /*0500*/  ISETP.GE.U32.AND P0, PT, R10, UR16, PT ;  /* 0x000000100a007c0c */ /* 0x000fe4000bf06070 */
[----:B------:R-:W-:-:S02]  /*0510*/  MOV R2, R3 ;  /* 0x0000000300027202 */ /* 0x000fc40000000f00 */
[----:B------:R-:W-:Y:S02]  /*0520*/  LOP3.LUT R3, RZ, R6, RZ, 0x33, !PT ;  /* 0x00000006ff037212 */ /* 0x000fe400078e33ff */
[----:B------:R-:W-:Y:S02]  /*0530*/  @!P4 IADD3 R2, -R2, RZ, RZ ;  /* 0x000000ff0202c210 */ /* 0x000fe40007ffe1ff */
[C---:B------:R-:W-:Y:S02]  /*0540*/  SEL R42, R3.reuse, R0, !P2 ;  /* 0x00000000032a7207 */ /* 0x040fe40005000000 */
[----:B------:R-:W-:Y:S02]  /*0550*/  SEL R5, R3, R2, !P2 ;  /* 0x0000000203057207 */ /* 0x000fe40005000000 */
[----:B------:R-:W-:Y:S01]  /*0560*/  SHF.R.S32.HI R6, RZ, 0x1f, R48 ;  /* 0x0000001fff067819 */ /* 0x000fe20000011430 */
[----:B------:R-:W-:Y:S01]  /*0570*/  IMAD R25, R42, 0xc, RZ ;  /* 0x0000000c2a197824 */ /* 0x000fe200078e02ff */
[----:B------:R-:W0:Y:S01]  /*0580*/  @P1 LDC.64 R2, c[0x0][0x288] ;  /* 0x0000a200ff021b82 */ /* 0x000e220000000a00 */
[----:B------:R-:W-:-:S02]  /*0590*/  SHF.R.S32.HI R4, RZ, 0x1f, R5 ;  /* 0x0000001fff047819 */ /* 0x000fc40000011405 */
[----:B------:R-:W-:Y:S02]  /*05a0*/  ISETP.GE.AND.EX P0, PT, R11, UR17, PT, P0 ;  /* 0x000000110b007c0c */ /* 0x000fe4000bf06300 */
[----:B------:R-:W-:Y:S01]  /*05b0*/  IADD3 R50, P3, R48, R25, RZ ;  /* 0x0000001930327210 */ /* 0x000fe20007f7e0ff */
[----:B------:R-:W-:Y:S01]  /*05c0*/  IMAD R4, R4, UR10, RZ ;  /* 0x0000000a04047c24 */ /* 0x000fe2000f8e02ff */
[----:B------:R-:W-:Y:S02]  /*05d0*/  ISETP.GT.U32.OR P0, PT, R47, 0x17f, P0 ;  /* 0x0000017f2f00780c */ /* 0x000fe40000704470 */
[----:B------:R-:W-:Y:S01]  /*05e0*/  LEA.HI.X.SX32 R51, R25, R6, 0x1, P3 ;  /* 0x0000000619337211 */ /* 0x000fe200018f0eff */
[C---:B------:R-:W-:Y:S01]  /*05f0*/  IMAD R53, R5.reuse, UR11, R4 ;  /* 0x0000000b05357c24 */ /* 0x040fe2000f8e0204 */
[----:B------:R-:W-:Y:S01]  /*0600*/  ISETP.GE.U32.AND P2, PT, R18, UR16, PT ;  /* 0x0000001012007c0c */ /* 0x000fe2000bf46070 */
[----:B------:R-:W2:Y:S01]  /*0610*/  @P1 LDC.64 R6, c[0x0][0x230] ;  /* 0x00008c00ff061b82 */ /* 0x000ea20000000a00 */
[----:B------:R-:W-:Y:S01]  /*0620*/  IADD3 R0, R46, 0xc0, RZ ;  /* 0x000000c02e007810 */ /* 0x000fe20007ffe0ff */
[----:B------:R-:W-:Y:S01]  /*0630*/  IMAD.WIDE.U32 R50, R5, UR10, R50 ;  /* 0x0000000a05327c25 */ /* 0x000fe2000f8e0032 */
[----:B------:R-:W-:Y:S01]  /*0640*/  ULDC.64 UR10, c[0x0][0x248] ;  /* 0x00009200000a7ab9 */ /* 0x000fe20000000a00 */
[----:B------:R-:W-:Y:S01]  /*0650*/  ISETP.GE.AND.EX P2, PT, R21, UR17, PT, P2 ;  /* 0x0000001115007c0c */ /* 0x000fe2000bf46320 */
[----:B------:R-:W-:Y:S01]  /*0660*/  UIMAD.WIDE UR10, UR12, 0x8, UR10 ;  /* 0x000000080c0a78a5 */ /* 0x000fe2000f8e020a */
[----:B------:R-:W-:-:S02]  /*0670*/  ISETP.GE.U32.AND P3, PT, R0, UR16, PT ;  /* 0x0000001000007c0c */ /* 0x000fc4000bf66070 */
[----:B------:R-:W-:Y:S01]  /*0680*/  SHF.R.S32.HI R19, RZ, 0x1f, R0 ;  /* 0x0000001fff137819 */ /* 0x000fe20000011400 */
[----:B------:R-:W3:Y:S01]  /*0690*/  @!P0 LDC.64 R14, c[0x0][0x288] ;  /* 0x0000a200ff0e8b82 */ /* 0x000ee20000000a00 */
[----:B------:R-:W-:Y:S02]  /*06a0*/  ISETP.GT.U32.OR P2, PT, R47, 0x17f, P2 ;  /* 0x0000017f2f00780c */ /* 0x000fe40001744470 */
[----:B------:R-:W-:Y:S02]  /*06b0*/  MOV R16, UR10 ;  /* 0x0000000a00107c02 */ /* 0x000fe40008000f00 */
[----:B------:R-:W-:Y:S02]  /*06c0*/  MOV R17, UR11 ;  /* 0x0000000b00117c02 */ /* 0x000fe40008000f00 */
[----:B------:R-:W-:Y:S01]  /*06d0*/  SHF.R.S32.HI R5, RZ, 0x1f, R46 ;  /* 0x0000001fff057819 */ /* 0x000fe2000001142e */
[----:B------:R-:W4:Y:S01]  /*06e0*/  @!P0 LDC.64 R26, c[0x0][0x230] ;  /* 0x00008c00ff1a8b82 */ /* 0x000f220000000a00 */
[----:B------:R-:W-:-:S02]  /*06f0*/  ISETP.GE.AND.EX P3, PT, R19, UR17, PT, P3 ;  /* 0x0000001113007c0c */ /* 0x000fc4000bf66330 */
[----:B------:R-:W4:Y:S01]  /*0700*/  LDG.E.64 R16, desc[UR14][R16.64] ;  /* 0x0000000e10107981 */ /* 0x000f22000c1e1b00 */
[----:B0-----:R-:W-:Y:S01]  /*0710*/  @P1 IMAD R4, R5, R2, RZ ;  /* 0x0000000205041224 */ /* 0x001fe200078e02ff */
[----:B------:R-:W-:Y:S02]  /*0720*/  ISETP.GT.U32.OR P3, PT, R47, 0x17f, P3 ;  /* 0x0000017f2f00780c */ /* 0x000fe40001f64470 */
[----:B------:R-:W-:Y:S01]  /*0730*/  IADD3 R53, R51, R53, RZ ;  /* 0x0000003533357210 */ /* 0x000fe20007ffe0ff */
[C---:B------:R-:W-:Y:S01]  /*0740*/  @P1 IMAD R23, R46.reuse, R3, R4 ;  /* 0x000000032e171224 */ /* 0x040fe200078e0204 */
[----:B------:R-:W-:Y:S01]  /*0750*/  @P1 MOV R52, R50 ;  /* 0x0000003200341202 */ /* 0x000fe20000000f00 */
[----:B------:R-:W0:Y:S04]  /*0760*/  @!P2 LDC.64 R4, c[0x0][0x288] ;  /* 0x0000a200ff04ab82 */ /* 0x000e280000000a00 */
[----:B------:R-:W-:-:S04]  /*0770*/  @P1 IMAD.WIDE.U32 R12, R46, R2, R52 ;  /* 0x000000022e0c1225 */ /* 0x000fc800078e0034 */
[----:B------:R-:W0:Y:S01]  /*0780*/  @!P3 LDC.64 R2, c[0x0][0x288] ;  /* 0x0000a200ff02bb82 */ /* 0x000e220000000a00 */
[----:B------:R-:W-:Y:S01]  /*0790*/  @P1 IADD3 R23, R13, R23, RZ ;  /* 0x000000170d171210 */ /* 0x000fe20007ffe0ff */
[----:B---3--:R-:W-:Y:S01]  /*07a0*/  @!P0 IMAD R11, R11, R14, RZ ;  /* 0x0000000e0b0b8224 */ /* 0x008fe200078e02ff */
[C---:B------:R-:W-:Y:S02]  /*07b0*/  @P1 SHF.L.U32 R13, R12.reuse, 0x2, RZ ;  /* 0x000000020c0d1819 */ /* 0x040fe400000006ff */
[----:B------:R-:W-:Y:S02]  /*07c0*/  @P1 SHF.L.U64.HI R20, R12, 0x2, R23 ;  /* 0x000000020c141819 */ /* 0x000fe40000010217 */
[C---:B--2---:R-:W-:Y:S01]  /*07d0*/  @P1 IADD3 R6, P4, R13.reuse, R6, RZ ;  /* 0x000000060d061210 */ /* 0x044fe20007f9e0ff */
[----:B------:R-:W2:Y:S01]  /*07e0*/  @!P0 LDC.64 R28, c[0x0][0x228] ;  /* 0x00008a00ff1c8b82 */ /* 0x000ea20000000a00 */
[----:B-1----:R-:W-:Y:S02]  /*07f0*/  @P1 IADD3 R8, P5, R13, R8, RZ ;  /* 0x000000080d081210 */ /* 0x002fe40007fbe0ff */
[----:B------:R-:W-:-:S02]  /*0800*/  @!P0 MOV R12, R50 ;  /* 0x00000032000c8202 */ /* 0x000fc40000000f00 */
[----:B------:R-:W-:Y:S01]  /*0810*/  @!P0 MOV R13, R53 ;  /* 0x00000035000d8202 */ /* 0x000fe20000000f00 */
[C---:B------:R-:W-:Y:S02]  /*0820*/  @!P0 IMAD R33, R10.reuse, R15, R11 ;  /* 0x0000000f0a218224 */ /* 0x040fe400078e020b */
[----:B------:R-:W1:Y:S01]  /*0830*/  @!P2 LDC.64 R30, c[0x0][0x230] ;  /* 0x00008c00ff1eab82 */ /* 0x000e620000000a00 */
[----:B------:R-:W-:-:S04]  /*0840*/  @!P0 IMAD.WIDE.U32 R14, R10, R14, R12 ;  /* 0x0000000e0a0e8225 */ /* 0x000fc800078e000c */
[----:B0-----:R-:W-:Y:S01]  /*0850*/  @!P2 IMAD R21, R21, R4, RZ ;  /* 0x000000041515a224 */ /* 0x001fe200078e02ff */
[----:B------:R-:W-:Y:S02]  /*0860*/  @!P0 IADD3 R33, R15, R33, RZ ;  /* 0x000000210f218210 */ /* 0x000fe40007ffe0ff */
[----:B------:R-:W0:Y:S01]  /*0870*/  @!P3 LDC.64 R12, c[0x0][0x230] ;  /* 0x00008c00ff0cbb82 */ /* 0x000e220000000a00 */
[C---:B------:R-:W-:Y:S02]  /*0880*/  @!P0 SHF.L.U32 R15, R14.reuse, 0x2, RZ ;  /* 0x000000020e0f8819 */ /* 0x040fe400000006ff */
[----:B------:R-:W-:Y:S01]  /*0890*/  @!P0 SHF.L.U64.HI R14, R14, 0x2, R33 ;  /* 0x000000020e0e8819 */ /* 0x000fe20000010221 */
[----:B------:R-:W-:Y:S01]  /*08a0*/  @!P2 IMAD R33, R18, R5, R21 ;  /* 0x000000051221a224 */ /* 0x000fe200078e0215 */
[C---:B------:R-:W-:Y:S02]  /*08b0*/  @P1 IADD3.X R7, R20.reuse, R7, RZ, P4, !PT ;  /* 0x0000000714071210 */ /* 0x040fe400027fe4ff */
[----:B------:R-:W-:Y:S01]  /*08c0*/  @P1 IADD3.X R9, R20, R9, RZ, P5, !PT ;  /* 0x0000000914091210 */ /* 0x000fe20002ffe4ff */
[----:B------:R-:W3:Y:S01]  /*08d0*/  @!P3 LDC.64 R22, c[0x0][0x228] ;  /* 0x00008a00ff16bb82 */ /* 0x000ee20000000a00 */
[----:B------:R-:W-:-:S02]  /*08e0*/  @!P2 MOV R20, R50 ;  /* 0x000000320014a202 */ /* 0x000fc40000000f00 */
[----:B------:R-:W-:Y:S01]  /*08f0*/  @!P2 MOV R21, R53 ;  /* 0x000000350015a202 */ /* 0x000fe20000000f00 */
[----:B------:R-:W-:Y:S02]  /*0900*/  @!P3 IMAD R19, R19, R2, RZ ;  /* 0x000000021313b224 */ /* 0x000fe400078e02ff */
[----:B------:R-:W-:Y:S01]  /*0910*/  @!P2 IMAD.WIDE.U32 R4, R18, R4, R20 ;  /* 0x000000041204a225 */ /* 0x000fe200078e0014 */
[----:B------:R-:W-:Y:S01]  /*0920*/  @!P3 MOV R18, R50 ;  /* 0x000000320012b202 */ /* 0x000fe20000000f00 */
[----:B------:R-:W3:Y:S02]  /*0930*/  @!P2 LDC.64 R10, c[0x0][0x228] ;  /* 0x00008a00ff0aab82 */ /* 0x000ee40000000a00 */
[----:B------:R-:W-:Y:S01]  /*0940*/  @!P3 IMAD R21, R0, R3, R19 ;  /* 0x000000030015b224 */ /* 0x000fe200078e0213 */
[----:B------:R-:W-:Y:S02]  /*0950*/  @!P3 MOV R19, R53 ;  /* 0x000000350013b202 */ /* 0x000fe40000000f00 */
[----:B----4-:R-:W-:-:S02]  /*0960*/  @!P0 IADD3 R26, P4, R15, R26, RZ ;  /* 0x0000001a0f1a8210 */ /* 0x010fc40007f9e0ff */
[----:B--2---:R-:W-:Y:S01]  /*0970*/  @!P0 IADD3 R28, P5, R15, R28, RZ ;  /* 0x0000001c0f1c8210 */ /* 0x004fe20007fbe0ff */
[----:B------:R-:W-:Y:S01]  /*0980*/  @!P3 IMAD.WIDE.U32 R2, R0, R2, R18 ;  /* 0x000000020002b225 */ /* 0x000fe200078e0012 */
[----:B------:R-:W-:Y:S02]  /*0990*/  @!P2 IADD3 R5, R5, R33, RZ ;  /* 0x000000210505a210 */ /* 0x000fe40007ffe0ff */
[----:B------:R-:W-:Y:S02]  /*09a0*/  @!P2 SHF.L.U32 R15, R4, 0x2, RZ ;  /* 0x00000002040fa819 */ /* 0x000fe400000006ff */
[----:B------:R-:W-:Y:S02]  /*09b0*/  @!P0 IADD3.X R29, R14, R29, RZ, P5, !PT ;  /* 0x0000001d0e1d8210 */ /* 0x000fe40002ffe4ff */
[----:B------:R-:W-:Y:S02]  /*09c0*/  @!P2 SHF.L.U64.HI R4, R4, 0x2, R5 ;  /* 0x000000020404a819 */ /* 0x000fe40000010205 */
[----:B------:R-:W-:-:S02]  /*09d0*/  @!P3 IADD3 R5, R3, R21, RZ ;  /* 0x000000150305b210 */ /* 0x000fc40007ffe0ff */
[----:B-1----:R-:W-:Y:S02]  /*09e0*/  @!P2 IADD3 R30, P5, R15, R30, RZ ;  /* 0x0000001e0f1ea210 */ /* 0x002fe40007fbe0ff */
[----:B------:R-:W-:Y:S02]  /*09f0*/  @!P3 SHF.L.U32 R3, R2, 0x2, RZ ;  /* 0x000000020203b819 */ /* 0x000fe400000006ff */
[----:B------:R-:W-:Y:S02]  /*0a00*/  @!P0 IADD3.X R27, R14, R27, RZ, P4, !PT ;  /* 0x0000001b0e1b8210 */ /* 0x000fe400027fe4ff */
[----:B------:R-:W-:Y:S02]  /*0a10*/  @!P2 IADD3.X R31, R4, R31, RZ, P5, !PT ;  /* 0x0000001f041fa210 */ /* 0x000fe40002ffe4ff */
[C---:B0-----:R-:W-:Y:S02]  /*0a20*/  @!P3 IADD3 R12, P4, R3.reuse, R12, RZ ;  /* 0x0000000c030cb210 */ /* 0x041fe40007f9e0ff */
[----:B---3--:R-:W-:Y:S01]  /*0a30*/  @!P3 IADD3 R22, P5, R3, R22, RZ ;  /* 0x000000160316b210 */ /* 0x008fe20007fbe0ff */
[----:B------:R-:W-:Y:S01]  /*0a40*/  HFMA2.MMA R3, -RZ, RZ, 0, 0 ;  /* 0x00000000ff037435 */ /* 0x000fe200000001ff */
[----:B------:R-:W-:-:S02]  /*0a50*/  @!P3 SHF.L.U64.HI R0, R2, 0x2, R5 ;  /* 0x000000020200b819 */ /* 0x000fc40000010205 */
[----:B------:R-:W-:Y:S02]  /*0a60*/  MOV R2, RZ ;  /* 0x000000ff00027202 */ /* 0x000fe40000000f00 */
[----:B------:R-:W-:Y:S02]  /*0a70*/  CS2R R18, SRZ ;  /* 0x0000000000127805 */ /* 0x000fe4000001ff00 */
[----:B------:R-:W-:-:S03]  /*0a80*/  @!P3 IADD3.X R23, R0, R23, RZ, P5, !PT ;  /* 0x000000170017b210 */ /* 0x000fc60002ffe4ff */
[----:B------:R0:W5:Y:S04]  /*0a90*/  @P1 LDG.E.64 R2, desc[UR14][R8.64] ;  /* 0x0000000e08021981 */ /* 0x000168000c1e1b00 */
[----:B------:R-:W5:Y:S01]  /*0aa0*/  @!P2 LDG.E.64 R18, desc[UR14][R30.64] ;  /* 0x0000000e1e12a981 */ /* 0x000f62000c1e1b00 */
[----:B0-----:R-:W-:-:S06]  /*0ab0*/  CS2R R8, SRZ ;  /* 0x0000000000087805 */ /* 0x001fcc000001ff00 */
[----:B------:R-:W5:Y:S01]  /*0ac0*/  @!P3 LDG.E.64 R8, desc[UR14][R22.64] ;  /* 0x0000000e1608b981 */ /* 0x000f62000c1e1b00 */
[----:B------:R-:W-:Y:S02]  /*0ad0*/  @!P2 IADD3 R10, P6, R15, R10, RZ ;  /* 0x0000000a0f0aa210 */ /* 0x000fe40007fde0ff */
[----:B------:R-:W-:Y:S02]  /*0ae0*/  CS2R R32, SRZ ;  /* 0x0000000000207805 */ /* 0x000fe4000001ff00 */
[----:B------:R-:W-:Y:S02]  /*0af0*/  @!P2 IADD3.X R11, R4, R11, RZ, P6, !PT ;  /* 0x0000000b040ba210 */ /* 0x000fe400037fe4ff */
[----:B------:R-:W-:Y:S02]  /*0b00*/  CS2R R4, SRZ ;  /* 0x0000000000047805 */ /* 0x000fe4000001ff00 */
[----:B------:R-:W5:Y:S04]  /*0b10*/  @!P0 LDG.E.64 R32, desc[UR14][R26.64] ;  /* 0x0000000e1a208981 */ /* 0x000f68000c1e1b00 */
[----:B------:R-:W5:Y:S01]  /*0b20*/  @!P0 LDG.E.64 R4, desc[UR14][R28.64] ;  /* 0x0000000e1c048981 */ /* 0x000f62000c1e1b00 */
[----:B------:R-:W-:-:S02]  /*0b30*/  @!P3 IADD3.X R13, R0, R13, RZ, P4, !PT ;  /* 0x0000000d000db210 */ /* 0x000fc400027fe4ff */
[----:B------:R-:W-:Y:S02]  /*0b40*/  CS2R R20, SRZ ;  /* 0x0000000000147805 */ /* 0x000fe4000001ff00 */
[----:B------:R-:W-:Y:S01]  /*0b50*/  CS2R R14, SRZ ;  /* 0x00000000000e7805 */ /* 0x000fe2000001ff00 */
[----:B------:R-:W-:-:S03]  /*0b60*/  UMOV UR16, 0x3f800000 ;  /* 0x3f80000000107882 */ /* 0x000fc60000000000 */
[----:B------:R0:W5:Y:S01]  /*0b70*/  @P1 LDG.E.64 R20, desc[UR14][R6.64] ;  /* 0x0000000e06141981 */ /* 0x000162000c1e1b00 */
[----:B------:R-:W-:Y:S03]  /*0b80*/  BSSY B0, `(.L_x_1050) ;  /* 0x000001b000007945 */ /* 0x000fe60003800000 */
[----:B------:R1:W5:Y:S01]  /*0b90*/  @!P3 LDG.E.64 R14, desc[UR14][R12.64] ;  /* 0x0000000e0c0eb981 */ /* 0x000362000c1e1b00 */
[----:B0-----:R-:W-:Y:S02]  /*0ba0*/  CS2R R6, SRZ ;  /* 0x0000000000067805 */ /* 0x001fe4000001ff00 */
[----:B-1----:R-:W-:-:S04]  /*0bb0*/  CS2R R12, SRZ ;  /* 0x00000000000c7805 */ /* 0x002fc8000001ff00 */
[----:B------:R0:W5:Y:S02]  /*0bc0*/  @!P2 LDG.E.64 R6, desc[UR14][R10.64] ;  /* 0x0000000e0a06a981 */ /* 0x000164000c1e1b00 */
[----:B0-----:R-:W-:Y:S01]  /*0bd0*/  CS2R R10, SRZ ;  /* 0x00000000000a7805 */ /* 0x001fe2000001ff00 */
[----:B------:R-:W-:-:S05]  /*0be0*/  FFMA.FTZ R17, -R16, R16, R17 ;  /* 0x0000001010117223 */ /* 0x000fca0000010111 */
        /* <DEDUP_REMOVED lines=20> */
.L_x_1051:
[----:B------:R-:W-:Y:S05]  /*0d30*/  BSYNC B0 ;  /* 0x0000000000007941 */ /* 0x000fea0003800000 */
.L_x_1050:
[----:B------:R-:W-:Y:S01]  /*0d40*/  ISETP.NE.AND P4, PT, RZ, UR18, PT ;  /* 0x00000012ff007c0c */ /* 0x000fe2000bf85270 */
[C---:B-----5:R-:W-:Y:S01]  /*0d50*/  FADD.FTZ R43, -R16.reuse, R20 ;  /* 0x00000014102b7221 */ /* 0x060fe20000010100 */
[C---:B------:R-:W-:Y:S01]  /*0d60*/  FADD.FTZ R40, -R16.reuse, R21 ;  /* 0x0000001510287221 */ /* 0x040fe20000010100 */
[C---:B------:R-:W-:Y:S01]  /*0d70*/  FADD.FTZ R32, -R16.reuse, R32 ;  /* 0x0000002010207221 */ /* 0x040fe20000010100 */
[----:B------:R-:W-:Y:S01]  /*0d80*/  FADD.FTZ R33, -R16, R33 ;  /* 0x0000002110217221 */ /* 0x000fe20000010100 */
[----:B0-----:R-:W-:Y:S01]  /*0d90*/  MOV R22, R2 ;  /* 0x0000000200167202 */ /* 0x001fe20000000f00 */
[----:B------:R-:W-:Y:S01]  /*0da0*/  FMUL.FTZ R43, R43, UR16 ;  /* 0x000000102b2b7c20 */ /* 0x000fe20008410000 */
[----:B------:R-:W-:Y:S01]  /*0db0*/  MOV R21, R3 ;  /* 0x0000000300157202 */ /* 0x000fe20000000f00 */
        /* <DEDUP_REMOVED lines=21> */
.L_x_1052:
        /* <DEDUP_REMOVED lines=22> */
[----:B------:R-:W-:-:S03]  /*1070*/  FMUL.FTZ R17, R5, R30 ;  /* 0x0000001e05117220 */ /* 0x000fc60000410000 */
[----:B------:R-:W-:Y:S01]  /*1080*/  FFMA.FTZ R24, R20, R31, 1 ;  /* 0x3f80000014187423 */ /* 0x000fe2000001001f */
[----:B------:R-:W-:-:S03]  /*1090*/  FMUL.FTZ R20, R27, R32 ;  /* 0x000000201b147220 */ /* 0x000fc60000410000 */
[----:B------:R-:W-:-:S07]  /*10a0*/  FMUL.FTZ R17, R17, R24 ;  /* 0x0000001811117220 */ /* 0x000fce0000410000 */
.L_x_1053:
[----:B------:R-:W-:Y:S01]  /*10b0*/  FFMA.FTZ R26, R40, R23, R25 ;  /* 0x00000017281a7223 */ /* 0x000fe20000010019 */
[----:B------:R-:W-:Y:S01]  /*10c0*/  FMUL.FTZ R24, R20, R10 ;  /* 0x0000000a14187220 */ /* 0x000fe20000410000 */
[----:B------:R-:W-:Y:S01]  /*10d0*/  FADD.FTZ R25, R23, R0 ;  /* 0x0000000017197221 */ /* 0x000fe20000010000 */
[C---:B------:R-:W-:Y:S01]  /*10e0*/  FADD.FTZ R39, -R16.reuse, R18 ;  /* 0x0000001210277221 */ /* 0x040fe20000010100 */
[----:B------:R-:W-:Y:S01]  /*10f0*/  FADD.FTZ R36, -R16, R19 ;  /* 0x0000001310247221 */ /* 0x000fe20000010100 */
[----:B------:R-:W-:Y:S01]  /*1100*/  FFMA.FTZ R23, R41, R24, R26 ;  /* 0x0000001829177223 */ /* 0x000fe2000001001a */
[----:B------:R-:W-:Y:S01]  /*1110*/  FADD.FTZ R0, R25, R24 ;  /* 0x0000001819007221 */ /* 0x000fe20000010000 */
[----:B------:R-:W-:Y:S01]  /*1120*/  MOV R19, R6 ;  /* 0x0000000600137202 */ /* 0x000fe20000000f00 */
[----:B------:R-:W-:Y:S01]  /*1130*/  FMUL.FTZ R39, R39, UR16 ;  /* 0x0000001027277c20 */ /* 0x000fe20008410000 */
[----:B------:R-:W-:Y:S01]  /*1140*/  MOV R18, R7 ;  /* 0x0000000700127202 */ /* 0x000fe20000000f00 */
        /* <DEDUP_REMOVED lines=21> */
.L_x_1054:
        /* <DEDUP_REMOVED lines=31> */
.L_x_1055:
        /* <DEDUP_REMOVED lines=8> */
[----:B------:R-:W-:Y:S01]  /*1510*/  FADD.FTZ R27, RZ, R22 ;  /* 0x00000016ff1b7221 */ /* 0x000fe20000010000 */
[----:B------:R-:W-:Y:S01]  /*1520*/  FFMA.FTZ R14, R0, R23, R15 ;  /* 0x00000017000e7223 */ /* 0x000fe2000001000f */
[----:B------:R-:W-:Y:S01]  /*1530*/  FADD.FTZ R15, R23, R16 ;  /* 0x00000010170f7221 */ /* 0x000fe20000010000 */
[----:B------:R-:W-:Y:S01]  /*1540*/  FFMA.FTZ R26, R43, R22, RZ ;  /* 0x000000162b1a7223 */ /* 0x000fe200000100ff */
[----:B------:R-:W-:Y:S01]  /*1550*/  FADD.FTZ R22, RZ, R21 ;  /* 0x00000015ff167221 */ /* 0x000fe20000010000 */
[----:B------:R-:W-:Y:S01]  /*1560*/  FFMA.FTZ R21, R40, R21, RZ ;  /* 0x0000001528157223 */ /* 0x000fe200000100ff */
[----:B------:R-:W1:Y:S01]  /*1570*/  SHFL.DOWN PT, R23, R14, 0x1, 0x1f ;  /* 0x08201f000e177f89 */ /* 0x000e6200000e0000 */
[----:B------:R-:W-:Y:S01]  /*1580*/  UMOV UR11, 0x400 ;  /* 0x00000400000b7882 */ /* 0x000fe20000000000 */
[----:B------:R-:W-:Y:S01]  /*1590*/  FADD.FTZ R28, R27, R20 ;  /* 0x000000141b1c7221 */ /* 0x000fe20000010000 */
[----:B------:R-:W-:Y:S01]  /*15a0*/  UIADD3 UR10, UR11, 0x80, URZ ;  /* 0x000000800b0a7890 */ /* 0x000fe2000fffe03f */
[----:B------:R-:W2:Y:S01]  /*15b0*/  SHFL.DOWN PT, R16, R15, 0x1, 0x1f ;  /* 0x08201f000f107f89 */ /* 0x000ea200000e0000 */
[----:B------:R-:W-:Y:S01]  /*15c0*/  FFMA.FTZ R26, R41, R20, R26 ;  /* 0x00000014291a7223 */ /* 0x000fe2000001001a */
        /* <DEDUP_REMOVED lines=8> */
[----:B------:R-:W-:Y:S01]  /*1650*/  BSSY B0, `(.L_x_1056) ;  /* 0x000003f000007945 */ /* 0x000fe20003800000 */
[----:B------:R-:W-:Y:S01]  /*1660*/  FADD.FTZ R19, R20, R25 ;  /* 0x0000001914137221 */ /* 0x000fe20000010000 */
[----:B------:R-:W-:Y:S01]  /*1670*/  FFMA.FTZ R17, R0, R25, R21 ;  /* 0x0000001900117223 */ /* 0x000fe20000010015 */
[----:B0-----:R-:W-:Y:S01]  /*1680*/  ULEA UR10, UR17, UR10, 0x18 ;  /* 0x0000000a110a7291 */ /* 0x001fe2000f8ec03f */
[----:B------:R-:W-:-:S05]  /*1690*/  ISETP.GT.U32.AND P3, PT, R47, 0x5, PT ;  /* 0x000000052f00780c */ /* 0x000fca0003f64070 */
        /* <DEDUP_REMOVED lines=24> */
[----:B------:R-:W-:-:S05]  /*1820*/  FFMA.FTZ R16, R37, R24, R26 ;  /* 0x0000001825107223 */ /* 0x000fca000001001a */
[----:B------:R0:W-:Y:S07]  /*1830*/  STS.128 [R49], R16 ;  /* 0x0000001031007388 */ /* 0x0001ee0000000c00 */
        /* <DEDUP_REMOVED lines=32> */
.L_x_1057:
[----:B------:R-:W-:Y:S05]  /*1a40*/  BSYNC B0 ;  /* 0x0000000000007941 */ /* 0x000fea0003800000 */
.L_x_1056:
[----:B------:R-:W-:Y:S06]  /*1a50*/  BAR.SYNC.DEFER_BLOCKING 0x0 ;  /* 0x0000000000007b1d */ /* 0x000fec0000010000 */
[----:B------:R-:W-:Y:S04]  /*1a60*/  BSSY B0, `(.L_x_1058) ;  /* 0x000013d000007945 */ /* 0x000fe80003800000 */
[----:B------:R-:W-:Y:S05]  /*1a70*/  @P3 BRA `(.L_x_1059) ;  /* 0x0000001000ec3947 */ /* 0x000fea0003800000 */
[----:B------:R-:W1:Y:S04]  /*1a80*/  LDS.128 R20, [R49+0x60] ;  /* 0x0000600031147984 */ /* 0x000e680000000c00 */
[----:B------:R-:W2:Y:S04]  /*1a90*/  LDS.128 R24, [R49+0xc0] ;  /* 0x0000c00031187984 */ /* 0x000ea80000000c00 */
[----:B------:R-:W3:Y:S04]  /*1aa0*/  LDS.128 R28, [R49+0x120] ;  /* 0x00012000311c7984 */ /* 0x000ee80000000c00 */
[----:B------:R-:W4:Y:S01]  /*1ab0*/  LDS.128 R32, [R49+0x180] ;  /* 0x0001800031207984 */ /* 0x000f220000000c00 */
        /* <DEDUP_REMOVED lines=104> */
[----:B------:R-:W-:Y:S01]  /*2140*/  FADD.FTZ R29, R35, R24 ;  /* 0x00000018231d7221 */ /* 0x000fe20000010000 */
[----:B------:R-:W1:Y:S01]  /*2150*/  LDS.128 R20, [R49+0x900] ;  /* 0x0009000031147984 */ /* 0x000e620000000c00 */
[----:B------:R-:W-:Y:S01]  /*2160*/  FADD.FTZ R33, R33, R26 ;  /* 0x0000001a21217221 */ /* 0x000fe20000010000 */
[----:B------:R-:W-:-:S02]  /*2170*/  FADD.FTZ R32, R32, R27 ;  /* 0x0000001b20207221 */ /* 0x000fc40000010000 */
        /* <DEDUP_REMOVED lines=150> */
[----:B0-----:R-:W-:Y:S01]  /*2ae0*/  FADD.FTZ R35, R35, R20 ;  /* 0x0000001423237221 */ /* 0x001fe20000010000 */
[----:B------:R-:W0:Y:S01]  /*2af0*/  LDS.128 R28, [R49+0x14a0] ;  /* 0x0014a000311c7984 */ /* 0x000e220000000c00 */
[----:B------:R-:W-:Y:S01]  /*2b00*/  FADD.FTZ R20, R24, R21 ;  /* 0x0000001518147221 */ /* 0x000fe20000010000 */
[----:B------:R-:W-:Y:S01]  /*2b10*/  FADD.FTZ R33, R33, R22 ;  /* 0x0000001621217221 */ /* 0x000fe20000010000 */
[----:B------:R-:W-:Y:S01]  /*2b20*/  FADD.FTZ R32, R32, R23 ;  /* 0x0000001720207221 */ /* 0x000fe20000010000 */
[----:B------:R-:W2:Y:S01]  /*2b30*/  LDS.128 R24, [R49+0x1500] ;  /* 0x0015000031187984 */ /* 0x000ea20000000c00 */
[----:B-1----:R-:W-:Y:S01]  /*2b40*/  FADD.FTZ R35, R35, R16 ;  /* 0x0000001023237221 */ /* 0x002fe20000010000 */
[----:B------:R-:W-:Y:S01]  /*2b50*/  FADD.FTZ R16, R20, R17 ;  /* 0x0000001114107221 */ /* 0x000fe20000010000 */
[----:B------:R-:W-:Y:S01]  /*2b60*/  FADD.FTZ R33, R33, R18 ;  /* 0x0000001221217221 */ /* 0x000fe20000010000 */
[----:B------:R-:W1:Y:S01]  /*2b70*/  LDS.128 R20, [R49+0x1560] ;  /* 0x0015600031147984 */ /* 0x000e620000000c00 */
[----:B------:R-:W-:Y:S01]  /*2b80*/  FADD.FTZ R32, R32, R19 ;  /* 0x0000001320207221 */ /* 0x000fe20000010000 */
[----:B0-----:R-:W-:Y:S01]  /*2b90*/  FADD.FTZ R35, R35, R28 ;  /* 0x0000001c23237221 */ /* 0x001fe20000010000 */
        /* <DEDUP_REMOVED lines=12> */
[----:B------:R-:W-:Y:S01]  /*2c60*/  FADD.FTZ R33, R33, R22 ;  /* 0x0000001621217221 */ /* 0x000fe20000010000 */
[----:B------:R-:W1:Y:S01]  /*2c70*/  LDS.128 R24, [R49+0x1680] ;  /* 0x0016800031187984 */ /* 0x000e620000000c00 */
[----:B0-----:R-:W-:Y:S01]  /*2c80*/  FADD.FTZ R20, R20, R29 ;  /* 0x0000001d14147221 */ /* 0x001fe20000010000 */
[----:B------:R-:W-:Y:S01]  /*2c90*/  FADD.FTZ R34, R32, R31 ;  /* 0x0000001f20227221 */ /* 0x000fe20000010000 */
[----:B------:R-:W-:Y:S01]  /*2ca0*/  FADD.FTZ R35, R35, R28 ;  /* 0x0000001c23237221 */ /* 0x000fe20000010000 */
[----:B------:R-:W-:Y:S01]  /*2cb0*/  FADD.FTZ R33, R33, R30 ;  /* 0x0000001e21217221 */ /* 0x000fe20000010000 */
[----:B--2---:R-:W-:Y:S01]  /*2cc0*/  FADD.FTZ R32, R20, R17 ;  /* 0x0000001114207221 */ /* 0x004fe20000010000 */
[----:B------:R-:W-:Y:S01]  /*2cd0*/  FADD.FTZ R34, R34, R19 ;  /* 0x0000001322227221 */ /* 0x000fe20000010000 */
[----:B------:R-:W0:Y:S01]  /*2ce0*/  LDS.128 R20, [R49+0x16e0] ;  /* 0x0016e00031147984 */ /* 0x000e220000000c00 */
[----:B------:R-:W-:Y:S01]  /*2cf0*/  FADD.FTZ R35, R35, R16 ;  /* 0x0000001023237221 */ /* 0x000fe20000010000 */
[----:B------:R-:W-:-:S02]  /*2d00*/  FADD.FTZ R33, R33, R18 ;  /* 0x0000001221217221 */ /* 0x000fc40000010000 */
[----:B------:R-:W2:Y:S04]  /*2d10*/  LDS.128 R16, [R49+0x1740] ;  /* 0x0017400031107984 */ /* 0x000ea80000000c00 */
[----:B------:R-:W3:Y:S01]  /*2d20*/  LDS.128 R28, [R49+0x17a0] ;  /* 0x0017a000311c7984 */ /* 0x000ee20000000c00 */
[----:B-1----:R-:W-:Y:S01]  /*2d30*/  FADD.FTZ R35, R24, R35 ;  /* 0x0000002318237221 */ /* 0x002fe20000010000 */
[----:B------:R-:W-:Y:S01]  /*2d40*/  FADD.FTZ R32, R25, R32 ;  /* 0x0000002019207221 */ /* 0x000fe20000010000 */
[----:B------:R-:W-:Y:S01]  /*2d50*/  FADD.FTZ R33, R26, R33 ;  /* 0x000000211a217221 */ /* 0x000fe20000010000 */
[----:B------:R-:W-:Y:S01]  /*2d60*/  FADD.FTZ R34, R27, R34 ;  /* 0x000000221b227221 */ /* 0x000fe20000010000 */
[----:B0-----:R-:W-:Y:S01]  /*2d70*/  FADD.FTZ R35, R35, R20 ;  /* 0x0000001423237221 */ /* 0x001fe20000010000 */
        /* <DEDUP_REMOVED lines=11> */
.L_x_1059:
[----:B------:R-:W-:Y:S05]  /*2e30*/  BSYNC B0 ;  /* 0x0000000000007941 */ /* 0x000fea0003800000 */
.L_x_1058:
        /* <DEDUP_REMOVED lines=20> */
.L_x_1061:
[----:B------:R-:W-:Y:S05]  /*2f80*/  BSYNC B0 ;  /* 0x0000000000007941 */ /* 0x000fea0003800000 */
.L_x_1060:
        /* <DEDUP_REMOVED lines=34> */
.L_x_1064:
[----:B------:R-:W2:Y:S04]  /*31b0*/  LDG.E.STRONG.GPU R18, desc[UR14][R16.64] ;  /* 0x0000000e10127981 */ /* 0x000ea8000c1ef900 */
[----:B--2---:R-:W-:Y:S01]  /*31c0*/  CCTL.IVALL ;  /* 0x00000000ff00798f */ /* 0x004fe20002000000 */
[----:B------:R-:W-:Y:S05]  /*31d0*/  YIELD ;  /* 0x0000000000007946 */ /* 0x000fea0003800000 */
[----:B------:R-:W-:-:S13]  /*31e0*/  ISETP.NE.AND P0, PT, R18, R21, PT ;  /* 0x000000151200720c */ /* 0x000fda0003f05270 */
[----:B------:R-:W-:Y:S05]  /*31f0*/  @P0 BRA `(.L_x_1064) ;  /* 0xfffffffc00ec0947 */ /* 0x000fea000383ffff */
.L_x_1063:
        /* <DEDUP_REMOVED lines=17> */
.L_x_1068:
        /* <DEDUP_REMOVED lines=115> */
.L_x_1067:
        /* <DEDUP_REMOVED lines=61> */
.L_x_1069:
[----:B------:R-:W-:-:S13]  /*3e10*/  ISETP.NE.OR P0, PT, R27, RZ, P0 ;  /* 0x000000ff1b00720c */ /* 0x000fda0000705670 */
[----:B------:R-:W-:Y:S05]  /*3e20*/  @!P0 BRA `(.L_x_1065) ;  /* 0x00000000007c8947 */ /* 0x000fea0003800000 */
.L_x_1066:
        /* <DEDUP_REMOVED lines=31> */
.L_x_1065:
        /* <DEDUP_REMOVED lines=11> */
.L_x_1071:
[----:B------:R-:W-:Y:S05]  /*40d0*/  BSYNC B0 ;  /* 0x0000000000007941 */ /* 0x000fea0003800000 */
.L_x_1070:
        /* <DEDUP_REMOVED lines=16> */
.L_x_1062:
[----:B------:R-:W1:Y:S01]  /*41e0*/  S2UR UR11, SR_CgaCtaId ;  /* 0x00000000000b79c3 */ /* 0x000e620000008800 */
[----:B------:R-:W-:Y:S01]  /*41f0*/  UMOV UR10, 0x400 ;  /* 0x00000400000a7882 */ /* 0x000fe20000000000 */
[C---:B------:R-:W-:Y:S02]  /*4200*/  IADD3 R24, R46.reuse, 0x40, RZ ;  /* 0x000000402e187810 */ /* 0x040fe40007ffe0ff */
[C---:B------:R-:W-:Y:S02]  /*4210*/  IADD3 R21, R46.reuse, 0x80, RZ ;  /* 0x000000802e157810 */ /* 0x040fe40007ffe0ff */
[----:B0-2---:R-:W-:Y:S02]  /*4220*/  IADD3 R18, R46, 0xc0, RZ ;  /* 0x000000c02e127810 */ /* 0x005fe40007ffe0ff */
[----:B------:R-:W-:Y:S02]  /*4230*/  SHF.R.S32.HI R25, RZ, 0x1f, R24 ;  /* 0x0000001fff197819 */ /* 0x000fe40000011418 */
[----:B------:R-:W-:-:S02]  /*4240*/  SHF.R.S32.HI R22, RZ, 0x1f, R21 ;  /* 0x0000001fff167819 */ /* 0x000fc40000011415 */
[----:B------:R-:W-:Y:S01]  /*4250*/  SHF.R.S32.HI R19, RZ, 0x1f, R18 ;  /* 0x0000001fff137819 */ /* 0x000fe20000011412 */
[----:B-1----:R-:W-:-:S09]  /*4260*/  ULEA UR10, UR11, UR10, 0x18 ;  /* 0x0000000a0b0a7291 */ /* 0x002fd2000f8ec03f */
[----:B------:R-:W-:Y:S01]  /*4270*/  @!P2 STS.64 [UR10+0x78], R14 ;  /* 0x0000780eff00a988 */ /* 0x000fe20008000a0a */
[----:B------:R-:W-:Y:S06]  /*4280*/  BAR.SYNC.DEFER_BLOCKING 0x0 ;  /* 0x0000000000007b1d */ /* 0x000fec0000010000 */
[----:B------:R-:W0:Y:S01]  /*4290*/  LDS.64 R16, [UR10+0x78] ;  /* 0x0000780aff107984 */ /* 0x000e220008000a00 */
[----:B------:R-:W-:Y:S02]  /*42a0*/  ULDC.64 UR10, c[0x0][0x290] ;  /* 0x0000a400000a7ab9 */ /* 0x000fe40000000a00 */
[----:B------:R-:W-:-:S02]  /*42b0*/  ISETP.GE.U32.AND P0, PT, R24, UR10, PT ;  /* 0x0000000a18007c0c */ /* 0x000fc4000bf06070 */
[----:B------:R-:W-:Y:S02]  /*42c0*/  ISETP.GE.U32.AND P2, PT, R21, UR10, PT ;  /* 0x0000000a15007c0c */ /* 0x000fe4000bf46070 */
[----:B------:R-:W-:Y:S01]  /*42d0*/  ISETP.GE.U32.AND P3, PT, R18, UR10, PT ;  /* 0x0000000a12007c0c */ /* 0x000fe2000bf66070 */
[----:B------:R-:W-:Y:S01]  /*42e0*/  ULDC UR10, c[0x0][0x2bc] ;  /* 0x0000af00000a7ab9 */ /* 0x000fe20000000800 */
[----:B------:R-:W-:Y:S02]  /*42f0*/  ISETP.GE.AND.EX P0, PT, R25, UR11, PT, P0 ;  /* 0x0000000b19007c0c */ /* 0x000fe4000bf06300 */
[----:B------:R-:W-:Y:S02]  /*4300*/  ISETP.GE.AND.EX P2, PT, R22, UR11, PT, P2 ;  /* 0x0000000b16007c0c */ /* 0x000fe4000bf46320 */
[----:B------:R-:W-:Y:S02]  /*4310*/  ISETP.GE.AND.EX P3, PT, R19, UR11, PT, P3 ;  /* 0x0000000b13007c0c */ /* 0x000fe4000bf66330 */
[----:B------:R-:W-:-:S02]  /*4320*/  ISETP.GT.U32.OR P0, PT, R47, 0x17f, P0 ;  /* 0x0000017f2f00780c */ /* 0x000fc40000704470 */
[C---:B------:R-:W-:Y:S02]  /*4330*/  ISETP.GT.U32.OR P2, PT, R47.reuse, 0x17f, P2 ;  /* 0x0000017f2f00780c */ /* 0x040fe40001744470 */
[----:B------:R-:W-:Y:S01]  /*4340*/  ISETP.GT.U32.OR P3, PT, R47, 0x17f, P3 ;  /* 0x0000017f2f00780c */ /* 0x000fe20001f64470 */
[----:B0-----:R-:W-:Y:S01]  /*4350*/  FMUL.FTZ R20, R16, UR10 ;  /* 0x0000000a10147c20 */ /* 0x001fe20008410000 */
[----:B------:R-:W-:Y:S01]  /*4360*/  FMUL.FTZ R23, R17, UR10 ;  /* 0x0000000a11177c20 */ /* 0x000fe20008410000 */
        /* <DEDUP_REMOVED lines=19> */
.L_x_1072:
[----:B------:R-:W-:Y:S04]  /*44a0*/  BSSY B0, `(.L_x_1073) ;  /* 0x0000014000007945 */ /* 0x000fe80003800000 */
[----:B------:R-:W-:Y:S05]  /*44b0*/  @!P1 BRA `(.L_x_1074) ;  /* 0x0000000000489947 */ /* 0x000fea0003800000 */
[----:B------:R-:W-:Y:S01]  /*44c0*/  SHF.R.S32.HI R17, RZ, 0x1f, R46 ;  /* 0x0000001fff117819 */ /* 0x000fe2000001142e */
[----:B------:R-:W-:Y:S01]  /*44d0*/  ULDC.64 UR10, c[0x0][0x288] ;  /* 0x0000a200000a7ab9 */ /* 0x000fe20000000a00 */
[----:B------:R-:W-:Y:S01]  /*44e0*/  MOV R14, R50 ;  /* 0x00000032000e7202 */ /* 0x000fe20000000f00 */
[-CC-:B------:R-:W-:Y:S01]  /*44f0*/  FFMA.FTZ R43, R43, R20.reuse, R23.reuse ;  /* 0x000000142b2b7223 */ /* 0x180fe20000010017 */
[----:B------:R-:W-:Y:S01]  /*4500*/  MOV R15, R53 ;  /* 0x00000035000f7202 */ /* 0x000fe20000000f00 */
[----:B------:R-:W-:Y:S02]  /*4510*/  IMAD R17, R17, UR10, RZ ;  /* 0x0000000a11117c24 */ /* 0x000fe4000f8e02ff */
[----:B------:R-:W-:Y:S01]  /*4520*/  FFMA.FTZ R40, R40, R20, R23 ;  /* 0x0000001428287223 */ /* 0x000fe20000010017 */
[----:B------:R-:W-:Y:S01]  /*4530*/  FFMA.FTZ R16, R10, R2, -R43 ;  /* 0x000000020a107223 */ /* 0x000fe2000001082b */
[----:B------:R-:W-:-:S04]  /*4540*/  IMAD.WIDE.U32 R14, R46, UR10, R14 ;  /* 0x0000000a2e0e7c25 */ /* 0x000fc8000f8e000e */
[----:B------:R-:W-:Y:S01]  /*4550*/  FMUL.FTZ R16, R16, UR16 ;  /* 0x0000001010107c20 */ /* 0x000fe20008410000 */
[----:B------:R-:W-:Y:S01]  /*4560*/  IMAD R17, R46, UR11, R17 ;  /* 0x0000000b2e117c24 */ /* 0x000fe2000f8e0211 */
[----:B------:R-:W-:Y:S02]  /*4570*/  ULDC.64 UR10, c[0x0][0x210] ;  /* 0x00008400000a7ab9 */ /* 0x000fe40000000a00 */
[----:B------:R-:W-:Y:S02]  /*4580*/  LEA R2, P5, R14, UR10, 0x2 ;  /* 0x0000000a0e027c11 */ /* 0x000fe4000f8a10ff */
[----:B------:R-:W-:Y:S01]  /*4590*/  IADD3 R15, R15, R17, RZ ;  /* 0x000000110f0f7210 */ /* 0x000fe20007ffe0ff */
[----:B------:R-:W-:-:S03]  /*45a0*/  FFMA.FTZ R17, R11, R3, -R40 ;  /* 0x000000030b117223 */ /* 0x000fc60000010828 */
[----:B------:R-:W-:Y:S01]  /*45b0*/  LEA.HI.X R3, R14, UR11, R15, 0x2, P5 ;  /* 0x0000000b0e037c11 */ /* 0x000fe2000a8f140f */
[----:B------:R-:W-:-:S05]  /*45c0*/  FMUL.FTZ R17, R17, UR16 ;  /* 0x0000001011117c20 */ /* 0x000fca0008410000 */
[----:B------:R0:W-:Y:S02]  /*45d0*/  STG.E.64 desc[UR14][R2.64], R16 ;  /* 0x0000001002007986 */ /* 0x0001e4000c101b0e */
.L_x_1074:
[----:B------:R-:W-:Y:S05]  /*45e0*/  BSYNC B0 ;  /* 0x0000000000007941 */ /* 0x000fea0003800000 */
.L_x_1073:
[----:B------:R-:W-:Y:S05]  /*45f0*/  @!P4 BRA `(.L_x_1075) ;  /* 0x000000000048c947 */ /* 0x000fea0003800000 */
        /* <DEDUP_REMOVED lines=18> */
.L_x_1075:
[----:B------:R-:W-:Y:S04]  /*4720*/  BSSY B0, `(.L_x_1076) ;  /* 0x0000013000007945 */ /* 0x000fe80003800000 */
[----:B------:R-:W-:Y:S05]  /*4730*/  @P0 BRA `(.L_x_1077) ;  /* 0x0000000000440947 */ /* 0x000fea0003800000 */
[----:B------:R-:W-:Y:S01]  /*4740*/  ULDC.64 UR10, c[0x0][0x288] ;  /* 0x0000a200000a7ab9 */ /* 0x000fe20000000a00 */
[----:B0-----:R-:W-:Y:S01]  /*4750*/  MOV R2, R50 ;  /* 0x0000003200027202 */ /* 0x001fe20000000f00 */
        /* <DEDUP_REMOVED lines=11> */
[----:B------:R-:W-:Y:S01]  /*4810*/  IADD3 R25, R3, R25, RZ ;  /* 0x0000001903197210 */ /* 0x000fe20007ffe0ff */
[----:B------:R-:W-:-:S03]  /*4820*/  FMUL.FTZ R15, R15, UR16 ;  /* 0x000000100f0f7c20 */ /* 0x000fc60008410000 */
[----:B------:R-:W-:-:S05]  /*4830*/  LEA.HI.X R5, R2, UR11, R25, 0x2, P0 ;  /* 0x0000000b02057c11 */ /* 0x000fca00080f1419 */
[----:B------:R1:W-:Y:S02]  /*4840*/  STG.E.64 desc[UR14][R4.64], R14 ;  /* 0x0000000e04007986 */ /* 0x0003e4000c101b0e */
.L_x_1077:
[----:B------:R-:W-:Y:S05]  /*4850*/  BSYNC B0 ;  /* 0x0000000000007941 */ /* 0x000fea0003800000 */
.L_x_1076:
[----:B------:R-:W-:Y:S05]  /*4860*/  @!P4 BRA `(.L_x_1078) ;  /* 0x000000000048c947 */ /* 0x000fea0003800000 */
[----:B0-----:R-:W-:Y:S01]  /*4870*/  FFMA.FTZ R2, R39, R10, R12 ;  /* 0x0000000a27027223 */ /* 0x001fe2000001000c */
[----:B------:R-:W-:-:S03]  /*4880*/  FFMA.FTZ R3, R36, R11, R13 ;  /* 0x0000000b24037223 */ /* 0x000fc6000001000d */
[----:B-1----:R-:W-:Y:S01]  /*4890*/  FMUL.FTZ R4, R2, -1.4426950216293334961 ;  /* 0xbfb8aa3b02047820 */ /* 0x002fe20000410000 */
        /* <DEDUP_REMOVED lines=15> */
.L_x_1078:
        /* <DEDUP_REMOVED lines=8> */
[----:B------:R-:W-:-:S04]  /*4a10*/  IMAD.WIDE.U32 R2, R21, UR10, R2 ;  /* 0x0000000a15027c25 */ /* 0x000fc8000f8e0002 */
[----:B------:R-:W-:Y:S01]  /*4a20*/  FFMA.FTZ R39, R10, R6, -R39 ;  /* 0x000000060a277223 */ /* 0x000fe20000010827 */
[----:B------:R-:W-:Y:S01]  /*4a30*/  FFMA.FTZ R7, R11, R7, -R36 ;  /* 0x000000070b077223 */ /* 0x000fe20000010824 */
[----:B------:R-:W-:Y:S01]  /*4a40*/  IMAD R21, R21, UR11, R22 ;  /* 0x0000000b15157c24 */ /* 0x000fe2000f8e0216 */
[----:B------:R-:W-:Y:S01]  /*4a50*/  ULDC.64 UR10, c[0x0][0x210] ;  /* 0x00008400000a7ab9 */ /* 0x000fe20000000a00 */
[----:B------:R-:W-:Y:S01]  /*4a60*/  FMUL.FTZ R6, R39, UR16 ;  /* 0x0000001027067c20 */ /* 0x000fe20008410000 */
[----:B-1----:R-:W-:Y:S01]  /*4a70*/  LEA R4, P0, R2, UR10, 0x2 ;  /* 0x0000000a02047c11 */ /* 0x002fe2000f8010ff */
[----:B------:R-:W-:Y:S01]  /*4a80*/  FMUL.FTZ R7, R7, UR16 ;  /* 0x0000001007077c20 */ /* 0x000fe20008410000 */
[----:B------:R-:W-:-:S04]  /*4a90*/  IADD3 R21, R3, R21, RZ ;  /* 0x0000001503157210 */ /* 0x000fc80007ffe0ff */
[----:B------:R-:W-:-:S05]  /*4aa0*/  LEA.HI.X R5, R2, UR11, R21, 0x2, P0 ;  /* 0x0000000b02057c11 */ /* 0x000fca00080f1415 */
[----:B------:R2:W-:Y:S02]  /*4ab0*/  STG.E.64 desc[UR14][R4.64], R6 ;  /* 0x0000000604007986 */ /* 0x0005e4000c101b0e */
.L_x_1080:
[----:B------:R-:W-:Y:S05]  /*4ac0*/  BSYNC B0 ;  /* 0x0000000000007941 */ /* 0x000fea0003800000 */
.L_x_1079:
[----:B------:R-:W-:Y:S05]  /*4ad0*/  @!P4 BRA `(.L_x_1081) ;  /* 0x000000000048c947 */ /* 0x000fea0003800000 */
[----:B------:R-:W-:Y:S01]  /*4ae0*/  FFMA.FTZ R12, R37, R10, R12 ;  /* 0x0000000a250c7223 */ /* 0x000fe2000001000c */
[----:B------:R-:W-:-:S03]  /*4af0*/  FFMA.FTZ R13, R0, R11, R13 ;  /* 0x0000000b000d7223 */ /* 0x000fc6000001000d */
[----:B0-----:R-:W-:Y:S01]  /*4b00*/  FMUL.FTZ R2, R12, -1.4426950216293334961 ;  /* 0xbfb8aa3b0c027820 */ /* 0x001fe20000410000 */
[----:B-12---:R-:W-:-:S05]  /*4b10*/  FMUL.FTZ R4, R13, -1.4426950216293334961 ;  /* 0xbfb8aa3b0d047820 */ /* 0x006fca0000410000 */
        /* <DEDUP_REMOVED lines=14> */
.L_x_1081:
[----:B------:R-:W-:Y:S04]  /*4c00*/  BSSY B0, `(.L_x_1082) ;  /* 0x0000012000007945 */ /* 0x000fe80003800000 */
        /* <DEDUP_REMOVED lines=11> */
[----:B-12---:R-:W-:Y:S01]  /*4cc0*/  FMUL.FTZ R4, R37, UR16 ;  /* 0x0000001025047c20 */ /* 0x006fe20008410000 */
[----:B0-----:R-:W-:Y:S01]  /*4cd0*/  LEA R2, P0, R50, UR10, 0x2 ;  /* 0x0000000a32027c11 */ /* 0x001fe2000f8010ff */
[----:B------:R-:W-:Y:S01]  /*4ce0*/  FMUL.FTZ R5, R0, UR16 ;  /* 0x0000001000057c20 */ /* 0x000fe20008410000 */
[----:B------:R-:W-:-:S04]  /*4cf0*/  IADD3 R19, R51, R19, RZ ;  /* 0x0000001333137210 */ /* 0x000fc80007ffe0ff */
[----:B------:R-:W-:-:S05]  /*4d00*/  LEA.HI.X R3, R50, UR11, R19, 0x2, P0 ;  /* 0x0000000b32037c11 */ /* 0x000fca00080f1413 */
[----:B------:R3:W-:Y:S02]  /*4d10*/  STG.E.64 desc[UR14][R2.64], R4 ;  /* 0x0000000402007986 */ /* 0x0007e4000c101b0e */
.L_x_1083:
[----:B------:R-:W-:Y:S05]  /*4d20*/  BSYNC B0 ;  /* 0x0000000000007941 */ /* 0x000fea0003800000 */
.L_x_1082:
[----:B------:R-:W-:Y:S01]  /*4d30*/  ULDC UR10, c[0x0][0x10] ;  /* 0x00000400000a7ab9 */ /* 0x000fe20000000800 */
[----:B------:R-:W-:Y:S02]  /*4d40*/  UIADD3 UR4, UR4, 0x1, URZ ;  /* 0x0000000104047890 */ /* 0x000fe4000fffe03f */
[----:B------:R-:W-:-:S04]  /*4d50*/  UIADD3 UR12, UR10, UR12, URZ ;  /* 0x0000000c0a0c7290 */ /* 0x000fc8000fffe03f */
[----:B------:R-:W-:-:S06]  /*4d60*/  UISETP.GE.AND UP0, UPT, UR12, UR5, UPT ;  /* 0x000000050c00728c */ /* 0x000fcc000bf06270 */
[----:B------:R-:W-:-:S13]  /*4d70*/  PLOP3.LUT P0, PT, PT, PT, UP0, 0x80, 0x0 ;  /* 0x000000000000781c */ /* 0x000fda0003f0f008 */
[----:B------:R-:W-:Y:S05]  /*4d80*/  @!P0 BRA `(.L_x_1084) ;  /* 0xffffffb400548947 */ /* 0x000fea000383ffff */
.L_x_1049:
[----:B-123--:R-:W1:Y:S01]  /*4d90*/  LDC R4, c[0x0][0xc] ;  /* 0x00000300ff047b82 */ /* 0x00ee620000000800 */
        /* <DEDUP_REMOVED lines=18> */
.L_x_1086:
[----:B------:R-:W-:Y:S05]  /*4ec0*/  BSYNC B0 ;  /* 0x0000000000007941 */ /* 0x000fea0003800000 */
.L_x_1085:
        /* <DEDUP_REMOVED lines=11> */
.L_x_1088:
[----:B------:R-:W2:Y:S04]  /*4f80*/  LDG.E.STRONG.GPU R5, desc[UR14][R2.64] ;  /* 0x0000000e02057981 */ /* 0x000ea8000c1ef900 */
[----:B--2---:R-:W-:Y:S01]  /*4f90*/  CCTL.IVALL ;  /* 0x00000000ff00798f */ /* 0x004fe20002000000 */
[----:B------:R-:W-:Y:S05]  /*4fa0*/  YIELD ;  /* 0x0000000000007946 */ /* 0x000fea0003800000 */
[----:B------:R-:W-:-:S13]  /*4fb0*/  ISETP.NE.AND P0, PT, R5, R0, PT ;  /* 0x000000000500720c */ /* 0x000fda0003f05270 */
[----:B------:R-:W-:Y:S05]  /*4fc0*/  @P0 BRA `(.L_x_1088) ;  /* 0xfffffffc00ec0947 */ /* 0x000fea000383ffff */
.L_x_1087:
        /* <DEDUP_REMOVED lines=24> */
.L_x_1089:
        /* <DEDUP_REMOVED lines=23> */
.L_x_1090:
        /* <DEDUP_REMOVED lines=12> */
.L_x_2305:


//--------------------- .text._Z35group_norm_nhwc_bwd_one_pass_kernelI11Fp32IOFp32WLi512ELi12ELi384EEv26Group_norm_nhwc_bwd_params --------------------------
	.section	.text._Z35group_norm_nhwc_bwd_one_pass_kernelI11Fp32IOFp32WLi512ELi12ELi384EEv26Group_norm_nhwc_bwd_params,"ax",@progbits
	.align	128
        .global         _Z35group_norm_nhwc_bwd_one_pass_kernelI11Fp32IOFp32WLi512ELi12ELi384EEv26Group_norm_nhwc_bwd_params
        .type           _Z35group_norm_nhwc_bwd_one_pass_kernelI11Fp32IOFp32WLi512ELi12ELi384EEv26Group_norm_nhwc_bwd_params,@function
        .size           _Z35group_norm_nhwc_bwd_one_pass_kernelI11Fp32IOFp32WLi512ELi12ELi384EEv26Group_norm_nhwc_bwd_params,(.L_x_2306 - _Z35group_norm_nhwc_bwd_one_pass_kernelI11Fp32IOFp32WLi512ELi12ELi384EEv26Group_norm_nhwc_bwd_params)
        .other          _Z35group_norm_nhwc_bwd_one_pass_kernelI11Fp32IOFp32WLi512ELi12ELi384EEv26Group_norm_nhwc_bwd_params,@"STO_CUDA_ENTRY STV_DEFAULT"
_Z35group_norm_nhwc_bwd_one_pass_kernelI11Fp32IOFp32WLi512ELi12ELi384EEv26Group_norm_nhwc_bwd_params:
.text._Z35group_norm_nhwc_bwd_one_pass_kernelI11Fp32IOFp32WLi512ELi12ELi384EEv26Group_norm_nhwc_bwd_params:
[----:B------:R-:W-:Y:S08]  /*0000*/  LDC R1, c[0x0][0x28] ;  /* 0x00000a00ff017b82 */ /* 0x000ff00000000800 */
[----:B------:R-:W0:Y:S01]  /*0010*/  S2UR UR6, SR_CTAID.Y ;  /* 0x00000000000679c3 */ /* 0x000e220000002600 */
[----:B------:R-:W-:Y:S01]  /*0020*/  ULDC UR4, c[0x0][0x2a0] ;  /* 0x0000a80000047ab9 */ /* 0x000fe20000000800 */
[----:B------:R-:W-:Y:S01]  /*0030*/  ULDC UR5, c[0x0][0x270] ;  /* 0x00009c0000057ab9 */ /* 0x000fe20000000800 */
[----:B------:R-:W1:Y:S01]  /*0040*/  S2R R58, SR_TID.X ;  /* 0x00000000003a7919 */ /* 0x000e620000002100 */
[----:B------:R-:W-:Y:S01]  /*0050*/  UIMAD UR4, UR4, UR5, URZ ;  /* 0x00000005040472a4 */ /* 0x000fe2000f8e023f */
[----:B------:R-:W-:-:S03]  /*0060*/  ULDC.64 UR8, c[0x0][0x208] ;  /* 0x0000820000087ab9 */ /* 0x000fc60000000a00 */
[----:B------:R-:W2:Y:S01]  /*0070*/  S2UR UR7, SR_CTAID.X ;  /* 0x00000000000779c3 */ /* 0x000ea20000002500 */
[----:B0-----:R-:W-:-:S04]  /*0080*/  MOV R52, UR6 ;  /* 0x0000000600347c02 */ /* 0x001fc80008000f00 */
[----:B------:R-:W-:-:S13]  /*0090*/  ISETP.GE.AND P0, PT, R52, UR4, PT ;  /* 0x0000000434007c0c */ /* 0x000fda000bf06270 */
[----:B-12---:R-:W-:Y:S05]  /*00a0*/  @P0 BRA `(.L_x_1091) ;  /* 0x0000006400dc0947 */ /* 0x006fea0003800000 */
[----:B------:R-:W0:Y:S01]  /*00b0*/  LDC R0, c[0x0][0x2ac] ;  /* 0x0000ab00ff007b82 */ /* 0x000e220000000800 */
[C---:B------:R-:W-:Y:S01]  /*00c0*/  IMAD.WIDE.U32 R2, R58.reuse, -0x55555555, RZ ;  /* 0xaaaaaaab3a027825 */ /* 0x040fe200078e00ff */
[----:B------:R-:W-:Y:S01]  /*00d0*/  ULDC.64 UR10, c[0x0][0x290] ;  /* 0x0000a400000a7ab9 */ /* 0x000fe20000000a00 */
[----:B------:R-:W-:Y:S01]  /*00e0*/  ISETP.GE.U32.AND P1, PT, R58, 0x180, PT ;  /* 0x000001803a00780c */ /* 0x000fe20003f26070 */
[----:B------:R-:W1:Y:S01]  /*00f0*/  S2R R50, SR_LANEID ;  /* 0x0000000000327919 */ /* 0x000e620000000000 */
[----:B------:R-:W-:Y:S01]  /*0100*/  UMOV UR5, 0x400 ;  /* 0x0000040000057882 */ /* 0x000fe20000000000 */
[----:B------:R-:W-:Y:S01]  /*0110*/  SHF.R.U32.HI R3, RZ, 0x2, R3 ;  /* 0x00000002ff037819 */ /* 0x000fe20000011603 */
[----:B------:R-:W-:Y:S01]  /*0120*/  HFMA2.MMA R53, -RZ, RZ, 0, 0 ;  /* 0x00000000ff357435 */ /* 0x000fe200000001ff */
[----:B------:R-:W2:Y:S01]  /*0130*/  LDC.64 R8, c[0x0][0x288] ;  /* 0x0000a200ff087b82 */ /* 0x000ea20000000a00 */
[----:B------:R-:W-:Y:S02]  /*0140*/  MOV R54, R52 ;  /* 0x0000003400367202 */ /* 0x000fe40000000f00 */
[----:B------:R-:W-:-:S05]  /*0150*/  IMAD R59, R3, -0x6, R58 ;  /* 0xfffffffa033b7824 */ /* 0x000fca00078e023a */
[----:B------:R-:W3:Y:S01]  /*0160*/  S2UR UR6, SR_CgaCtaId ;  /* 0x00000000000679c3 */ /* 0x000ee20000008800 */
[----:B------:R-:W-:Y:S01]  /*0170*/  SHF.L.U32 R59, R59, 0x1, RZ ;  /* 0x000000013b3b7819 */ /* 0x000fe200000006ff */
[----:B0-----:R-:W-:-:S06]  /*0180*/  IMAD R57, R0, UR7, R3 ;  /* 0x0000000700397c24 */ /* 0x001fcc000f8e0203 */
[----:B------:R-:W0:Y:S01]  /*0190*/  LDC R51, c[0x0][0x10] ;  /* 0x00000400ff337b82 */ /* 0x000e220000000800 */
[C---:B------:R-:W-:Y:S02]  /*01a0*/  IADD3 R56, R57.reuse, 0x40, RZ ;  /* 0x0000004039387810 */ /* 0x040fe40007ffe0ff */
[C---:B------:R-:W-:Y:S02]  /*01b0*/  ISETP.LT.U32.AND P5, PT, R57.reuse, UR10, PT ;  /* 0x0000000a39007c0c */ /* 0x040fe4000bfa1070 */
[----:B------:R-:W-:Y:S02]  /*01c0*/  SHF.R.S32.HI R0, RZ, 0x1f, R57 ;  /* 0x0000001fff007819 */ /* 0x000fe40000011439 */
[----:B------:R-:W-:Y:S02]  /*01d0*/  ISETP.LT.U32.AND P4, PT, R56, UR10, PT ;  /* 0x0000000a38007c0c */ /* 0x000fe4000bf81070 */
[----:B------:R-:W-:Y:S02]  /*01e0*/  SHF.R.S32.HI R2, RZ, 0x1f, R56 ;  /* 0x0000001fff027819 */ /* 0x000fe40000011438 */
[----:B------:R-:W-:Y:S01]  /*01f0*/  ISETP.LT.AND.EX P5, PT, R0, UR11, !P1, P5 ;  /* 0x0000000b00007c0c */ /* 0x000fe2000cfa1350 */
[----:B---3--:R-:W-:Y:S01]  /*0200*/  ULEA UR5, UR6, UR5, 0x18 ;  /* 0x0000000506057291 */ /* 0x008fe2000f8ec03f */
[----:B------:R-:W-:-:S02]  /*0210*/  IADD3 R0, R57, 0x80, RZ ;  /* 0x0000008039007810 */ /* 0x000fc40007ffe0ff */
[C---:B------:R-:W-:Y:S02]  /*0220*/  IADD3 R4, R57.reuse, 0xc0, RZ ;  /* 0x000000c039047810 */ /* 0x040fe40007ffe0ff */
[----:B------:R-:W-:Y:S01]  /*0230*/  ISETP.LT.AND.EX P4, PT, R2, UR11, !P1, P4 ;  /* 0x0000000b02007c0c */ /* 0x000fe2000cf81340 */
[----:B--2---:R-:W-:Y:S01]  /*0240*/  IMAD.WIDE.U32 R2, R8, 0x3, RZ ;  /* 0x0000000308027825 */ /* 0x004fe200078e00ff */
[----:B------:R-:W-:Y:S02]  /*0250*/  IADD3 R5, R57, 0x100, RZ ;  /* 0x0000010039057810 */ /* 0x000fe40007ffe0ff */
[----:B------:R-:W-:Y:S02]  /*0260*/  LEA R7, R9, R9, 0x1 ;  /* 0x0000000909077211 */ /* 0x000fe400078e08ff */
[----:B------:R-:W-:Y:S02]  /*0270*/  ISETP.LT.U32.AND P3, PT, R0, UR10, PT ;  /* 0x0000000a00007c0c */ /* 0x000fe4000bf61070 */
[----:B------:R-:W-:-:S02]  /*0280*/  ISETP.LT.U32.AND P2, PT, R4, UR10, PT ;  /* 0x0000000a04007c0c */ /* 0x000fc4000bf41070 */
[----:B------:R-:W-:Y:S02]  /*0290*/  SHF.R.S32.HI R0, RZ, 0x1f, R0 ;  /* 0x0000001fff007819 */ /* 0x000fe40000011400 */
[----:B------:R-:W-:Y:S02]  /*02a0*/  SHF.R.S32.HI R4, RZ, 0x1f, R4 ;  /* 0x0000001fff047819 */ /* 0x000fe40000011404 */
[----:B------:R-:W-:Y:S01]  /*02b0*/  ISETP.LT.U32.AND P0, PT, R5, UR10, PT ;  /* 0x0000000a05007c0c */ /* 0x000fe2000bf01070 */
[----:B------:R-:W-:Y:S01]  /*02c0*/  ULDC.U8 UR10, c[0x0][0x2a4] ;  /* 0x0000a900000a7ab9 */ /* 0x000fe20000000000 */
[----:B------:R-:W-:Y:S02]  /*02d0*/  SHF.R.S32.HI R5, RZ, 0x1f, R5 ;  /* 0x0000001fff057819 */ /* 0x000fe40000011405 */
[----:B------:R-:W-:Y:S02]  /*02e0*/  IADD3 R7, R3, R7, RZ ;  /* 0x0000000703077210 */ /* 0x000fe40007ffe0ff */
[----:B------:R-:W-:-:S02]  /*02f0*/  ISETP.LT.AND.EX P3, PT, R0, UR11, !P1, P3 ;  /* 0x0000000b00007c0c */ /* 0x000fc4000cf61330 */
[----:B------:R-:W-:Y:S02]  /*0300*/  ISETP.LT.AND.EX P2, PT, R4, UR11, !P1, P2 ;  /* 0x0000000b04007c0c */ /* 0x000fe4000cf41320 */
[----:B------:R-:W-:Y:S02]  /*0310*/  ISETP.LT.AND.EX P1, PT, R5, UR11, !P1, P0 ;  /* 0x0000000b05007c0c */ /* 0x000fe4000cf21300 */
[----:B------:R-:W-:Y:S02]  /*0320*/  LEA.HI R46, P0, R9, R8, RZ, 0x1 ;  /* 0x00000008092e7211 */ /* 0x000fe400078108ff */
[----:B------:R-:W-:Y:S02]  /*0330*/  LEA.HI R47, P6, R7, R2, RZ, 0x1 ;  /* 0x00000002072f7211 */ /* 0x000fe400078d08ff */
[----:B------:R-:W-:Y:S02]  /*0340*/  SHF.R.S32.HI R3, RZ, 0x1f, R58 ;  /* 0x0000001fff037819 */ /* 0x000fe4000001143a */
[----:B------:R-:W-:-:S02]  /*0350*/  IADD3.X R5, RZ, R9, RZ, P0, !PT ;  /* 0x00000009ff057210 */ /* 0x000fc400007fe4ff */
[----:B------:R-:W-:Y:S02]  /*0360*/  IADD3.X R0, RZ, R7, RZ, P6, !PT ;  /* 0x00000007ff007210 */ /* 0x000fe400037fe4ff */
[----:B------:R-:W-:Y:S02]  /*0370*/  LEA.HI R3, R3, R58, RZ, 0x5 ;  /* 0x0000003a03037211 */ /* 0x000fe400078f28ff */
[----:B------:R-:W-:Y:S02]  /*0380*/  SHF.R.S64 R46, R46, 0x1, R5 ;  /* 0x000000012e2e7819 */ /* 0x000fe40000001005 */
[----:B------:R-:W-:Y:S02]  /*0390*/  SHF.R.S64 R47, R47, 0x1, R0 ;  /* 0x000000012f2f7819 */ /* 0x000fe40000001000 */
[----:B------:R-:W-:Y:S02]  /*03a0*/  SHF.R.S32.HI R3, RZ, 0x5, R3 ;  /* 0x00000005ff037819 */ /* 0x000fe40000011403 */
[----:B------:R-:W-:-:S02]  /*03b0*/  SHF.R.S32.HI R5, RZ, 0x1, R5 ;  /* 0x00000001ff057819 */ /* 0x000fc40000011405 */
[----:B------:R-:W-:Y:S02]  /*03c0*/  SHF.R.S32.HI R0, RZ, 0x1, R0 ;  /* 0x00000001ff007819 */ /* 0x000fe40000011400 */
[----:B------:R-:W-:Y:S02]  /*03d0*/  LEA R44, R3, UR5, 0x3 ;  /* 0x00000005032c7c11 */ /* 0x000fe4000f8e18ff */
[----:B------:R-:W-:Y:S02]  /*03e0*/  IADD3 R55, R57, 0x1c0, RZ ;  /* 0x000001c039377810 */ /* 0x000fe40007ffe0ff */
[----:B------:R-:W-:Y:S02]  /*03f0*/  SHF.L.U64.HI R48, R46, 0x2, R5 ;  /* 0x000000022e307819 */ /* 0x000fe40000010205 */
[----:B01----:R-:W-:-:S07]  /*0400*/  SHF.L.U64.HI R49, R47, 0x2, R0 ;  /* 0x000000022f317819 */ /* 0x003fce0000010200 */
.L_x_1142:
[----:B0-2---:R-:W0:Y:S01]  /*0410*/  LDC R9, c[0x0][0x2a0] ;  /* 0x0000a800ff097b82 */ /* 0x005e220000000800 */
[----:B------:R-:W-:Y:S01]  /*0420*/  ULDC.64 UR12, c[0x0][0x298] ;  /* 0x0000a600000c7ab9 */ /* 0x000fe20000000a00 */
[----:B-1-34-:R-:W-:Y:S02]  /*0430*/  SHF.R.S32.HI R11, RZ, 0x1f, R56 ;  /* 0x0000001fff0b7819 */ /* 0x01afe40000011438 */
[----:B------:R-:W-:Y:S02]  /*0440*/  CS2R R36, SRZ ;  /* 0x0000000000247805 */ /* 0x000fe4000001ff00 */
[C---:B------:R-:W-:Y:S02]  /*0450*/  IADD3 R23, R57.reuse, 0x80, RZ ;  /* 0x0000008039177810 */ /* 0x040fe40007ffe0ff */
[----:B------:R-:W-:Y:S01]  /*0460*/  IADD3 R33, R57, 0x140, RZ ;  /* 0x0000014039217810 */ /* 0x000fe20007ffe0ff */
[----:B------:R-:W1:Y:S08]  /*0470*/  @P5 LDC.64 R30, c[0x0][0x230] ;  /* 0x00008c00ff1e5b82 */ /* 0x000e700000000a00 */
        /* <DEDUP_REMOVED lines=9> */
[----:B---3--:R-:W-:-:S04]  /*0510*/  IADD3 R2, R0, 0xffffffe, RZ ;  /* 0x0ffffffe00027810 */ /* 0x008fc80007ffe0ff */
[----:B------:R3:W1:Y:S03]  /*0520*/  F2I.FTZ.U32.TRUNC.NTZ R3, R2 ;  /* 0x0000000200037305 */ /* 0x000666000021f000 */
[----:B------:R-:W4:Y:S01]  /*0530*/  @P2 LDC.64 R64, c[0x0][0x230] ;  /* 0x00008c00ff402b82 */ /* 0x000f220000000a00 */
[----:B---3--:R-:W-:-:S07]  /*0540*/  MOV R2, RZ ;  /* 0x000000ff00027202 */ /* 0x008fce0000000f00 */
[----:B------:R-:W3:Y:S01]  /*0550*/  @P1 LDC.64 R62, c[0x0][0x230] ;  /* 0x00008c00ff3e1b82 */ /* 0x000ee20000000a00 */
[----:B-1----:R-:W-:-:S07]  /*0560*/  IADD3 R4, RZ, -R3, RZ ;  /* 0x80000003ff047210 */ /* 0x002fce0007ffe0ff */
[----:B------:R-:W1:Y:S01]  /*0570*/  @P1 LDC.64 R24, c[0x0][0x228] ;  /* 0x00008a00ff181b82 */ /* 0x000e620000000a00 */
[----:B------:R-:W-:Y:S01]  /*0580*/  IMAD R5, R4, R7, RZ ;  /* 0x0000000704057224 */ /* 0x000fe200078e02ff */
[----:B------:R-:W-:-:S03]  /*0590*/  IABS R4, R54 ;  /* 0x0000003600047213 */ /* 0x000fc60000000000 */
[----:B------:R-:W-:Y:S01]  /*05a0*/  IMAD.HI.U32 R3, R3, R5, R2 ;  /* 0x0000000503037227 */ /* 0x000fe200078e0002 */
[----:B------:R-:W-:-:S05]  /*05b0*/  LOP3.LUT R2, R54, R9, RZ, 0x3c, !PT ;  /* 0x0000000936027212 */ /* 0x000fca00078e3cff */
[----:B------:R-:W-:-:S05]  /*05c0*/  IMAD.HI.U32 R3, R3, R4, RZ ;  /* 0x0000000403037227 */ /* 0x000fca00078e00ff */
[----:B------:R-:W-:-:S05]  /*05d0*/  IADD3 R0, -R3, RZ, RZ ;  /* 0x000000ff03007210 */ /* 0x000fca0007ffe1ff */
[----:B------:R-:W-:-:S05]  /*05e0*/  IMAD R0, R7, R0, R4 ;  /* 0x0000000007007224 */ /* 0x000fca00078e0204 */
[----:B------:R-:W-:-:S13]  /*05f0*/  ISETP.GT.U32.AND P0, PT, R7, R0, PT ;  /* 0x000000000700720c */ /* 0x000fda0003f04070 */
[-C--:B------:R-:W-:Y:S02]  /*0600*/  @!P0 IADD3 R0, R0, -R7.reuse, RZ ;  /* 0x8000000700008210 */ /* 0x080fe40007ffe0ff */
[----:B------:R-:W-:Y:S02]  /*0610*/  @!P0 IADD3 R3, R3, 0x1, RZ ;  /* 0x0000000103038810 */ /* 0x000fe40007ffe0ff */
[-C--:B------:R-:W-:Y:S02]  /*0620*/  ISETP.GT.U32.AND P0, PT, R7, R0.reuse, PT ;  /* 0x000000000700720c */ /* 0x080fe40003f04070 */
[CC--:B------:R-:W-:Y:S02]  /*0630*/  IADD3 R5, R0.reuse, -R7.reuse, RZ ;  /* 0x8000000700057210 */ /* 0x0c0fe40007ffe0ff */
[----:B------:R-:W-:Y:S02]  /*0640*/  ISETP.GE.U32.AND P6, PT, R0, R7, PT ;  /* 0x000000070000720c */ /* 0x000fe40003fc6070 */
[----:B------:R-:W-:-:S02]  /*0650*/  SEL R0, R5, R0, !P0 ;  /* 0x0000000005007207 */ /* 0x000fc40004000000 */
[----:B------:R-:W-:Y:S02]  /*0660*/  ISETP.GE.AND P0, PT, R54, RZ, PT ;  /* 0x000000ff3600720c */ /* 0x000fe40003f06270 */
[----:B------:R-:W-:Y:S02]  /*0670*/  LOP3.LUT R5, RZ, R9, RZ, 0x33, !PT ;  /* 0x00000009ff057212 */ /* 0x000fe400078e33ff */
[----:B------:R-:W-:-:S05]  /*0680*/  SHF.R.S32.HI R7, RZ, 0x1f, R57 ;  /* 0x0000001fff077819 */ /* 0x000fca0000011439 */
[----:B------:R-:W-:Y:S02]  /*0690*/  @P6 IADD3 R3, R3, 0x1, RZ ;  /* 0x0000000103036810 */ /* 0x000fe40007ffe0ff */
[----:B------:R-:W-:Y:S02]  /*06a0*/  ISETP.GE.AND P6, PT, R2, RZ, PT ;  /* 0x000000ff0200720c */ /* 0x000fe40003fc6270 */
[----:B------:R-:W-:Y:S02]  /*06b0*/  @!P0 IADD3 R0, -R0, RZ, RZ ;  /* 0x000000ff00008210 */ /* 0x000fe40007ffe1ff */
[----:B------:R-:W-:Y:S02]  /*06c0*/  ISETP.NE.AND P0, PT, R9, RZ, PT ;  /* 0x000000ff0900720c */ /* 0x000fe40003f05270 */
[----:B------:R-:W2:Y:S01]  /*06d0*/  @P5 LDC.64 R8, c[0x0][0x288] ;  /* 0x0000a200ff085b82 */ /* 0x000ea20000000a00 */
[----:B------:R-:W-:Y:S02]  /*06e0*/  SHF.R.S32.HI R2, RZ, 0x1f, R59 ;  /* 0x0000001fff027819 */ /* 0x000fe4000001143b */
[----:B------:R-:W-:-:S04]  /*06f0*/  SEL R73, R5, R0, !P0 ;  /* 0x0000000005497207 */ /* 0x000fc80004000000 */
[----:B------:R-:W-:Y:S01]  /*0700*/  @!P6 IADD3 R3, -R3, RZ, RZ ;  /* 0x000000ff0303e210 */ /* 0x000fe20007ffe1ff */
[----:B------:R-:W-:-:S03]  /*0710*/  IMAD R4, R73, 0xc, RZ ;  /* 0x0000000c49047824 */ /* 0x000fc600078e02ff */
[----:B------:R-:W-:Y:S02]  /*0720*/  SEL R5, R5, R3, !P0 ;  /* 0x0000000305057207 */ /* 0x000fe40004000000 */
[----:B------:R-:W-:Y:S02]  /*0730*/  IADD3 R74, P0, R59, R4, RZ ;  /* 0x000000043b4a7210 */ /* 0x000fe40007f1e0ff */
[----:B------:R-:W-:Y:S02]  /*0740*/  SHF.R.S32.HI R0, RZ, 0x1f, R5 ;  /* 0x0000001fff007819 */ /* 0x000fe40000011405 */
[----:B------:R-:W-:Y:S02]  /*0750*/  LEA.HI.X.SX32 R75, R4, R2, 0x1, P0 ;  /* 0x00000002044b7211 */ /* 0x000fe400000f0eff */
[----:B------:R-:W0:Y:S01]  /*0760*/  @P4 LDC.64 R2, c[0x0][0x288] ;  /* 0x0000a200ff024b82 */ /* 0x000e220000000a00 */
[----:B------:R-:W-:Y:S02]  /*0770*/  IMAD R0, R0, UR12, RZ ;  /* 0x0000000c00007c24 */ /* 0x000fe4000f8e02ff */
[----:B------:R-:W-:-:S04]  /*0780*/  IMAD.WIDE.U32 R74, R5, UR12, R74 ;  /* 0x0000000c054a7c25 */ /* 0x000fc8000f8e004a */
[----:B------:R-:W-:Y:S01]  /*0790*/  IMAD R77, R5, UR13, R0 ;  /* 0x0000000d054d7c24 */ /* 0x000fe2000f8e0200 */
[----:B------:R-:W-:Y:S01]  /*07a0*/  @P5 MOV R76, R74 ;  /* 0x0000004a004c5202 */ /* 0x000fe20000000f00 */
[-C--:B--2---:R-:W-:Y:S01]  /*07b0*/  @P5 IMAD R0, R7, R8.reuse, RZ ;  /* 0x0000000807005224 */ /* 0x084fe200078e02ff */
[----:B------:R-:W2:Y:S01]  /*07c0*/  @P3 LDC.64 R4, c[0x0][0x288] ;  /* 0x0000a200ff043b82 */ /* 0x000ea20000000a00 */
[----:B------:R-:W-:Y:S01]  /*07d0*/  ULDC.64 UR12, c[0x0][0x290] ;  /* 0x0000a400000c7ab9 */ /* 0x000fe20000000a00 */
[----:B------:R-:W-:Y:S01]  /*07e0*/  IADD3 R77, R75, R77, RZ ;  /* 0x0000004d4b4d7210 */ /* 0x000fe20007ffe0ff */
[C---:B------:R-:W-:Y:S02]  /*07f0*/  @P5 IMAD R9, R57.reuse, R9, R0 ;  /* 0x0000000939095224 */ /* 0x040fe400078e0200 */
[----:B------:R-:W-:Y:S01]  /*0800*/  @P5 IMAD.WIDE.U32 R6, R57, R8, R76 ;  /* 0x0000000839065225 */ /* 0x000fe200078e004c */
[----:B------:R-:W-:-:S04]  /*0810*/  @P4 MOV R8, R74 ;  /* 0x0000004a00084202 */ /* 0x000fc80000000f00 */
[----:B------:R-:W-:Y:S01]  /*0820*/  @P5 IADD3 R7, R7, R9, RZ ;  /* 0x0000000907075210 */ /* 0x000fe20007ffe0ff */
[----:B0-----:R-:W-:Y:S01]  /*0830*/  @P4 IMAD R0, R11, R2, RZ ;  /* 0x000000020b004224 */ /* 0x001fe200078e02ff */
[----:B------:R-:W-:Y:S02]  /*0840*/  @P4 MOV R9, R77 ;  /* 0x0000004d00094202 */ /* 0x000fe40000000f00 */
[----:B------:R-:W-:Y:S01]  /*0850*/  @P5 SHF.L.U32 R11, R6, 0x2, RZ ;  /* 0x00000002060b5819 */ /* 0x000fe200000006ff */
[----:B------:R-:W-:Y:S01]  /*0860*/  @P4 IMAD R13, R56, R3, R0 ;  /* 0x00000003380d4224 */ /* 0x000fe200078e0200 */
[----:B------:R-:W-:Y:S01]  /*0870*/  @P5 SHF.L.U64.HI R10, R6, 0x2, R7 ;  /* 0x00000002060a5819 */ /* 0x000fe20000010207 */
[----:B------:R-:W-:Y:S01]  /*0880*/  IMAD.WIDE.U32 R6, R58, -0x55555555, RZ ;  /* 0xaaaaaaab3a067825 */ /* 0x000fe200078e00ff */
[C---:B------:R-:W-:Y:S02]  /*0890*/  @P5 IADD3 R30, P0, R11.reuse, R30, RZ ;  /* 0x0000001e0b1e5210 */ /* 0x040fe40007f1e0ff */
[----:B------:R-:W-:Y:S01]  /*08a0*/  @P5 IADD3 R16, P6, R11, R16, RZ ;  /* 0x000000100b105210 */ /* 0x000fe20007fde0ff */
[----:B------:R-:W-:Y:S01]  /*08b0*/  @P4 IMAD.WIDE.U32 R2, R56, R2, R8 ;  /* 0x0000000238024225 */ /* 0x000fe200078e0008 */
[----:B------:R-:W-:-:S02]  /*08c0*/  SHF.R.U32.HI R0, RZ, 0x2, R7 ;  /* 0x00000002ff007819 */ /* 0x000fc40000011607 */
[----:B------:R-:W-:Y:S02]  /*08d0*/  SHF.R.S32.HI R9, RZ, 0x1f, R23 ;  /* 0x0000001fff097819 */ /* 0x000fe40000011417 */
[----:B------:R-:W-:Y:S01]  /*08e0*/  @P4 IADD3 R7, R3, R13, RZ ;  /* 0x0000000d03074210 */ /* 0x000fe20007ffe0ff */
[----:B------:R-:W-:Y:S01]  /*08f0*/  IMAD R0, R15, UR7, R0 ;  /* 0x000000070f007c24 */ /* 0x000fe2000f8e0200 */
[C---:B------:R-:W-:Y:S02]  /*0900*/  @P5 IADD3.X R31, R10.reuse, R31, RZ, P0, !PT ;  /* 0x0000001f0a1f5210 */ /* 0x040fe400007fe4ff */
[----:B------:R-:W-:Y:S02]  /*0910*/  @P5 IADD3.X R17, R10, R17, RZ, P6, !PT ;  /* 0x000000110a115210 */ /* 0x000fe400037fe4ff */
[C---:B------:R-:W-:Y:S02]  /*0920*/  @P4 SHF.L.U32 R3, R2.reuse, 0x2, RZ ;  /* 0x0000000202034819 */ /* 0x040fe400000006ff */
[----:B------:R-:W-:Y:S01]  /*0930*/  @P4 SHF.L.U64.HI R10, R2, 0x2, R7 ;  /* 0x00000002020a4819 */ /* 0x000fe20000010207 */
[----:B--2---:R-:W-:Y:S01]  /*0940*/  @P3 IMAD R2, R9, R4, RZ ;  /* 0x0000000409023224 */ /* 0x004fe200078e02ff */
[----:B----4-:R-:W-:-:S02]  /*0950*/  @P4 IADD3 R28, P6, R3, R28, RZ ;  /* 0x0000001c031c4210 */ /* 0x010fc40007fde0ff */
[----:B------:R-:W-:Y:S01]  /*0960*/  @P4 IADD3 R26, P0, R3, R26, RZ ;  /* 0x0000001a031a4210 */ /* 0x000fe20007f1e0ff */
[----:B------:R-:W-:Y:S01]  /*0970*/  @P3 IMAD R9, R23, R5, R2 ;  /* 0x0000000517093224 */ /* 0x000fe200078e0202 */
[----:B------:R-:W-:Y:S01]  /*0980*/  IADD3 R5, R0, 0x140, RZ ;  /* 0x0000014000057810 */ /* 0x000fe20007ffe0ff */
[----:B------:R-:W0:Y:S01]  /*0990*/  @P2 LDC.64 R2, c[0x0][0x288] ;  /* 0x0000a200ff022b82 */ /* 0x000e220000000a00 */
[----:B------:R-:W-:Y:S02]  /*09a0*/  @P3 MOV R6, R74 ;  /* 0x0000004a00063202 */ /* 0x000fe40000000f00 */
[----:B------:R-:W-:Y:S02]  /*09b0*/  @P3 MOV R7, R77 ;  /* 0x0000004d00073202 */ /* 0x000fe40000000f00 */
[----:B------:R-:W-:Y:S02]  /*09c0*/  @P4 IADD3.X R29, R10, R29, RZ, P6, !PT ;  /* 0x0000001d0a1d4210 */ /* 0x000fe400037fe4ff */
[----:B------:R-:W-:-:S02]  /*09d0*/  ISETP.GE.U32.AND P6, PT, R5, UR12, PT ;  /* 0x0000000c05007c0c */ /* 0x000fc4000bfc6070 */
[----:B------:R-:W-:Y:S01]  /*09e0*/  SHF.R.S32.HI R8, RZ, 0x1f, R5 ;  /* 0x0000001fff087819 */ /* 0x000fe20000011405 */
[----:B------:R-:W-:Y:S01]  /*09f0*/  @P3 IMAD.WIDE.U32 R4, R23, R4, R6 ;  /* 0x0000000417043225 */ /* 0x000fe200078e0006 */
[----:B------:R-:W-:Y:S01]  /*0a00*/  IADD3 R13, R57, 0xc0, RZ ;  /* 0x000000c0390d7810 */ /* 0x000fe20007ffe0ff */
[----:B------:R-:W2:Y:S01]  /*0a10*/  @P1 LDC.64 R6, c[0x0][0x288] ;  /* 0x0000a200ff061b82 */ /* 0x000ea20000000a00 */
[----:B------:R-:W-:Y:S02]  /*0a20*/  @P4 IADD3.X R27, R10, R27, RZ, P0, !PT ;  /* 0x0000001b0a1b4210 */ /* 0x000fe400007fe4ff */
[----:B------:R-:W-:Y:S02]  /*0a30*/  @P3 IADD3 R9, R5, R9, RZ ;  /* 0x0000000905093210 */ /* 0x000fe40007ffe0ff */
[----:B------:R-:W-:Y:S02]  /*0a40*/  ISETP.GE.AND.EX P6, PT, R8, UR13, PT, P6 ;  /* 0x0000000d08007c0c */ /* 0x000fe4000bfc6360 */
[----:B------:R-:W-:Y:S01]  /*0a50*/  @P3 SHF.L.U64.HI R10, R4, 0x2, R9 ;  /* 0x00000002040a3819 */ /* 0x000fe20000010209 */
[----:B------:R-:W4:Y:S01]  /*0a60*/  @P2 LDC.64 R22, c[0x0][0x228] ;  /* 0x00008a00ff162b82 */ /* 0x000f220000000a00 */
[----:B------:R-:W-:-:S02]  /*0a70*/  SHF.R.S32.HI R9, RZ, 0x1f, R13 ;  /* 0x0000001fff097819 */ /* 0x000fc4000001140d */
[----:B------:R-:W-:Y:S02]  /*0a80*/  ISETP.LT.U32.AND P6, PT, R58, 0x180, !P6 ;  /* 0x000001803a00780c */ /* 0x000fe400077c1070 */
[----:B------:R-:W-:Y:S01]  /*0a90*/  @P3 SHF.L.U32 R5, R4, 0x2, RZ ;  /* 0x0000000204053819 */ /* 0x000fe200000006ff */
[----:B0-----:R-:W-:Y:S01]  /*0aa0*/  @P2 IMAD R8, R9, R2, RZ ;  /* 0x0000000209082224 */ /* 0x001fe200078e02ff */
[----:B------:R-:W-:Y:S02]  /*0ab0*/  @P2 MOV R9, R77 ;  /* 0x0000004d00092202 */ /* 0x000fe40000000f00 */
[----:B------:R-:W-:Y:S01]  /*0ac0*/  @P3 IADD3 R18, P0, R5, R18, RZ ;  /* 0x0000001205123210 */ /* 0x000fe20007f1e0ff */
[----:B------:R-:W-:Y:S01]  /*0ad0*/  @P2 IMAD R11, R13, R3, R8 ;  /* 0x000000030d0b2224 */ /* 0x000fe200078e0208 */
[----:B------:R-:W-:Y:S02]  /*0ae0*/  @P2 MOV R8, R74 ;  /* 0x0000004a00082202 */ /* 0x000fe40000000f00 */
[----:B------:R-:W-:-:S02]  /*0af0*/  IADD3 R15, R57, 0x100, RZ ;  /* 0x00000100390f7810 */ /* 0x000fc40007ffe0ff */
[----:B------:R-:W-:Y:S01]  /*0b00*/  @P3 IADD3.X R19, R10, R19, RZ, P0, !PT ;  /* 0x000000130a133210 */ /* 0x000fe200007fe4ff */
[----:B------:R-:W-:Y:S01]  /*0b10*/  @P2 IMAD.WIDE.U32 R2, R13, R2, R8 ;  /* 0x000000020d022225 */ /* 0x000fe200078e0008 */
[----:B------:R-:W-:Y:S02]  /*0b20*/  @P3 IADD3 R20, P0, R5, R20, RZ ;  /* 0x0000001405143210 */ /* 0x000fe40007f1e0ff */
[----:B------:R-:W-:Y:S01]  /*0b30*/  SHF.R.S32.HI R9, RZ, 0x1f, R15 ;  /* 0x0000001fff097819 */ /* 0x000fe2000001140f */
[----:B------:R-:W0:Y:S01]  /*0b40*/  @P6 LDC.64 R4, c[0x0][0x288] ;  /* 0x0000a200ff046b82 */ /* 0x000e220000000a00 */
[----:B------:R-:W-:Y:S02]  /*0b50*/  @P2 IADD3 R3, R3, R11, RZ ;  /* 0x0000000b03032210 */ /* 0x000fe40007ffe0ff */
[----:B------:R-:W-:Y:S01]  /*0b60*/  @P2 SHF.L.U32 R11, R2, 0x2, RZ ;  /* 0x00000002020b2819 */ /* 0x000fe200000006ff */
[----:B--2---:R-:W-:Y:S01]  /*0b70*/  @P1 IMAD R8, R9, R6, RZ ;  /* 0x0000000609081224 */ /* 0x004fe200078e02ff */
[----:B------:R-:W-:-:S02]  /*0b80*/  @P1 MOV R9, R77 ;  /* 0x0000004d00091202 */ /* 0x000fc40000000f00 */
[----:B------:R-:W-:Y:S01]  /*0b90*/  @P3 IADD3.X R21, R10, R21, RZ, P0, !PT ;  /* 0x000000150a153210 */ /* 0x000fe200007fe4ff */
[----:B------:R-:W-:Y:S01]  /*0ba0*/  @P1 IMAD R13, R15, R7, R8 ;  /* 0x000000070f0d1224 */ /* 0x000fe200078e0208 */
[----:B------:R-:W-:Y:S02]  /*0bb0*/  @P1 MOV R8, R74 ;  /* 0x0000004a00081202 */ /* 0x000fe40000000f00 */
[----:B------:R-:W-:Y:S02]  /*0bc0*/  @P2 SHF.L.U64.HI R10, R2, 0x2, R3 ;  /* 0x00000002020a2819 */ /* 0x000fe40000010203 */
[----:B------:R-:W-:Y:S01]  /*0bd0*/  @P2 IADD3 R64, P0, R11, R64, RZ ;  /* 0x000000400b402210 */ /* 0x000fe20007f1e0ff */
[----:B------:R-:W-:Y:S01]  /*0be0*/  @P1 IMAD.WIDE.U32 R8, R15, R6, R8 ;  /* 0x000000060f081225 */ /* 0x000fe200078e0008 */
[----:B------:R-:W2:Y:S01]  /*0bf0*/  @P6 LDC.64 R2, c[0x0][0x230] ;  /* 0x00008c00ff026b82 */ /* 0x000ea20000000a00 */
[----:B------:R-:W-:Y:S02]  /*0c00*/  SHF.R.S32.HI R15, RZ, 0x1f, R33 ;  /* 0x0000001fff0f7819 */ /* 0x000fe40000011421 */
[----:B------:R-:W-:-:S02]  /*0c10*/  @P2 IADD3.X R65, R10, R65, RZ, P0, !PT ;  /* 0x000000410a412210 */ /* 0x000fc400007fe4ff */
[----:B----4-:R-:W-:Y:S02]  /*0c20*/  @P2 IADD3 R22, P0, R11, R22, RZ ;  /* 0x000000160b162210 */ /* 0x010fe40007f1e0ff */
[----:B------:R-:W-:Y:S01]  /*0c30*/  @P1 IADD3 R9, R9, R13, RZ ;  /* 0x0000000d09091210 */ /* 0x000fe20007ffe0ff */
[----:B------:R-:W4:Y:S01]  /*0c40*/  @P6 LDC.64 R6, c[0x0][0x228] ;  /* 0x00008a00ff066b82 */ /* 0x000f220000000a00 */
[----:B------:R-:W-:Y:S01]  /*0c50*/  @P2 IADD3.X R23, R10, R23, RZ, P0, !PT ;  /* 0x000000170a172210 */ /* 0x000fe200007fe4ff */
[----:B0-----:R-:W-:Y:S01]  /*0c60*/  @P6 IMAD R12, R15, R4, RZ ;  /* 0x000000040f0c6224 */ /* 0x001fe200078e02ff */
[C---:B------:R-:W-:Y:S02]  /*0c70*/  @P1 SHF.L.U32 R11, R8.reuse, 0x2, RZ ;  /* 0x00000002080b1819 */ /* 0x040fe400000006ff */
[----:B------:R-:W-:Y:S01]  /*0c80*/  @P1 SHF.L.U64.HI R10, R8, 0x2, R9 ;  /* 0x00000002080a1819 */ /* 0x000fe20000010209 */
[----:B------:R-:W-:Y:S01]  /*0c90*/  @P6 IMAD R13, R33, R5, R12 ;  /* 0x00000005210d6224 */ /* 0x000fe200078e020c */
[----:B------:R-:W-:-:S02]  /*0ca0*/  @P6 MOV R8, R74 ;  /* 0x0000004a00086202 */ /* 0x000fc40000000f00 */
[----:B------:R-:W-:Y:S02]  /*0cb0*/  @P6 MOV R9, R77 ;  /* 0x0000004d00096202 */ /* 0x000fe40000000f00 */
[----:B---3--:R-:W-:Y:S02]  /*0cc0*/  @P1 IADD3 R62, P0, R11, R62, RZ ;  /* 0x0000003e0b3e1210 */ /* 0x008fe40007f1e0ff */
[----:B------:R-:W-:Y:S01]  /*0cd0*/  IADD3 R0, R0, 0x180, RZ ;  /* 0x0000018000007810 */ /* 0x000fe20007ffe0ff */
[----:B------:R-:W-:Y:S01]  /*0ce0*/  @P6 IMAD.WIDE.U32 R4, R33, R4, R8 ;  /* 0x0000000421046225 */ /* 0x000fe200078e0008 */
[----:B------:R-:W-:Y:S02]  /*0cf0*/  @P1 IADD3.X R63, R10, R63, RZ, P0, !PT ;  /* 0x0000003f0a3f1210 */ /* 0x000fe400007fe4ff */
[----:B-1----:R-:W-:Y:S02]  /*0d00*/  @P1 IADD3 R24, P0, R11, R24, RZ ;  /* 0x000000180b181210 */ /* 0x002fe40007f1e0ff */
[----:B------:R-:W-:-:S02]  /*0d10*/  @P6 IADD3 R9, R5, R13, RZ ;  /* 0x0000000d05096210 */ /* 0x000fc40007ffe0ff */
[----:B------:R-:W-:Y:S02]  /*0d20*/  @P6 SHF.L.U32 R5, R4, 0x2, RZ ;  /* 0x0000000204056819 */ /* 0x000fe400000006ff */
[----:B------:R-:W-:Y:S02]  /*0d30*/  @P1 IADD3.X R25, R10, R25, RZ, P0, !PT ;  /* 0x000000190a191210 */ /* 0x000fe400007fe4ff */
[----:B------:R-:W-:Y:S02]  /*0d40*/  @P6 SHF.L.U64.HI R8, R4, 0x2, R9 ;  /* 0x0000000204086819 */ /* 0x000fe40000010209 */
[----:B--2---:R-:W-:Y:S02]  /*0d50*/  @P6 IADD3 R2, P0, R5, R2, RZ ;  /* 0x0000000205026210 */ /* 0x004fe40007f1e0ff */
[----:B------:R-:W-:Y:S02]  /*0d60*/  IADD3 R33, R57, 0x180, RZ ;  /* 0x0000018039217810 */ /* 0x000fe40007ffe0ff */
[----:B------:R-:W-:-:S02]  /*0d70*/  @P6 IADD3.X R3, R8, R3, RZ, P0, !PT ;  /* 0x0000000308036210 */ /* 0x000fc400007fe4ff */
[----:B----4-:R-:W-:-:S03]  /*0d80*/  @P6 IADD3 R4, P0, R5, R6, RZ ;  /* 0x0000000605046210 */ /* 0x010fc60007f1e0ff */
[----:B------:R0:W5:Y:S01]  /*0d90*/  @P6 LDG.E.64 R36, desc[UR8][R2.64] ;  /* 0x0000000802246981 */ /* 0x000162000c1e1b00 */
[----:B------:R-:W-:Y:S02]  /*0da0*/  @P6 IADD3.X R5, R8, R7, RZ, P0, !PT ;  /* 0x0000000708056210 */ /* 0x000fe400007fe4ff */
[----:B------:R-:W-:Y:S02]  /*0db0*/  ISETP.GE.U32.AND P0, PT, R0, UR12, PT ;  /* 0x0000000c00007c0c */ /* 0x000fe4000bf06070 */
[----:B------:R-:W-:Y:S02]  /*0dc0*/  SHF.R.S32.HI R0, RZ, 0x1f, R0 ;  /* 0x0000001fff007819 */ /* 0x000fe40000011400 */
[----:B------:R-:W-:Y:S02]  /*0dd0*/  SHF.R.S32.HI R7, RZ, 0x1f, R33 ;  /* 0x0000001fff077819 */ /* 0x000fe40000011421 */
[----:B------:R-:W-:-:S04]  /*0de0*/  ISETP.GE.AND.EX P0, PT, R0, UR13, PT, P0 ;  /* 0x0000000d00007c0c */ /* 0x000fc8000bf06300 */
[----:B------:R-:W-:-:S13]  /*0df0*/  ISETP.LT.U32.AND P0, PT, R58, 0x180, !P0 ;  /* 0x000001803a00780c */ /* 0x000fda0004701070 */
[----:B------:R-:W1:Y:S01]  /*0e00*/  @P0 LDC.64 R8, c[0x0][0x288] ;  /* 0x0000a200ff080b82 */ /* 0x000e620000000a00 */
[----:B------:R-:W-:-:S07]  /*0e10*/  @P0 MOV R6, R74 ;  /* 0x0000004a00060202 */ /* 0x000fce0000000f00 */
[----:B------:R-:W2:Y:S08]  /*0e20*/  @P0 LDC.64 R14, c[0x0][0x230] ;  /* 0x00008c00ff0e0b82 */ /* 0x000eb00000000a00 */
[----:B------:R-:W3:Y:S01]  /*0e30*/  @P0 LDC.64 R12, c[0x0][0x228] ;  /* 0x00008a00ff0c0b82 */ /* 0x000ee20000000a00 */
[----:B-1----:R-:W-:Y:S01]  /*0e40*/  @P0 IMAD R0, R7, R8, RZ ;  /* 0x0000000807000224 */ /* 0x002fe200078e02ff */
[----:B------:R-:W-:-:S03]  /*0e50*/  @P0 MOV R7, R77 ;  /* 0x0000004d00070202 */ /* 0x000fc60000000f00 */
[C---:B------:R-:W-:Y:S02]  /*0e60*/  @P0 IMAD R11, R33.reuse, R9, R0 ;  /* 0x00000009210b0224 */ /* 0x040fe400078e0200 */
[----:B------:R-:W-:Y:S01]  /*0e70*/  @P0 IMAD.WIDE.U32 R8, R33, R8, R6 ;  /* 0x0000000821080225 */ /* 0x000fe200078e0006 */
[----:B------:R-:W-:Y:S01]  /*0e80*/  CS2R R6, SRZ ;  /* 0x0000000000067805 */ /* 0x000fe2000001ff00 */
[----:B------:R-:W1:Y:S03]  /*0e90*/  LDC.64 R32, c[0x0][0x248] ;  /* 0x00009200ff207b82 */ /* 0x000e660000000a00 */
[----:B------:R-:W-:Y:S02]  /*0ea0*/  @P0 IADD3 R11, R9, R11, RZ ;  /* 0x0000000b090b0210 */ /* 0x000fe40007ffe0ff */
[C---:B------:R-:W-:Y:S01]  /*0eb0*/  @P0 SHF.L.U32 R9, R8.reuse, 0x2, RZ ;  /* 0x0000000208090819 */ /* 0x040fe200000006ff */
[----:B------:R4:W5:Y:S01]  /*0ec0*/  @P6 LDG.E.64 R6, desc[UR8][R4.64] ;  /* 0x0000000804066981 */ /* 0x000962000c1e1b00 */
[----:B------:R-:W-:-:S02]  /*0ed0*/  @P0 SHF.L.U64.HI R8, R8, 0x2, R11 ;  /* 0x0000000208080819 */ /* 0x000fc4000001020b */
[----:B--2---:R-:W-:-:S04]  /*0ee0*/  @P0 IADD3 R14, P6, R9, R14, RZ ;  /* 0x0000000e090e0210 */ /* 0x004fc80007fde0ff */
[C---:B------:R-:W-:Y:S02]  /*0ef0*/  @P0 IADD3.X R15, R8.reuse, R15, RZ, P6, !PT ;  /* 0x0000000f080f0210 */ /* 0x040fe400037fe4ff */
[----:B---3--:R-:W-:Y:S02]  /*0f00*/  @P0 IADD3 R12, P6, R9, R12, RZ ;  /* 0x0000000c090c0210 */ /* 0x008fe40007fde0ff */
[----:B------:R-:W-:Y:S02]  /*0f10*/  SHF.R.S32.HI R11, RZ, 0x1f, R55 ;  /* 0x0000001fff0b7819 */ /* 0x000fe40000011437 */
[----:B------:R-:W-:Y:S02]  /*0f20*/  @P0 IADD3.X R13, R8, R13, RZ, P6, !PT ;  /* 0x0000000d080d0210 */ /* 0x000fe400037fe4ff */
[----:B------:R-:W-:-:S04]  /*0f30*/  ISETP.GE.U32.AND P6, PT, R55, UR12, PT ;  /* 0x0000000c37007c0c */ /* 0x000fc8000bfc6070 */
[----:B------:R-:W-:Y:S01]  /*0f40*/  ISETP.GE.AND.EX P6, PT, R11, UR13, PT, P6 ;  /* 0x0000000d0b007c0c */ /* 0x000fe2000bfc6360 */
[----:B-1----:R-:W-:-:S03]  /*0f50*/  IMAD.WIDE R32, R54, 0x8, R32 ;  /* 0x0000000836207825 */ /* 0x002fc600078e0220 */
[----:B------:R-:W-:-:S03]  /*0f60*/  ISETP.GT.U32.OR P6, PT, R58, 0x17f, P6 ;  /* 0x0000017f3a00780c */ /* 0x000fc600037c4470 */
[----:B------:R-:W2:Y:S10]  /*0f70*/  LDG.E.64 R32, desc[UR8][R32.64] ;  /* 0x0000000820207981 */ /* 0x000eb4000c1e1b00 */
[----:B------:R-:W1:Y:S08]  /*0f80*/  @!P6 LDC.64 R8, c[0x0][0x288] ;  /* 0x0000a200ff08eb82 */ /* 0x000e700000000a00 */
[----:B------:R-:W3:Y:S01]  /*0f90*/  @!P6 LDC.64 R40, c[0x0][0x230] ;  /* 0x00008c00ff28eb82 */ /* 0x000ee20000000a00 */
[----:B0-----:R-:W-:-:S02]  /*0fa0*/  @!P6 MOV R2, R74 ;  /* 0x0000004a0002e202 */ /* 0x001fc40000000f00 */
[----:B------:R-:W-:-:S05]  /*0fb0*/  @!P6 MOV R3, R77 ;  /* 0x0000004d0003e202 */ /* 0x000fca0000000f00 */
[----:B------:R-:W0:Y:S01]  /*0fc0*/  @!P6 LDC.64 R42, c[0x0][0x228] ;  /* 0x00008a00ff2aeb82 */ /* 0x000e220000000a00 */
[----:B------:R-:W-:-:S06]  /*0fd0*/  CS2R R34, SRZ ;  /* 0x0000000000227805 */ /* 0x000fcc000001ff00 */
[----:B------:R-:W5:Y:S01]  /*0fe0*/  @P0 LDG.E.64 R34, desc[UR8][R14.64] ;  /* 0x000000080e220981 */ /* 0x000f62000c1e1b00 */
[-C--:B-1----:R-:W-:Y:S02]  /*0ff0*/  @!P6 IMAD R0, R11, R8.reuse, RZ ;  /* 0x000000080b00e224 */ /* 0x082fe400078e02ff */
[----:B------:R-:W-:-:S04]  /*1000*/  @!P6 IMAD.WIDE.U32 R2, R55, R8, R2 ;  /* 0x000000083702e225 */ /* 0x000fc800078e0002 */
[----:B----4-:R-:W-:Y:S01]  /*1010*/  @!P6 IMAD R5, R55, R9, R0 ;  /* 0x000000093705e224 */ /* 0x010fe200078e0200 */
[----:B------:R-:W-:-:S04]  /*1020*/  CS2R R8, SRZ ;  /* 0x0000000000087805 */ /* 0x000fc8000001ff00 */
[----:B------:R-:W-:Y:S02]  /*1030*/  @!P6 IADD3 R5, R3, R5, RZ ;  /* 0x000000050305e210 */ /* 0x000fe40007ffe0ff */
[C---:B------:R-:W-:Y:S01]  /*1040*/  @!P6 SHF.L.U32 R3, R2.reuse, 0x2, RZ ;  /* 0x000000020203e819 */ /* 0x040fe200000006ff */
[----:B------:R1:W5:Y:S01]  /*1050*/  @P0 LDG.E.64 R8, desc[UR8][R12.64] ;  /* 0x000000080c080981 */ /* 0x000362000c1e1b00 */
[----:B------:R-:W-:Y:S02]  /*1060*/  @!P6 SHF.L.U64.HI R2, R2, 0x2, R5 ;  /* 0x000000020202e819 */ /* 0x000fe40000010205 */
[----:B---3--:R-:W-:-:S04]  /*1070*/  @!P6 IADD3 R40, P0, R3, R40, RZ ;  /* 0x000000280328e210 */ /* 0x008fc80007f1e0ff */
[C---:B------:R-:W-:Y:S02]  /*1080*/  @!P6 IADD3.X R41, R2.reuse, R41, RZ, P0, !PT ;  /* 0x000000290229e210 */ /* 0x040fe400007fe4ff */
[----:B0-----:R-:W-:Y:S02]  /*1090*/  @!P6 IADD3 R42, P0, R3, R42, RZ ;  /* 0x0000002a032ae210 */ /* 0x001fe40007f1e0ff */
[----:B------:R-:W-:Y:S02]  /*10a0*/  CS2R R4, SRZ ;  /* 0x0000000000047805 */ /* 0x000fe4000001ff00 */
[----:B------:R-:W-:Y:S02]  /*10b0*/  MOV R3, RZ ;  /* 0x000000ff00037202 */ /* 0x000fe40000000f00 */
[----:B-1----:R-:W-:Y:S02]  /*10c0*/  CS2R R12, SRZ ;  /* 0x00000000000c7805 */ /* 0x002fe4000001ff00 */
[----:B------:R-:W-:-:S02]  /*10d0*/  @!P6 IADD3.X R43, R2, R43, RZ, P0, !PT ;  /* 0x0000002b022be210 */ /* 0x000fc400007fe4ff */
[----:B------:R-:W-:Y:S02]  /*10e0*/  CS2R R14, SRZ ;  /* 0x00000000000e7805 */ /* 0x000fe4000001ff00 */
[----:B------:R-:W-:Y:S01]  /*10f0*/  MOV R2, RZ ;  /* 0x000000ff00027202 */ /* 0x000fe20000000f00 */
[----:B------:R0:W5:Y:S04]  /*1100*/  @P4 LDG.E.64 R4, desc[UR8][R28.64] ;  /* 0x000000081c044981 */ /* 0x000168000c1e1b00 */
[----:B------:R1:W5:Y:S04]  /*1110*/  @P4 LDG.E.64 R12, desc[UR8][R26.64] ;  /* 0x000000081a0c4981 */ /* 0x000368000c1e1b00 */
[----:B------:R3:W5:Y:S01]  /*1120*/  @P5 LDG.E.64 R2, desc[UR8][R30.64] ;  /* 0x000000081e025981 */ /* 0x000762000c1e1b00 */
[----:B0-----:R-:W-:-:S03]  /*1130*/  CS2R R28, SRZ ;  /* 0x00000000001c7805 */ /* 0x001fc6000001ff00 */
[----:B------:R0:W5:Y:S01]  /*1140*/  @P3 LDG.E.64 R14, desc[UR8][R20.64] ;  /* 0x00000008140e3981 */ /* 0x000162000c1e1b00 */
[----:B-1----:R-:W-:-:S03]  /*1150*/  CS2R R26, SRZ ;  /* 0x00000000001a7805 */ /* 0x002fc6000001ff00 */
[----:B------:R-:W5:Y:S01]  /*1160*/  @P1 LDG.E.64 R28, desc[UR8][R62.64] ;  /* 0x000000083e1c1981 */ /* 0x000f62000c1e1b00 */
[----:B---3--:R-:W-:-:S03]  /*1170*/  CS2R R30, SRZ ;  /* 0x00000000001e7805 */ /* 0x008fc6000001ff00 */
[----:B------:R-:W5:Y:S01]  /*1180*/  @!P6 LDG.E.64 R26, desc[UR8][R40.64] ;  /* 0x00000008281ae981 */ /* 0x000f62000c1e1b00 */
[----:B0-----:R-:W-:-:S03]  /*1190*/  CS2R R20, SRZ ;  /* 0x0000000000147805 */ /* 0x001fc6000001ff00 */
[----:B------:R-:W5:Y:S04]  /*11a0*/  @P2 LDG.E.64 R30, desc[UR8][R64.64] ;  /* 0x00000008401e2981 */ /* 0x000f68000c1e1b00 */
[----:B------:R-:W5:Y:S01]  /*11b0*/  @!P6 LDG.E.64 R20, desc[UR8][R42.64] ;  /* 0x000000082a14e981 */ /* 0x000f62000c1e1b00 */
[----:B------:R-:W-:Y:S02]  /*11c0*/  MOV R61, 0x3f800000 ;  /* 0x3f800000003d7802 */ /* 0x000fe40000000f00 */
[----:B------:R-:W-:Y:S02]  /*11d0*/  CS2R R10, SRZ ;  /* 0x00000000000a7805 */ /* 0x000fe4000001ff00 */
[----:B------:R-:W-:-:S04]  /*11e0*/  CS2R R38, SRZ ;  /* 0x0000000000267805 */ /* 0x000fc8000001ff00 */
[----:B------:R0:W5:Y:S04]  /*11f0*/  @P5 LDG.E.64 R10, desc[UR8][R16.64] ;  /* 0x00000008100a5981 */ /* 0x000168000c1e1b00 */
[----:B------:R1:W5:Y:S01]  /*1200*/  @P3 LDG.E.64 R38, desc[UR8][R18.64] ;  /* 0x0000000812263981 */ /* 0x000362000c1e1b00 */
[----:B------:R-:W-:Y:S01]  /*1210*/  BSSY B0, `(.L_x_1092) ;  /* 0x0000019000007945 */ /* 0x000fe20003800000 */
[----:B0-----:R-:W-:Y:S02]  /*1220*/  CS2R R16, SRZ ;  /* 0x0000000000107805 */ /* 0x001fe4000001ff00 */
[----:B-1----:R-:W-:-:S04]  /*1230*/  CS2R R18, SRZ ;  /* 0x0000000000127805 */ /* 0x002fc8000001ff00 */
[----:B------:R0:W5:Y:S04]  /*1240*/  @P2 LDG.E.64 R16, desc[UR8][R22.64] ;  /* 0x0000000816102981 */ /* 0x000168000c1e1b00 */
[----:B------:R1:W5:Y:S01]  /*1250*/  @P1 LDG.E.64 R18, desc[UR8][R24.64] ;  /* 0x0000000818121981 */ /* 0x000362000c1e1b00 */
[----:B0-----:R-:W-:Y:S02]  /*1260*/  CS2R R22, SRZ ;  /* 0x0000000000167805 */ /* 0x001fe4000001ff00 */
[----:B-1----:R-:W-:Y:S01]  /*1270*/  CS2R R24, SRZ ;  /* 0x0000000000187805 */ /* 0x002fe2000001ff00 */
[----:B--2---:R-:W-:-:S05]  /*1280*/  FFMA.FTZ R33, -R32, R32, R33 ;  /* 0x0000002020217223 */ /* 0x004fca0000010121 */
[----:B------:R-:W-:-:S13]  /*1290*/  FSETP.GTU.FTZ.AND P0, PT, R33, RZ, PT ;  /* 0x000000ff2100720b */ /* 0x000fda0003f1c000 */
[----:B------:R-:W0:Y:S02]  /*12a0*/  @P0 LDC R0, c[0x0][0x250] ;  /* 0x00009400ff000b82 */ /* 0x000e240000000800 */
[----:B0-----:R-:W-:-:S04]  /*12b0*/  @P0 FADD.FTZ R0, R33, R0 ;  /* 0x0000000021000221 */ /* 0x001fc80000010000 */
[----:B------:R0:W1:Y:S01]  /*12c0*/  @P0 MUFU.RSQ R61, R0 ;  /* 0x00000000003d0308 */ /* 0x0000620000001400 */
[----:B------:R-:W-:-:S13]  /*12d0*/  ISETP.GT.U32.AND P0, PT, R58, 0x17f, PT ;  /* 0x0000017f3a00780c */ /* 0x000fda0003f04070 */
[----:B0-----:R-:W-:Y:S05]  /*12e0*/  @P0 BRA `(.L_x_1093) ;  /* 0x00000000002c0947 */ /* 0x001fea0003800000 */
[----:B------:R-:W-:Y:S01]  /*12f0*/  ISETP.NE.AND P0, PT, RZ, UR10, PT ;  /* 0x0000000aff007c0c */ /* 0x000fe2000bf05270 */
[----:B------:R-:W0:Y:S01]  /*1300*/  LDC.64 R42, c[0x0][0x238] ;  /* 0x00008e00ff2a7b82 */ /* 0x000e220000000a00 */
[----:B------:R-:W-:-:S05]  /*1310*/  IMAD R0, R73, 0xc, RZ ;  /* 0x0000000c49007824 */ /* 0x000fca00078e02ff */
[----:B------:R-:W-:-:S04]  /*1320*/  IADD3 R33, R59, R0, RZ ;  /* 0x000000003b217210 */ /* 0x000fc80007ffe0ff */
[----:B------:R-:W-:Y:S02]  /*1330*/  SHF.R.S32.HI R0, RZ, 0x1f, R33 ;  /* 0x0000001fff007819 */ /* 0x000fe40000011421 */
[----:B------:R-:W2:Y:S01]  /*1340*/  @P0 LDC.64 R22, c[0x0][0x240] ;  /* 0x00009000ff160b82 */ /* 0x000ea20000000a00 */
[C---:B0-----:R-:W-:Y:S01]  /*1350*/  IMAD.WIDE R42, R33.reuse, 0x4, R42 ;  /* 0x00000004212a7825 */ /* 0x041fe200078e022a */
[----:B--2---:R-:W-:-:S04]  /*1360*/  @P0 LEA R40, P6, R33, R22, 0x2 ;  /* 0x0000001621280211 */ /* 0x004fc800078c10ff */
[----:B------:R-:W-:Y:S02]  /*1370*/  @P0 LEA.HI.X R41, R33, R23, R0, 0x2, P6 ;  /* 0x0000001721290211 */ /* 0x000fe400030f1400 */
[----:B------:R0:W5:Y:S04]  /*1380*/  LDG.E.64 R22, desc[UR8][R42.64] ;  /* 0x000000082a167981 */ /* 0x000168000c1e1b00 */
[----:B------:R0:W5:Y:S03]  /*1390*/  @P0 LDG.E.64 R24, desc[UR8][R40.64] ;  /* 0x0000000828180981 */ /* 0x000166000c1e1b00 */
.L_x_1093:
[----:B------:R-:W-:Y:S05]  /*13a0*/  BSYNC B0 ;  /* 0x0000000000007941 */ /* 0x000fea0003800000 */
.L_x_1092:
[----:B------:R-:W-:Y:S01]  /*13b0*/  ISETP.NE.AND P0, PT, RZ, UR10, PT ;  /* 0x0000000aff007c0c */ /* 0x000fe2000bf05270 */
[C---:B0----5:R-:W-:Y:S01]  /*13c0*/  FADD.FTZ R40, -R32.reuse, R2 ;  /* 0x0000000220287221 */ /* 0x061fe20000010100 */
[----:B------:R-:W-:Y:S01]  /*13d0*/  FADD.FTZ R62, -R32, R3 ;  /* 0x00000003203e7221 */ /* 0x000fe20000010100 */
[----:B------:R-:W-:Y:S01]  /*13e0*/  LOP3.LUT R60, R60, 0xfffffffd, RZ, 0xc0, !PT ;  /* 0xfffffffd3c3c7812 */ /* 0x000fe200078ec0ff */
[C---:B------:R-:W-:Y:S01]  /*13f0*/  FADD.FTZ R2, -R32.reuse, R4 ;  /* 0x0000000420027221 */ /* 0x040fe20000010100 */
[----:B------:R-:W-:Y:S01]  /*1400*/  FADD.FTZ R0, -R32, R5 ;  /* 0x0000000520007221 */ /* 0x000fe20000010100 */
[----:B------:R-:W-:Y:S01]  /*1410*/  MOV R43, R10 ;  /* 0x0000000a002b7202 */ /* 0x000fe20000000f00 */
[----:B-1----:R-:W-:Y:S01]  /*1420*/  FMUL.FTZ R45, R40, R61 ;  /* 0x0000003d282d7220 */ /* 0x002fe20000410000 */
[----:B------:R-:W-:Y:S01]  /*1430*/  MOV R42, R11 ;  /* 0x0000000b002a7202 */ /* 0x000fe20000000f00 */
[----:B------:R-:W-:Y:S01]  /*1440*/  FMUL.FTZ R4, R62, R61 ;  /* 0x0000003d3e047220 */ /* 0x000fe20000410000 */
[----:B------:R-:W-:-:S03]  /*1450*/  MOV R41, R12 ;  /* 0x0000000c00297202 */ /* 0x000fc60000000f00 */
[----:B------:R-:W-:Y:S01]  /*1460*/  @P0 LOP3.LUT R60, R60, 0x2, RZ, 0xfc, !PT ;  /* 0x000000023c3c0812 */ /* 0x000fe200078efcff */
        /* <DEDUP_REMOVED lines=13> */
[----:B-1----:R-:W-:Y:S01]  /*1540*/  FADD.FTZ R64, -R43, 1 ;  /* 0x3f8000002b407421 */ /* 0x002fe20000010100 */
[----:B------:R-:W-:-:S03]  /*1550*/  FMUL.FTZ R43, R10, R43 ;  /* 0x0000002b0a2b7220 */ /* 0x000fc60000410000 */
[----:B------:R-:W-:Y:S01]  /*1560*/  FFMA.FTZ R64, R3, R64, 1 ;  /* 0x3f80000003407423 */ /* 0x000fe20000010040 */
[----:B------:R-:W-:-:S03]  /*1570*/  FMUL.FTZ R3, R11, R62 ;  /* 0x0000003e0b037220 */ /* 0x000fc60000410000 */
[----:B------:R-:W-:Y:S01]  /*1580*/  FMUL.FTZ R43, R43, R64 ;  /* 0x000000402b2b7220 */ /* 0x000fe20000410000 */
[----:B------:R-:W-:-:S07]  /*1590*/  FMUL.FTZ R42, R3, R66 ;  /* 0x00000042032a7220 */ /* 0x000fce0000410000 */
.L_x_1094:
[----:B------:R-:W-:Y:S01]  /*15a0*/  FMUL.FTZ R62, R43, R22 ;  /* 0x000000162b3e7220 */ /* 0x000fe20000410000 */
[----:B------:R-:W-:Y:S01]  /*15b0*/  FMUL.FTZ R3, R2, R61 ;  /* 0x0000003d02037220 */ /* 0x000fe20000410000 */
[----:B------:R-:W-:Y:S01]  /*15c0*/  MOV R40, R13 ;  /* 0x0000000d00287202 */ /* 0x000fe20000000f00 */
        /* <DEDUP_REMOVED lines=23> */
.L_x_1095:
[----:B------:R-:W-:Y:S01]  /*1740*/  FFMA.FTZ R64, R4, R5, R33 ;  /* 0x0000000504407223 */ /* 0x000fe20000010021 */
[----:B------:R-:W-:Y:S01]  /*1750*/  FMUL.FTZ R62, R41, R22 ;  /* 0x00000016293e7220 */ /* 0x000fe20000410000 */
[----:B------:R-:W-:Y:S01]  /*1760*/  FADD.FTZ R5, R5, R2 ;  /* 0x0000000205057221 */ /* 0x000fe20000010000 */
[C---:B------:R-:W-:Y:S01]  /*1770*/  FADD.FTZ R2, -R32.reuse, R38 ;  /* 0x0000002620027221 */ /* 0x040fe20000010100 */
[----:B------:R-:W-:Y:S01]  /*1780*/  MOV R38, R14 ;  /* 0x0000000e00267202 */ /* 0x000fe20000000f00 */
[----:B------:R-:W-:Y:S01]  /*1790*/  FFMA.FTZ R63, R3, R62, R64 ;  /* 0x0000003e033f7223 */ /* 0x000fe20000010040 */
[----:B------:R-:W-:Y:S01]  /*17a0*/  FADD.FTZ R64, -R32, R39 ;  /* 0x0000002720407221 */ /* 0x000fe20000010100 */
[----:B------:R-:W-:Y:S01]  /*17b0*/  FADD.FTZ R62, R5, R62 ;  /* 0x0000003e053e7221 */ /* 0x000fe20000010000 */
[----:B------:R-:W-:Y:S01]  /*17c0*/  FMUL.FTZ R5, R2, R61 ;  /* 0x0000003d02057220 */ /* 0x000fe20000410000 */
[----:B------:R-:W-:Y:S01]  /*17d0*/  MOV R33, R15 ;  /* 0x0000000f00217202 */ /* 0x000fe20000000f00 */
[----:B------:R-:W-:Y:S01]  /*17e0*/  FMUL.FTZ R39, R40, R23 ;  /* 0x0000001728277220 */ /* 0x000fe20000410000 */
        /* <DEDUP_REMOVED lines=15> */
[----:B-1----:R-:W-:-:S03]  /*18e0*/  FADD.FTZ R70, -R68, 1 ;  /* 0x3f80000044467421 */ /* 0x002fc60000010100 */
[----:B------:R-:W-:Y:S01]  /*18f0*/  FMUL.FTZ R38, R38, R69 ;  /* 0x0000004526267220 */ /* 0x000fe20000410000 */
[----:B------:R-:W-:Y:S01]  /*1900*/  FFMA.FTZ R70, R33, R70, 1 ;  /* 0x3f80000021467423 */ /* 0x000fe20000010046 */
[----:B------:R-:W-:-:S04]  /*1910*/  FMUL.FTZ R33, R15, R68 ;  /* 0x000000440f217220 */ /* 0x000fc80000410000 */
[----:B------:R-:W-:-:S07]  /*1920*/  FMUL.FTZ R33, R33, R70 ;  /* 0x0000004621217220 */ /* 0x000fce0000410000 */
.L_x_1096:
[----:B------:R-:W-:Y:S01]  /*1930*/  FFMA.FTZ R66, R0, R39, R63 ;  /* 0x0000002700427223 */ /* 0x000fe2000001003f */
[----:B------:R-:W-:Y:S01]  /*1940*/  FMUL.FTZ R64, R38, R22 ;  /* 0x0000001626407220 */ /* 0x000fe20000410000 */
[----:B------:R-:W-:Y:S01]  /*1950*/  FADD.FTZ R39, R39, R62 ;  /* 0x0000003e27277221 */ /* 0x000fe20000010000 */
[C---:B------:R-:W-:Y:S01]  /*1960*/  FADD.FTZ R70, -R32.reuse, R30 ;  /* 0x0000001e20467221 */ /* 0x040fe20000010100 */
[C---:B------:R-:W-:Y:S01]  /*1970*/  FADD.FTZ R68, -R32.reuse, R29 ;  /* 0x0000001d20447221 */ /* 0x040fe20000010100 */
[----:B------:R-:W-:Y:S01]  /*1980*/  FFMA.FTZ R63, R5, R64, R66 ;  /* 0x00000040053f7223 */ /* 0x000fe20000010042 */
[----:B------:R-:W-:Y:S01]  /*1990*/  FADD.FTZ R39, R39, R64 ;  /* 0x0000004027277221 */ /* 0x000fe20000010000 */
[C---:B------:R-:W-:Y:S01]  /*19a0*/  FADD.FTZ R72, -R32.reuse, R31 ;  /* 0x0000001f20487221 */ /* 0x040fe20000010100 */
[----:B------:R-:W-:Y:S01]  /*19b0*/  FMUL.FTZ R29, R33, R23 ;  /* 0x00000017211d7220 */ /* 0x000fe20000410000 */
[C---:B------:R-:W-:Y:S01]  /*19c0*/  FADD.FTZ R30, -R32.reuse, R28 ;  /* 0x0000001c201e7221 */ /* 0x040fe20000010100 */
[C---:B------:R-:W-:Y:S01]  /*19d0*/  FADD.FTZ R36, -R32.reuse, R36 ;  /* 0x0000002420247221 */ /* 0x040fe20000010100 */
[C---:B------:R-:W-:Y:S01]  /*19e0*/  FADD.FTZ R66, -R32.reuse, R37 ;  /* 0x0000002520427221 */ /* 0x040fe20000010100 */
[C---:B------:R-:W-:Y:S01]  /*19f0*/  FADD.FTZ R34, -R32.reuse, R34 ;  /* 0x0000002220227221 */ /* 0x040fe20000010100 */
[C---:B------:R-:W-:Y:S01]  /*1a00*/  FADD.FTZ R64, -R32.reuse, R35 ;  /* 0x0000002320407221 */ /* 0x040fe20000010100 */
[C---:B------:R-:W-:Y:S01]  /*1a10*/  FADD.FTZ R26, -R32.reuse, R26 ;  /* 0x0000001a201a7221 */ /* 0x040fe20000010100 */
[----:B------:R-:W-:Y:S01]  /*1a20*/  FADD.FTZ R62, -R32, R27 ;  /* 0x0000001b203e7221 */ /* 0x000fe20000010100 */
[----:B------:R-:W-:Y:S01]  /*1a30*/  FMUL.FTZ R71, R70, R61 ;  /* 0x0000003d46477220 */ /* 0x000fe20000410000 */
[----:B------:R-:W-:Y:S01]  /*1a40*/  FFMA.FTZ R28, R2, R29, R63 ;  /* 0x0000001d021c7223 */ /* 0x000fe2000001003f */
[----:B------:R-:W-:Y:S01]  /*1a50*/  FADD.FTZ R39, R29, R39 ;  /* 0x000000271d277221 */ /* 0x000fe20000010000 */
[----:B------:R-:W-:Y:S01]  /*1a60*/  MOV R35, R16 ;  /* 0x0000001000237202 */ /* 0x000fe20000000f00 */
[----:B------:R-:W-:Y:S01]  /*1a70*/  FFMA.FTZ R32, R45, R43, RZ ;  /* 0x0000002b2d207223 */ /* 0x000fe200000100ff */
[----:B------:R-:W-:Y:S01]  /*1a80*/  MOV R27, R17 ;  /* 0x00000011001b7202 */ /* 0x000fe20000000f00 */
        /* <DEDUP_REMOVED lines=21> */
.L_x_1097:
[----:B------:R-:W-:Y:S01]  /*1be0*/  FMUL.FTZ R72, R35, R22 ;  /* 0x0000001623487220 */ /* 0x000fe20000410000 */
[----:B------:R-:W-:Y:S01]  /*1bf0*/  FFMA.FTZ R32, R3, R41, R32 ;  /* 0x0000002903207223 */ /* 0x000fe20000010020 */
[----:B------:R-:W-:Y:S01]  /*1c00*/  FADD.FTZ R31, R31, R41 ;  /* 0x000000291f1f7221 */ /* 0x000fe20000010000 */
[----:B------:R-:W-:Y:S01]  /*1c10*/  FADD.FTZ R29, RZ, R42 ;  /* 0x0000002aff1d7221 */ /* 0x000fe20000010000 */
[----:B------:R-:W-:Y:S01]  /*1c20*/  FFMA.FTZ R41, R71, R72, R28 ;  /* 0x0000004847297223 */ /* 0x000fe2000001001c */
[----:B------:R-:W-:Y:S01]  /*1c30*/  FADD.FTZ R28, R39, R72 ;  /* 0x00000048271c7221 */ /* 0x000fe20000010000 */
[----:B------:R-:W-:Y:S01]  /*1c40*/  FMUL.FTZ R39, R27, R23 ;  /* 0x000000171b277220 */ /* 0x000fe20000410000 */
[----:B------:R-:W-:Y:S01]  /*1c50*/  FFMA.FTZ R37, R4, R42, RZ ;  /* 0x0000002a04257223 */ /* 0x000fe200000100ff */
[----:B------:R-:W-:Y:S01]  /*1c60*/  FADD.FTZ R42, R29, R40 ;  /* 0x000000281d2a7221 */ /* 0x000fe20000010000 */
[----:B------:R-:W-:Y:S01]  /*1c70*/  MOV R29, R18 ;  /* 0x00000012001d7202 */ /* 0x000fe20000000f00 */
[----:B------:R-:W-:Y:S01]  /*1c80*/  FFMA.FTZ R72, R70, R39, R41 ;  /* 0x0000002746487223 */ /* 0x000fe20000010029 */
[----:B------:R-:W-:Y:S01]  /*1c90*/  FADD.FTZ R39, R39, R28 ;  /* 0x0000001c27277221 */ /* 0x000fe20000010000 */
[----:B------:R-:W-:Y:S01]  /*1ca0*/  FFMA.FTZ R37, R0, R40, R37 ;  /* 0x0000002800257223 */ /* 0x000fe20000010025 */
[----:B------:R-:W-:Y:S01]  /*1cb0*/  MOV R28, R19 ;  /* 0x00000013001c7202 */ /* 0x000fe20000000f00 */
        /* <DEDUP_REMOVED lines=18> */
[----:B------:R-:W-:-:S04]  /*1de0*/  FMUL.FTZ R29, R18, R41 ;  /* 0x00000029121d7220 */ /* 0x000fc80000410000 */
[----:B------:R-:W-:Y:S01]  /*1df0*/  FMUL.FTZ R29, R29, R28 ;  /* 0x0000001c1d1d7220 */ /* 0x000fe20000410000 */
[----:B------:R-:W-:-:S07]  /*1e00*/  FMUL.FTZ R28, R30, R63 ;  /* 0x0000003f1e1c7220 */ /* 0x000fce0000410000 */
.L_x_1098:
[----:B------:R-:W-:Y:S01]  /*1e10*/  FMUL.FTZ R30, R29, R22 ;  /* 0x000000161d1e7220 */ /* 0x000fe20000410000 */
[----:B------:R-:W-:Y:S01]  /*1e20*/  FADD.FTZ R40, R31, R38 ;  /* 0x000000261f287221 */ /* 0x000fe20000010000 */
[----:B------:R-:W-:Y:S01]  /*1e30*/  FFMA.FTZ R38, R5, R38, R32 ;  /* 0x0000002605267223 */ /* 0x000fe20000010020 */
[----:B------:R-:W-:Y:S01]  /*1e40*/  FMUL.FTZ R32, R28, R23 ;  /* 0x000000171c207220 */ /* 0x000fe20000410000 */
[----:B------:R-:W-:Y:S01]  /*1e50*/  FFMA.FTZ R31, R69, R30, R72 ;  /* 0x0000001e451f7223 */ /* 0x000fe20000010048 */
[----:B------:R-:W-:Y:S01]  /*1e60*/  FADD.FTZ R39, R39, R30 ;  /* 0x0000001e27277221 */ /* 0x000fe20000010000 */
[----:B------:R-:W-:Y:S01]  /*1e70*/  FADD.FTZ R30, R42, R33 ;  /* 0x000000212a1e7221 */ /* 0x000fe20000010000 */
[----:B------:R-:W-:Y:S01]  /*1e80*/  FFMA.FTZ R33, R2, R33, R37 ;  /* 0x0000002102217223 */ /* 0x000fe20000010025 */
[----:B------:R-:W-:Y:S01]  /*1e90*/  FFMA.FTZ R42, R68, R32, R31 ;  /* 0x00000020442a7223 */ /* 0x000fe2000001001f */
[----:B------:R-:W-:Y:S01]  /*1ea0*/  FADD.FTZ R37, R32, R39 ;  /* 0x0000002720257221 */ /* 0x000fe20000010000 */
[----:B------:R-:W-:Y:S01]  /*1eb0*/  MOV R32, R6 ;  /* 0x0000000600207202 */ /* 0x000fe20000000f00 */
[----:B------:R-:W-:Y:S01]  /*1ec0*/  FMUL.FTZ R67, R36, R61 ;  /* 0x0000003d24437220 */ /* 0x000fe20000410000 */
[----:B------:R-:W-:Y:S01]  /*1ed0*/  MOV R31, R7 ;  /* 0x00000007001f7202 */ /* 0x000fe20000000f00 */
        /* <DEDUP_REMOVED lines=14> */
[----:B-1----:R-:W-:-:S04]  /*1fc0*/  FADD.FTZ R31, -R72, 1 ;  /* 0x3f800000481f7421 */ /* 0x002fc80000010100 */
[----:B------:R-:W-:Y:S01]  /*1fd0*/  FFMA.FTZ R36, R32, R31, 1 ;  /* 0x3f80000020247423 */ /* 0x000fe2000001001f */
[----:B------:R-:W-:Y:S01]  /*1fe0*/  FMUL.FTZ R32, R6, R39 ;  /* 0x0000002706207220 */ /* 0x000fe20000410000 */
[----:B------:R-:W-:-:S03]  /*1ff0*/  FMUL.FTZ R31, R7, R72 ;  /* 0x00000048071f7220 */ /* 0x000fc60000410000 */
[----:B------:R-:W-:Y:S01]  /*2000*/  FMUL.FTZ R32, R32, R63 ;  /* 0x0000003f20207220 */ /* 0x000fe20000410000 */
[----:B------:R-:W-:-:S07]  /*2010*/  FMUL.FTZ R31, R31, R36 ;  /* 0x000000241f1f7220 */ /* 0x000fce0000410000 */
.L_x_1099:
[----:B------:R-:W-:Y:S01]  /*2020*/  FMUL.FTZ R36, R32, R22 ;  /* 0x0000001620247220 */ /* 0x000fe20000410000 */
[----:B------:R-:W-:Y:S01]  /*2030*/  FFMA.FTZ R38, R71, R35, R38 ;  /* 0x0000002347267223 */ /* 0x000fe20000010026 */
[-C--:B------:R-:W-:Y:S01]  /*2040*/  FMUL.FTZ R65, R34, R61.reuse ;  /* 0x0000003d22417220 */ /* 0x080fe20000410000 */
[----:B------:R-:W-:Y:S01]  /*2050*/  FMUL.FTZ R64, R64, R61 ;  /* 0x0000003d40407220 */ /* 0x000fe20000410000 */
[----:B------:R-:W-:Y:S01]  /*2060*/  FFMA.FTZ R39, R67, R36, R42 ;  /* 0x0000002443277223 */ /* 0x000fe2000001002a */
[----:B------:R-:W-:Y:S01]  /*2070*/  FADD.FTZ R42, R37, R36 ;  /* 0x00000024252a7221 */ /* 0x000fe20000010000 */
[----:B------:R-:W-:Y:S01]  /*2080*/  FMUL.FTZ R37, R31, R23 ;  /* 0x000000171f257220 */ /* 0x000fe20000410000 */
[----:B------:R-:W-:Y:S01]  /*2090*/  FADD.FTZ R36, R40, R35 ;  /* 0x0000002328247221 */ /* 0x000fe20000010000 */
[----:B------:R-:W-:Y:S02]  /*20a0*/  MOV R35, R8 ;  /* 0x0000000800237202 */ /* 0x000fe40000000f00 */
[----:B------:R-:W-:Y:S01]  /*20b0*/  FFMA.FTZ R40, R66, R37, R39 ;  /* 0x0000002542287223 */ /* 0x000fe20000010027 */
[----:B------:R-:W-:Y:S01]  /*20c0*/  FADD.FTZ R37, R37, R42 ;  /* 0x0000002a25257221 */ /* 0x000fe20000010000 */
[----:B------:R-:W-:Y:S01]  /*20d0*/  MOV R39, R9 ;  /* 0x0000000900277202 */ /* 0x000fe20000000f00 */
        /* <DEDUP_REMOVED lines=19> */
.L_x_1100:
[----:B------:R-:W-:Y:S01]  /*2210*/  FMUL.FTZ R34, R35, R22 ;  /* 0x0000001623227220 */ /* 0x000fe20000410000 */
[-C--:B------:R-:W-:Y:S01]  /*2220*/  FMUL.FTZ R63, R26, R61.reuse ;  /* 0x0000003d1a3f7220 */ /* 0x080fe20000410000 */
[----:B------:R-:W-:Y:S01]  /*2230*/  FMUL.FTZ R62, R62, R61 ;  /* 0x0000003d3e3e7220 */ /* 0x000fe20000410000 */
[----:B------:R-:W-:Y:S01]  /*2240*/  MOV R26, R21 ;  /* 0x00000015001a7202 */ /* 0x000fe20000000f00 */
[----:B------:R-:W-:Y:S01]  /*2250*/  FFMA.FTZ R41, R65, R34, R40 ;  /* 0x0000002241297223 */ /* 0x000fe20000010028 */
[----:B------:R-:W-:Y:S01]  /*2260*/  FADD.FTZ R40, R37, R34 ;  /* 0x0000002225287221 */ /* 0x000fe20000010000 */
[----:B------:R-:W-:-:S04]  /*2270*/  FMUL.FTZ R37, R39, R23 ;  /* 0x0000001727257220 */ /* 0x000fc80000410000 */
[----:B------:R-:W-:Y:S01]  /*2280*/  FFMA.FTZ R34, R64, R37, R41 ;  /* 0x0000002540227223 */ /* 0x000fe20000010029 */
[----:B------:R-:W-:Y:S01]  /*2290*/  FADD.FTZ R37, R37, R40 ;  /* 0x0000002825257221 */ /* 0x000fe20000010000 */
[----:B------:R-:W-:Y:S01]  /*22a0*/  MOV R40, R20 ;  /* 0x0000001400287202 */ /* 0x000fe20000000f00 */
        /* <DEDUP_REMOVED lines=15> */
[----:B0-----:R-:W-:-:S04]  /*23a0*/  FADD.FTZ R43, -R42, 1 ;  /* 0x3f8000002a2b7421 */ /* 0x001fc80000010100 */
[----:B------:R-:W-:Y:S01]  /*23b0*/  FFMA.FTZ R43, R26, R43, 1 ;  /* 0x3f8000001a2b7423 */ /* 0x000fe2000001002b */
[----:B------:R-:W-:-:S04]  /*23c0*/  FMUL.FTZ R26, R21, R42 ;  /* 0x0000002a151a7220 */ /* 0x000fc80000410000 */
[----:B------:R-:W-:-:S07]  /*23d0*/  FMUL.FTZ R26, R26, R43 ;  /* 0x0000002b1a1a7220 */ /* 0x000fce0000410000 */
.L_x_1101:
[----:B------:R-:W-:Y:S01]  /*23e0*/  FMUL.FTZ R42, R40, R22 ;  /* 0x00000016282a7220 */ /* 0x000fe20000410000 */
[----:B------:R-:W-:Y:S01]  /*23f0*/  ISETP.GT.AND P0, PT, R50, 0x1e, PT ;  /* 0x0000001e3200780c */ /* 0x000fe20003f04270 */
[----:B------:R-:W0:Y:S01]  /*2400*/  S2UR UR11, SR_CgaCtaId ;  /* 0x00000000000b79c3 */ /* 0x000e220000008800 */
[----:B------:R-:W-:Y:S01]  /*2410*/  FADD.FTZ R43, R30, R27 ;  /* 0x0000001b1e2b7221 */ /* 0x000fe20000010000 */
[----:B------:R-:W-:Y:S01]  /*2420*/  FFMA.FTZ R41, R63, R42, R34 ;  /* 0x0000002a3f297223 */ /* 0x000fe20000010022 */
[----:B------:R-:W-:Y:S01]  /*2430*/  FADD.FTZ R34, R37, R42 ;  /* 0x0000002a25227221 */ /* 0x000fe20000010000 */
[----:B------:R-:W-:Y:S01]  /*2440*/  FMUL.FTZ R37, R26, R23 ;  /* 0x000000171a257220 */ /* 0x000fe20000410000 */
[----:B------:R-:W-:Y:S01]  /*2450*/  FFMA.FTZ R33, R70, R27, R33 ;  /* 0x0000001b46217223 */ /* 0x000fe20000010021 */
[----:B------:R-:W-:Y:S01]  /*2460*/  FADD.FTZ R27, R36, R29 ;  /* 0x0000001d241b7221 */ /* 0x000fe20000010000 */
[----:B------:R-:W-:Y:S01]  /*2470*/  FFMA.FTZ R38, R69, R29, R38 ;  /* 0x0000001d45267223 */ /* 0x000fe20000010026 */
[----:B------:R-:W-:Y:S01]  /*2480*/  FADD.FTZ R34, R37, R34 ;  /* 0x0000002225227221 */ /* 0x000fe20000010000 */
[----:B------:R-:W-:Y:S01]  /*2490*/  FFMA.FTZ R37, R62, R37, R41 ;  /* 0x000000253e257223 */ /* 0x000fe20000010029 */
[----:B------:R-:W-:Y:S01]  /*24a0*/  FADD.FTZ R30, R43, R28 ;  /* 0x0000001c2b1e7221 */ /* 0x000fe20000010000 */
[----:B------:R-:W-:Y:S01]  /*24b0*/  FFMA.FTZ R33, R68, R28, R33 ;  /* 0x0000001c44217223 */ /* 0x000fe20000010021 */
[----:B------:R-:W-:Y:S01]  /*24c0*/  UMOV UR6, 0x400 ;  /* 0x0000040000067882 */ /* 0x000fe20000000000 */
[----:B------:R-:W1:Y:S01]  /*24d0*/  SHFL.DOWN PT, R41, R34, 0x1, 0x1f ;  /* 0x08201f0022297f89 */ /* 0x000e6200000e0000 */
[----:B------:R-:W-:Y:S01]  /*24e0*/  UIADD3 UR5, UR6, 0x80, URZ ;  /* 0x0000008006057890 */ /* 0x000fe2000fffe03f */
[----:B------:R-:W-:Y:S01]  /*24f0*/  FADD.FTZ R28, R27, R32 ;  /* 0x000000201b1c7221 */ /* 0x000fe20000010000 */
[----:B------:R-:W-:Y:S01]  /*2500*/  FFMA.FTZ R38, R67, R32, R38 ;  /* 0x0000002043267223 */ /* 0x000fe20000010026 */
[----:B------:R-:W2:Y:S01]  /*2510*/  SHFL.DOWN PT, R42, R37, 0x1, 0x1f ;  /* 0x08201f00252a7f89 */ /* 0x000ea200000e0000 */
[----:B------:R-:W-:Y:S01]  /*2520*/  FADD.FTZ R30, R30, R31 ;  /* 0x0000001f1e1e7221 */ /* 0x000fe20000010000 */
[----:B------:R-:W-:Y:S01]  /*2530*/  FFMA.FTZ R33, R66, R31, R33 ;  /* 0x0000001f42217223 */ /* 0x000fe20000010021 */
[----:B------:R-:W-:Y:S01]  /*2540*/  FADD.FTZ R27, R28, R35 ;  /* 0x000000231c1b7221 */ /* 0x000fe20000010000 */
[----:B------:R-:W-:Y:S01]  /*2550*/  FFMA.FTZ R38, R65, R35, R38 ;  /* 0x0000002341267223 */ /* 0x000fe20000010026 */
[----:B------:R-:W-:Y:S01]  /*2560*/  FADD.FTZ R31, R30, R39 ;  /* 0x000000271e1f7221 */ /* 0x000fe20000010000 */
[----:B------:R-:W-:Y:S01]  /*2570*/  FFMA.FTZ R33, R64, R39, R33 ;  /* 0x0000002740217223 */ /* 0x000fe20000010021 */
[----:B0-----:R-:W-:Y:S01]  /*2580*/  ULEA UR5, UR11, UR5, 0x18 ;  /* 0x000000050b057291 */ /* 0x001fe2000f8ec03f */
[----:B------:R-:W-:Y:S01]  /*2590*/  FFMA.FTZ R28, R63, R40, R38 ;  /* 0x000000283f1c7223 */ /* 0x000fe20000010026 */
[----:B------:R-:W-:Y:S01]  /*25a0*/  FADD.FTZ R30, R27, R40 ;  /* 0x000000281b1e7221 */ /* 0x000fe20000010000 */
[----:B------:R-:W-:Y:S01]  /*25b0*/  FFMA.FTZ R29, R62, R26, R33 ;  /* 0x0000001a3e1d7223 */ /* 0x000fe20000010021 */
[----:B------:R-:W-:Y:S01]  /*25c0*/  FADD.FTZ R31, R31, R26 ;  /* 0x0000001a1f1f7221 */ /* 0x000fe20000010000 */
[----:B------:R-:W-:Y:S01]  /*25d0*/  BSSY B0, `(.L_x_1102) ;  /* 0x000003d000007945 */ /* 0x000fe20003800000 */
[----:B------:R-:W-:-:S05]  /*25e0*/  LEA R72, R58, UR5, 0x4 ;  /* 0x000000053a487c11 */ /* 0x000fca000f8e20ff */
[----:B------:R-:W-:Y:S01]  /*25f0*/  STS.128 [R72], R28 ;  /* 0x0000001c48007388 */ /* 0x000fe20000000c00 */
        /* <DEDUP_REMOVED lines=29> */
[----:B------:R-:W-:-:S09]  /*27d0*/  ULEA UR5, UR11, UR6, 0x18 ;  /* 0x000000060b057291 */ /* 0x000fd2000f8ec03f */
[----:B------:R-:W0:Y:S04]  /*27e0*/  LDS.64 R36, [UR5+0x18] ;  /* 0x00001805ff247984 */ /* 0x000e280008000a00 */
[----:B------:R-:W1:Y:S04]  /*27f0*/  LDS.128 R32, [UR5+0x20] ;  /* 0x00002005ff207984 */ /* 0x000e680008000c00 */
[----:B------:R-:W2:Y:S01]  /*2800*/  LDS.128 R40, [UR5+0x30] ;  /* 0x00003005ff287984 */ /* 0x000ea20008000c00 */
[----:B0-----:R-:W-:Y:S01]  /*2810*/  FADD.FTZ R39, R26, R36 ;  /* 0x000000241a277221 */ /* 0x001fe20000010000 */
[----:B------:R-:W-:-:S03]  /*2820*/  FADD.FTZ R26, R27, R37 ;  /* 0x000000251b1a7221 */ /* 0x000fc60000010000 */
[----:B-1----:R-:W-:Y:S01]  /*2830*/  FADD.FTZ R27, R39, R32 ;  /* 0x00000020271b7221 */ /* 0x002fe20000010000 */
[----:B------:R-:W-:Y:S01]  /*2840*/  FADD.FTZ R26, R26, R33 ;  /* 0x000000211a1a7221 */ /* 0x000fe20000010000 */
[----:B------:R-:W0:Y:S02]  /*2850*/  LDS.128 R36, [UR5+0x40] ;  /* 0x00004005ff247984 */ /* 0x000e240008000c00 */
[----:B------:R-:W-:Y:S01]  /*2860*/  FADD.FTZ R27, R27, R34 ;  /* 0x000000221b1b7221 */ /* 0x000fe20000010000 */
[----:B------:R-:W-:Y:S02]  /*2870*/  FADD.FTZ R26, R26, R35 ;  /* 0x000000231a1a7221 */ /* 0x000fe40000010000 */
[----:B------:R-:W1:Y:S01]  /*2880*/  LDS.128 R32, [UR5+0x50] ;  /* 0x00005005ff207984 */ /* 0x000e620008000c00 */
[----:B--2---:R-:W-:Y:S01]  /*2890*/  FADD.FTZ R27, R27, R40 ;  /* 0x000000281b1b7221 */ /* 0x004fe20000010000 */
        /* <DEDUP_REMOVED lines=16> */
.L_x_1103:
[----:B------:R-:W-:Y:S05]  /*29a0*/  BSYNC B0 ;  /* 0x0000000000007941 */ /* 0x000fea0003800000 */
.L_x_1102:
        /* <DEDUP_REMOVED lines=17> */
[----:B------:R-:W-:Y:S01]  /*2ac0*/  FADD.FTZ R36, R30, R39 ;  /* 0x000000271e247221 */ /* 0x000fe20000010000 */
[----:B--2---:R-:W-:Y:S01]  /*2ad0*/  FADD.FTZ R39, R31, R40 ;  /* 0x000000281f277221 */ /* 0x004fe20000010000 */
[----:B------:R-:W-:Y:S01]  /*2ae0*/  FADD.FTZ R38, R28, R41 ;  /* 0x000000291c267221 */ /* 0x000fe20000010000 */
[----:B------:R-:W-:Y:S01]  /*2af0*/  FADD.FTZ R37, R37, R42 ;  /* 0x0000002a25257221 */ /* 0x000fe20000010000 */
[----:B------:R-:W1:Y:S01]  /*2b00*/  LDS.128 R28, [R72+0x1e0] ;  /* 0x0001e000481c7984 */ /* 0x000e620000000c00 */
[----:B------:R-:W-:Y:S01]  /*2b10*/  FADD.FTZ R36, R36, R43 ;  /* 0x0000002b24247221 */ /* 0x000fe20000010000 */
        /* <DEDUP_REMOVED lines=8> */
[----:B------:R-:W0:Y:S01]  /*2ba0*/  LDS.128 R36, [R72+0x240] ;  /* 0x0002400048247984 */ /* 0x000e220000000c00 */
[----:B------:R-:W-:Y:S01]  /*2bb0*/  FADD.FTZ R40, R40, R31 ;  /* 0x0000001f28287221 */ /* 0x000fe20000010000 */
        /* <DEDUP_REMOVED lines=271> */
[----:B------:R-:W-:-:S02]  /*3cb0*/  FADD.FTZ R43, R36, R43 ;  /* 0x0000002b242b7221 */ /* 0x000fc40000010000 */
[----:B------:R-:W0:Y:S01]  /*3cc0*/  LDS.128 R32, [R72+0x1740] ;  /* 0x0017400048207984 */ /* 0x000e220000000c00 */
[----:B------:R-:W-:Y:S01]  /*3cd0*/  FADD.FTZ R41, R38, R41 ;  /* 0x0000002926297221 */ /* 0x000fe20000010000 */
[----:B------:R-:W-:Y:S01]  /*3ce0*/  FADD.FTZ R42, R39, R42 ;  /* 0x0000002a272a7221 */ /* 0x000fe20000010000 */
[----:B-1----:R-:W-:Y:S01]  /*3cf0*/  FADD.FTZ R43, R43, R28 ;  /* 0x0000001c2b2b7221 */ /* 0x002fe20000010000 */
[----:B------:R-:W1:Y:S01]  /*3d00*/  LDS.128 R36, [R72+0x17a0] ;  /* 0x0017a00048247984 */ /* 0x000e620000000c00 */
        /* <DEDUP_REMOVED lines=10> */
[----:B------:R-:W-:-:S07]  /*3db0*/  FADD.FTZ R31, R42, R39 ;  /* 0x000000272a1f7221 */ /* 0x000fce0000010000 */
.L_x_1105:
[----:B------:R-:W-:Y:S05]  /*3dc0*/  BSYNC B0 ;  /* 0x0000000000007941 */ /* 0x000fea0003800000 */
.L_x_1104:
[----:B------:R-:W0:Y:S01]  /*3dd0*/  LDC.64 R36, c[0x0][0x268] ;  /* 0x00009a00ff247b82 */ /* 0x000e220000000a00 */
[----:B------:R-:W-:Y:S01]  /*3de0*/  IMAD R73, R73, 0x6, R58 ;  /* 0x0000000649497824 */ /* 0x000fe200078e023a */
[----:B------:R-:W-:Y:S06]  /*3df0*/  BSSY B0, `(.L_x_1106) ;  /* 0x000000f000007945 */ /* 0x000fec0003800000 */
[----:B------:R-:W1:Y:S01]  /*3e00*/  LDC R34, c[0x0][0xc] ;  /* 0x00000300ff227b82 */ /* 0x000e620000000800 */
[----:B0-----:R-:W-:Y:S01]  /*3e10*/  IMAD.WIDE R36, R73, 0x4, R36 ;  /* 0x0000000449247825 */ /* 0x001fe200078e0224 */
[----:B------:R-:W-:Y:S06]  /*3e20*/  @P6 BRA `(.L_x_1107) ;  /* 0x00000000002c6947 */ /* 0x000fec0003800000 */
[----:B------:R-:W0:Y:S01]  /*3e30*/  LDC.64 R32, c[0x0][0x288] ;  /* 0x0000a200ff207b82 */ /* 0x000e220000000a00 */
[----:B------:R2:W-:Y:S01]  /*3e40*/  REDG.E.ADD.F32.FTZ.RN.STRONG.GPU desc[UR8][R36.64], R28 ;  /* 0x0000001c240079a6 */ /* 0x0005e2000c10f388 */
[----:B0-----:R-:W-:-:S04]  /*3e50*/  LEA R38, P6, R32, R36, 0x2 ;  /* 0x0000002420267211 */ /* 0x001fc800078c10ff */
[----:B------:R-:W-:Y:S02]  /*3e60*/  LEA.HI.X R39, R32, R37, R33, 0x2, P6 ;  /* 0x0000002520277211 */ /* 0x000fe400030f1421 */
[----:B------:R-:W-:-:S04]  /*3e70*/  LEA R40, P6, R46, R36, 0x2 ;  /* 0x000000242e287211 */ /* 0x000fc800078c10ff */
[----:B------:R-:W-:Y:S02]  /*3e80*/  IADD3.X R41, R37, R48, RZ, P6, !PT ;  /* 0x0000003025297210 */ /* 0x000fe400037fe4ff */
[----:B------:R-:W-:-:S03]  /*3e90*/  LEA R32, P6, R47, R36, 0x2 ;  /* 0x000000242f207211 */ /* 0x000fc600078c10ff */
[----:B------:R2:W-:Y:S01]  /*3ea0*/  REDG.E.ADD.F32.FTZ.RN.STRONG.GPU desc[UR8][R40.64], R29 ;  /* 0x0000001d280079a6 */ /* 0x0005e2000c10f388 */
[----:B------:R-:W-:-:S03]  /*3eb0*/  IADD3.X R33, R37, R49, RZ, P6, !PT ;  /* 0x0000003125217210 */ /* 0x000fc600037fe4ff */
[----:B------:R2:W-:Y:S04]  /*3ec0*/  REDG.E.ADD.F32.FTZ.RN.STRONG.GPU desc[UR8][R38.64], R30 ;  /* 0x0000001e260079a6 */ /* 0x0005e8000c10f388 */
[----:B------:R2:W-:Y:S02]  /*3ed0*/  REDG.E.ADD.F32.FTZ.RN.STRONG.GPU desc[UR8][R32.64], R31 ;  /* 0x0000001f200079a6 */ /* 0x0005e4000c10f388 */
.L_x_1107:
[----:B------:R-:W-:Y:S05]  /*3ee0*/  BSYNC B0 ;  /* 0x0000000000007941 */ /* 0x000fea0003800000 */
.L_x_1106:
[----:B-1----:R-:W-:-:S13]  /*3ef0*/  ISETP.GE.U32.AND P6, PT, R34, 0x2, PT ;  /* 0x000000022200780c */ /* 0x002fda0003fc6070 */
[----:B------:R-:W-:Y:S05]  /*3f00*/  @!P6 BRA `(.L_x_1108) ;  /* 0x0000001000b4e947 */ /* 0x000fea0003800000 */
[----:B--2---:R-:W0:Y:S01]  /*3f10*/  LDC.64 R28, c[0x0][0x258] ;  /* 0x00009600ff1c7b82 */ /* 0x004e220000000a00 */
        /* <DEDUP_REMOVED lines=9> */
[----:B------:R-:W0:Y:S01]  /*3fb0*/  S2UR UR5, SR_CTAID.Y ;  /* 0x00000000000579c3 */ /* 0x000e220000002600 */
[----:B------:R-:W1:Y:S01]  /*3fc0*/  S2R R50, SR_LANEID ;  /* 0x0000000000327919 */ /* 0x000e620000000000 */
[----:B------:R-:W-:Y:S01]  /*3fd0*/  HFMA2.MMA R35, -RZ, RZ, 0, 5.9604644775390625e-08 ;  /* 0x00000001ff237435 */ /* 0x000fe200000001ff */
[----:B------:R-:W-:Y:S02]  /*3fe0*/  LOP3.LUT P6, RZ, R53, 0x2, RZ, 0xc0, !PT ;  /* 0x0000000235ff7812 */ /* 0x000fe400078cc0ff */
[----:B------:R-:W-:Y:S02]  /*3ff0*/  P2R R36, PR, RZ, 0x1 ;  /* 0x00000001ff247803 */ /* 0x000fe40000000000 */
[----:B------:R-:W-:-:S05]  /*4000*/  SEL R37, R34, RZ, !P6 ;  /* 0x000000ff22257207 */ /* 0x000fca0007000000 */
[----:B------:R-:W-:Y:S02]  /*4010*/  SEL R35, R35, 0xffffffff, !P6 ;  /* 0xffffffff23237807 */ /* 0x000fe40007000000 */
[----:B0-----:R-:W-:Y:S01]  /*4020*/  MOV R52, UR5 ;  /* 0x0000000500347c02 */ /* 0x001fe20008000f00 */
[----:B------:R-:W-:Y:S02]  /*4030*/  VOTEU.ANY UR5, UPT, PT ;  /* 0x0000000000057886 */ /* 0x000fe400038e0100 */
[----:B------:R-:W-:Y:S02]  /*4040*/  UPOPC UR6, UR5 ;  /* 0x00000005000672bf */ /* 0x000fe40008000000 */
[----:B------:R-:W-:Y:S01]  /*4050*/  UFLO.U32 UR5, UR5 ;  /* 0x00000005000572bd */ /* 0x000fe200080e0000 */
[----:B------:R-:W-:Y:S01]  /*4060*/  ISETP.NE.AND P6, PT, R37, -0x1, PT ;  /* 0xffffffff2500780c */ /* 0x000fe20003fc5270 */
[----:B------:R-:W-:Y:S02]  /*4070*/  IMAD R31, R51, UR7, R52 ;  /* 0x00000007331f7c24 */ /* 0x000fe4000f8e0234 */
[----:B------:R-:W-:-:S02]  /*4080*/  IMAD R35, R35, UR6, RZ ;  /* 0x0000000623237c24 */ /* 0x000fc4000f8e02ff */
[----:B-1----:R-:W-:Y:S01]  /*4090*/  ISETP.EQ.U32.AND P0, PT, R50, UR5, PT ;  /* 0x0000000532007c0c */ /* 0x002fe2000bf02070 */
[----:B------:R-:W-:-:S05]  /*40a0*/  IMAD.WIDE.U32 R30, R31, 0x8, R32 ;  /* 0x000000081f1e7825 */ /* 0x000fca00078e0020 */
[----:B------:R0:W-:Y:S07]  /*40b0*/  STG.E.64 desc[UR8][R30.64], R26 ;  /* 0x0000001a1e007986 */ /* 0x0001ee000c101b08 */
[----:B------:R-:W-:Y:S06]  /*40c0*/  @P0 MEMBAR.ALL.GPU ;  /* 0x0000000000000992 */ /* 0x000fec000000a000 */
[----:B------:R-:W-:-:S00]  /*40d0*/  @P0 ERRBAR ;  /* 0x00000000000009ab */ /* 0x000fc00000000000 */
[----:B------:R-:W-:Y:S06]  /*40e0*/  @P0 CGAERRBAR ;  /* 0x00000000000005ab */ /* 0x000fec0000000000 */
[----:B------:R0:W-:Y:S01]  /*40f0*/  @P0 REDG.E.ADD.S32.STRONG.GPU desc[UR8][R28.64], R35 ;  /* 0x000000231c00098e */ /* 0x0001e2000c10e388 */
[----:B------:R-:W-:Y:S01]  /*4100*/  ISETP.NE.AND P0, PT, R36, RZ, PT ;  /* 0x000000ff2400720c */ /* 0x000fe20003f05270 */
[----:B------:R-:W-:-:S12]  /*4110*/  @!P6 BRA `(.L_x_1109) ;  /* 0x000000000014e947 */ /* 0x000fd80003800000 */
.L_x_1110:
[----:B0-----:R-:W2:Y:S04]  /*4120*/  LDG.E.STRONG.GPU R30, desc[UR8][R28.64] ;  /* 0x000000081c1e7981 */ /* 0x001ea8000c1ef900 */
[----:B--2---:R-:W-:Y:S01]  /*4130*/  CCTL.IVALL ;  /* 0x00000000ff00798f */ /* 0x004fe20002000000 */
[----:B------:R-:W-:Y:S05]  /*4140*/  YIELD ;  /* 0x0000000000007946 */ /* 0x000fea0003800000 */
[----:B------:R-:W-:-:S13]  /*4150*/  ISETP.NE.AND P6, PT, R30, R37, PT ;  /* 0x000000251e00720c */ /* 0x000fda0003fc5270 */
[----:B------:R-:W-:Y:S05]  /*4160*/  @P6 BRA `(.L_x_1110) ;  /* 0xfffffffc00ec6947 */ /* 0x000fea000383ffff */
.L_x_1109:
[----:B------:R-:W-:Y:S01]  /*4170*/  ISETP.NE.AND P6, PT, R34, RZ, PT ;  /* 0x000000ff2200720c */ /* 0x000fe20003fc5270 */
[----:B------:R-:W-:Y:S05]  /*4180*/  WARPSYNC.ALL ;  /* 0x0000000000007948 */ /* 0x000fea0003800000 */
[----:B------:R-:W-:Y:S07]  /*4190*/  BAR.SYNC.DEFER_BLOCKING 0x0 ;  /* 0x0000000000007b1d */ /* 0x000fee0000010000 */
[----:B------:R-:W-:Y:S05]  /*41a0*/  @!P6 BRA `(.L_x_1108) ;  /* 0x00000010000ce947 */ /* 0x000fea0003800000 */
[----:B0-----:R-:W-:Y:S02]  /*41b0*/  IADD3 R28, R34, -0x1, RZ ;  /* 0xffffffff221c7810 */ /* 0x001fe40007ffe0ff */
[----:B------:R-:W-:Y:S02]  /*41c0*/  MOV R31, RZ ;  /* 0x000000ff001f7202 */ /* 0x000fe40000000f00 */
[----:B------:R-:W-:-:S13]  /*41d0*/  ISETP.GE.U32.AND P6, PT, R28, 0x3, PT ;  /* 0x000000031c00780c */ /* 0x000fda0003fc6070 */
[----:B------:R-:W-:Y:S05]  /*41e0*/  @!P6 BRA `(.L_x_1111) ;  /* 0x0000000c008ce947 */ /* 0x000fea0003800000 */
[----:B------:R-:W-:Y:S01]  /*41f0*/  LOP3.LUT R29, R34, 0x3, RZ, 0xc0, !PT ;  /* 0x00000003221d7812 */ /* 0x000fe200078ec0ff */
[----:B------:R-:W-:-:S03]  /*4200*/  HFMA2.MMA R31, -RZ, RZ, 0, 0 ;  /* 0x00000000ff1f7435 */ /* 0x000fc600000001ff */
[----:B------:R-:W-:-:S04]  /*4210*/  IADD3 R30, -R29, R34, RZ ;  /* 0x000000221d1e7210 */ /* 0x000fc80007ffe1ff */
        /* <DEDUP_REMOVED lines=12> */
.L_x_1114:
        /* <DEDUP_REMOVED lines=115> */
.L_x_1113:
        /* <DEDUP_REMOVED lines=63> */
.L_x_1115:
[----:B------:R-:W-:-:S04]  /*4e00*/  LOP3.LUT P6, RZ, R60, 0x1, RZ, 0xc0, !PT ;  /* 0x000000013cff7812 */ /* 0x000fc800078cc0ff */
[----:B------:R-:W-:-:S13]  /*4e10*/  ISETP.NE.OR P6, PT, R30, RZ, P6 ;  /* 0x000000ff1e00720c */ /* 0x000fda00037c5670 */
[----:B------:R-:W-:Y:S05]  /*4e20*/  @!P6 BRA `(.L_x_1111) ;  /* 0x00000000007ce947 */ /* 0x000fea0003800000 */
.L_x_1112:
        /* <DEDUP_REMOVED lines=31> */
.L_x_1111:
[----:B------:R-:W-:-:S13]  /*5020*/  LOP3.LUT P6, R30, R34, 0x3, RZ, 0xc0, !PT ;  /* 0x00000003221e7812 */ /* 0x000fda00078cc0ff */
        /* <DEDUP_REMOVED lines=9> */
.L_x_1117:
[----:B------:R-:W-:Y:S05]  /*50c0*/  BSYNC B0 ;  /* 0x0000000000007941 */ /* 0x000fea0003800000 */
.L_x_1116:
        /* <DEDUP_REMOVED lines=17> */
.L_x_1108:
[----:B------:R-:W1:Y:S01]  /*51e0*/  S2UR UR6, SR_CgaCtaId ;  /* 0x00000000000679c3 */ /* 0x000e620000008800 */
[----:B------:R-:W-:Y:S01]  /*51f0*/  UMOV UR5, 0x400 ;  /* 0x0000040000057882 */ /* 0x000fe20000000000 */
[----:B0-2---:R-:W-:Y:S01]  /*5200*/  IMAD.WIDE.U32 R30, R58, -0x55555555, RZ ;  /* 0xaaaaaaab3a1e7825 */ /* 0x005fe200078e00ff */
[----:B------:R-:W-:Y:S01]  /*5210*/  ISETP.NE.AND P6, PT, RZ, UR10, PT ;  /* 0x0000000aff007c0c */ /* 0x000fe2000bfc5270 */
[----:B------:R-:W-:-:S03]  /*5220*/  ULDC.64 UR14, c[0x0][0x290] ;  /* 0x0000a400000e7ab9 */ /* 0x000fc60000000a00 */
[----:B------:R-:W-:Y:S01]  /*5230*/  SHF.R.U32.HI R31, RZ, 0x2, R31 ;  /* 0x00000002ff1f7819 */ /* 0x000fe2000001161f */
[----:B------:R-:W0:Y:S01]  /*5240*/  LDC R32, c[0x0][0x2ac] ;  /* 0x0000ab00ff207b82 */ /* 0x000e220000000800 */
[----:B-1----:R-:W-:-:S03]  /*5250*/  ULEA UR5, UR6, UR5, 0x18 ;  /* 0x0000000506057291 */ /* 0x002fc6000f8ec03f */
[----:B0-----:R-:W-:-:S06]  /*5260*/  IMAD R31, R32, UR7, R31 ;  /* 0x00000007201f7c24 */ /* 0x001fcc000f8e021f */
[----:B------:R-:W-:Y:S01]  /*5270*/  @!P0 STS.64 [UR5+0x78], R26 ;  /* 0x0000781aff008988 */ /* 0x000fe20008000a05 */
[----:B------:R-:W-:Y:S01]  /*5280*/  BAR.SYNC.DEFER_BLOCKING 0x0 ;  /* 0x0000000000007b1d */ /* 0x000fe20000010000 */
[----:B------:R-:W-:-:S05]  /*5290*/  IADD3 R30, R31, 0x140, RZ ;  /* 0x000001401f1e7810 */ /* 0x000fca0007ffe0ff */
        /* <DEDUP_REMOVED lines=23> */
.L_x_1118:
        /* <DEDUP_REMOVED lines=11> */
[----:B------:R-:W-:Y:S01]  /*54c0*/  FFMA.FTZ R4, R23, R11, -R4 ;  /* 0x0000000b17047223 */ /* 0x000fe20000010804 */
[-C--:B------:R-:W-:Y:S01]  /*54d0*/  FMUL.FTZ R10, R10, R61.reuse ;  /* 0x0000003d0a0a7220 */ /* 0x080fe20000410000 */
[----:B------:R-:W-:Y:S01]  /*54e0*/  IMAD R29, R57, UR13, R28 ;  /* 0x0000000d391d7c24 */ /* 0x000fe2000f8e021c */
[----:B------:R-:W-:Y:S01]  /*54f0*/  ULDC.64 UR12, c[0x0][0x210] ;  /* 0x00008400000c7ab9 */ /* 0x000fe20000000a00 */
[----:B------:R-:W-:Y:S01]  /*5500*/  FMUL.FTZ R11, R4, R61 ;  /* 0x0000003d040b7220 */ /* 0x000fe20000410000 */
[----:B------:R-:W-:Y:S02]  /*5510*/  LEA R28, P0, R26, UR12, 0x2 ;  /* 0x0000000c1a1c7c11 */ /* 0x000fe4000f8010ff */
[----:B------:R-:W-:-:S04]  /*5520*/  IADD3 R29, R27, R29, RZ ;  /* 0x0000001d1b1d7210 */ /* 0x000fc80007ffe0ff */
[----:B------:R-:W-:-:S05]  /*5530*/  LEA.HI.X R29, R26, UR13, R29, 0x2, P0 ;  /* 0x0000000d1a1d7c11 */ /* 0x000fca00080f141d */
[----:B------:R0:W-:Y:S02]  /*5540*/  STG.E.64 desc[UR8][R28.64], R10 ;  /* 0x0000000a1c007986 */ /* 0x0001e4000c101b08 */
.L_x_1120:
[----:B------:R-:W-:Y:S05]  /*5550*/  BSYNC B0 ;  /* 0x0000000000007941 */ /* 0x000fea0003800000 */
.L_x_1119:
[----:B------:R-:W-:Y:S05]  /*5560*/  @!P6 BRA `(.L_x_1121) ;  /* 0x000000000048e947 */ /* 0x000fea0003800000 */
        /* <DEDUP_REMOVED lines=18> */
.L_x_1121:
[----:B------:R-:W-:Y:S04]  /*5690*/  BSSY B0, `(.L_x_1122) ;  /* 0x0000014000007945 */ /* 0x000fe80003800000 */
[----:B------:R-:W-:Y:S05]  /*56a0*/  @!P4 BRA `(.L_x_1123) ;  /* 0x000000000048c947 */ /* 0x000fea0003800000 */
[----:B0-----:R-:W-:Y:S01]  /*56b0*/  SHF.R.S32.HI R11, RZ, 0x1f, R56 ;  /* 0x0000001fff0b7819 */ /* 0x001fe20000011438 */
        /* <DEDUP_REMOVED lines=9> */
[----:B------:R-:W-:Y:S01]  /*5750*/  FMUL.FTZ R10, R10, R61 ;  /* 0x0000003d0a0a7220 */ /* 0x000fe20000410000 */
[----:B------:R-:W-:Y:S01]  /*5760*/  IMAD R11, R56, UR13, R11 ;  /* 0x0000000d380b7c24 */ /* 0x000fe2000f8e020b */
[----:B------:R-:W-:Y:S02]  /*5770*/  ULDC.64 UR12, c[0x0][0x210] ;  /* 0x00008400000c7ab9 */ /* 0x000fe40000000a00 */
[----:B------:R-:W-:Y:S02]  /*5780*/  LEA R12, P0, R26, UR12, 0x2 ;  /* 0x0000000c1a0c7c11 */ /* 0x000fe4000f8010ff */
[----:B------:R-:W-:-:S04]  /*5790*/  IADD3 R11, R27, R11, RZ ;  /* 0x0000000b1b0b7210 */ /* 0x000fc80007ffe0ff */
[----:B------:R-:W-:Y:S01]  /*57a0*/  LEA.HI.X R13, R26, UR13, R11, 0x2, P0 ;  /* 0x0000000d1a0d7c11 */ /* 0x000fe200080f140b */
[----:B------:R-:W-:-:S05]  /*57b0*/  FMUL.FTZ R11, R0, R61 ;  /* 0x0000003d000b7220 */ /* 0x000fca0000410000 */
[----:B------:R1:W-:Y:S02]  /*57c0*/  STG.E.64 desc[UR8][R12.64], R10 ;  /* 0x0000000a0c007986 */ /* 0x0003e4000c101b08 */
.L_x_1123:
[----:B------:R-:W-:Y:S05]  /*57d0*/  BSYNC B0 ;  /* 0x0000000000007941 */ /* 0x000fea0003800000 */
.L_x_1122:
[----:B------:R-:W-:Y:S05]  /*57e0*/  @!P6 BRA `(.L_x_1124) ;  /* 0x000000000048e947 */ /* 0x000fea0003800000 */
[----:B------:R-:W-:Y:S01]  /*57f0*/  FFMA.FTZ R0, R5, R22, R24 ;  /* 0x0000001605007223 */ /* 0x000fe20000010018 */
[----:B------:R-:W-:-:S03]  /*5800*/  FFMA.FTZ R3, R2, R23, R25 ;  /* 0x0000001702037223 */ /* 0x000fc60000010019 */
[----:B------:R-:W-:Y:S01]  /*5810*/  FMUL.FTZ R4, R0, -1.4426950216293334961 ;  /* 0xbfb8aa3b00047820 */ /* 0x000fe20000410000 */
[----:B-1----:R-:W-:-:S05]  /*5820*/  FMUL.FTZ R12, R3, -1.4426950216293334961 ;  /* 0xbfb8aa3b030c7820 */ /* 0x002fca0000410000 */
        /* <DEDUP_REMOVED lines=14> */
.L_x_1124:
[----:B------:R-:W-:Y:S04]  /*5910*/  BSSY B0, `(.L_x_1125) ;  /* 0x0000015000007945 */ /* 0x000fe80003800000 */
[----:B------:R-:W-:Y:S05]  /*5920*/  @!P3 BRA `(.L_x_1126) ;  /* 0x00000000004cb947 */ /* 0x000fea0003800000 */
[----:B01----:R-:W-:Y:S01]  /*5930*/  IADD3 R11, R57, 0x80, RZ ;  /* 0x00000080390b7810 */ /* 0x003fe20007ffe0ff */
[----:B------:R-:W-:Y:S01]  /*5940*/  FFMA.FTZ R3, R5, R32, R33 ;  /* 0x0000002005037223 */ /* 0x000fe20000010021 */
[----:B------:R-:W-:Y:S01]  /*5950*/  ULDC.64 UR12, c[0x0][0x288] ;  /* 0x0000a200000c7ab9 */ /* 0x000fe20000000a00 */
[----:B------:R-:W-:Y:S02]  /*5960*/  MOV R4, R74 ;  /* 0x0000004a00047202 */ /* 0x000fe40000000f00 */
[----:B------:R-:W-:Y:S02]  /*5970*/  SHF.R.S32.HI R0, RZ, 0x1f, R11 ;  /* 0x0000001fff007819 */ /* 0x000fe4000001140b */
[----:B------:R-:W-:-:S03]  /*5980*/  MOV R5, R77 ;  /* 0x0000004d00057202 */ /* 0x000fc60000000f00 */
[----:B------:R-:W-:Y:S02]  /*5990*/  IMAD R0, R0, UR12, RZ ;  /* 0x0000000c00007c24 */ /* 0x000fe4000f8e02ff */
[----:B------:R-:W-:-:S04]  /*59a0*/  IMAD.WIDE.U32 R4, R11, UR12, R4 ;  /* 0x0000000c0b047c25 */ /* 0x000fc8000f8e0004 */
[----:B------:R-:W-:Y:S02]  /*59b0*/  IMAD R11, R11, UR13, R0 ;  /* 0x0000000d0b0b7c24 */ /* 0x000fe4000f8e0200 */
[----:B------:R-:W-:Y:S01]  /*59c0*/  FFMA.FTZ R0, R2, R32, R33 ;  /* 0x0000002002007223 */ /* 0x000fe20000010021 */
[----:B------:R-:W-:Y:S01]  /*59d0*/  ULDC.64 UR12, c[0x0][0x210] ;  /* 0x00008400000c7ab9 */ /* 0x000fe20000000a00 */
[----:B------:R-:W-:Y:S01]  /*59e0*/  FFMA.FTZ R2, R22, R14, -R3 ;  /* 0x0000000e16027223 */ /* 0x000fe20000010803 */
[----:B------:R-:W-:Y:S01]  /*59f0*/  LEA R10, P0, R4, UR12, 0x2 ;  /* 0x0000000c040a7c11 */ /* 0x000fe2000f8010ff */
[----:B------:R-:W-:Y:S01]  /*5a00*/  FFMA.FTZ R0, R23, R15, -R0 ;  /* 0x0000000f17007223 */ /* 0x000fe20000010800 */
[----:B------:R-:W-:Y:S01]  /*5a10*/  IADD3 R11, R5, R11, RZ ;  /* 0x0000000b050b7210 */ /* 0x000fe20007ffe0ff */
[-C--:B------:R-:W-:Y:S02]  /*5a20*/  FMUL.FTZ R2, R2, R61.reuse ;  /* 0x0000003d02027220 */ /* 0x080fe40000410000 */
[----:B------:R-:W-:Y:S01]  /*5a30*/  FMUL.FTZ R3, R0, R61 ;  /* 0x0000003d00037220 */ /* 0x000fe20000410000 */
[----:B------:R-:W-:-:S05]  /*5a40*/  LEA.HI.X R11, R4, UR13, R11, 0x2, P0 ;  /* 0x0000000d040b7c11 */ /* 0x000fca00080f140b */
[----:B------:R2:W-:Y:S02]  /*5a50*/  STG.E.64 desc[UR8][R10.64], R2 ;  /* 0x000000020a007986 */ /* 0x0005e4000c101b08 */
.L_x_1126:
[----:B------:R-:W-:Y:S05]  /*5a60*/  BSYNC B0 ;  /* 0x0000000000007941 */ /* 0x000fea0003800000 */
.L_x_1125:
[----:B------:R-:W-:Y:S05]  /*5a70*/  @!P6 BRA `(.L_x_1127) ;  /* 0x000000000048e947 */ /* 0x000fea0003800000 */
[----:B------:R-:W-:Y:S01]  /*5a80*/  FFMA.FTZ R0, R71, R22, R24 ;  /* 0x0000001647007223 */ /* 0x000fe20000010018 */
[----:B--2---:R-:W-:-:S03]  /*5a90*/  FFMA.FTZ R2, R70, R23, R25 ;  /* 0x0000001746027223 */ /* 0x004fc60000010019 */
[----:B------:R-:W-:Y:S01]  /*5aa0*/  FMUL.FTZ R3, R0, -1.4426950216293334961 ;  /* 0xbfb8aa3b00037820 */ /* 0x000fe20000410000 */
[----:B01----:R-:W-:-:S05]  /*5ab0*/  FMUL.FTZ R10, R2, -1.4426950216293334961 ;  /* 0xbfb8aa3b020a7820 */ /* 0x003fca0000410000 */
        /* <DEDUP_REMOVED lines=14> */
.L_x_1127:
[----:B------:R-:W-:Y:S04]  /*5ba0*/  BSSY B0, `(.L_x_1128) ;  /* 0x0000015000007945 */ /* 0x000fe80003800000 */
[----:B------:R-:W-:Y:S05]  /*5bb0*/  @!P2 BRA `(.L_x_1129) ;  /* 0x00000000004ca947 */ /* 0x000fea0003800000 */
[----:B--2---:R-:W-:Y:S01]  /*5bc0*/  IADD3 R3, R57, 0xc0, RZ ;  /* 0x000000c039037810 */ /* 0x004fe20007ffe0ff */
[----:B------:R-:W-:Y:S01]  /*5bd0*/  ULDC.64 UR12, c[0x0][0x288] ;  /* 0x0000a200000c7ab9 */ /* 0x000fe20000000a00 */
[----:B------:R-:W-:Y:S01]  /*5be0*/  MOV R4, R74 ;  /* 0x0000004a00047202 */ /* 0x000fe20000000f00 */
[-C--:B------:R-:W-:Y:S01]  /*5bf0*/  FFMA.FTZ R71, R71, R32.reuse, R33 ;  /* 0x0000002047477223 */ /* 0x080fe20000010021 */
[----:B------:R-:W-:Y:S01]  /*5c00*/  SHF.R.S32.HI R0, RZ, 0x1f, R3 ;  /* 0x0000001fff007819 */ /* 0x000fe20000011403 */
[----:B------:R-:W-:Y:S01]  /*5c10*/  FFMA.FTZ R70, R70, R32, R33 ;  /* 0x0000002046467223 */ /* 0x000fe20000010021 */
[----:B------:R-:W-:Y:S01]  /*5c20*/  MOV R5, R77 ;  /* 0x0000004d00057202 */ /* 0x000fe20000000f00 */
[----:B------:R-:W-:Y:S02]  /*5c30*/  FFMA.FTZ R2, R22, R16, -R71 ;  /* 0x0000001016027223 */ /* 0x000fe40000010847 */
[----:B------:R-:W-:Y:S02]  /*5c40*/  IMAD R0, R0, UR12, RZ ;  /* 0x0000000c00007c24 */ /* 0x000fe4000f8e02ff */
[----:B------:R-:W-:Y:S01]  /*5c50*/  FFMA.FTZ R70, R23, R17, -R70 ;  /* 0x0000001117467223 */ /* 0x000fe20000010846 */
[----:B------:R-:W-:-:S04]  /*5c60*/  IMAD.WIDE.U32 R4, R3, UR12, R4 ;  /* 0x0000000c03047c25 */ /* 0x000fc8000f8e0004 */
[----:B------:R-:W-:Y:S01]  /*5c70*/  FMUL.FTZ R2, R2, R61 ;  /* 0x0000003d02027220 */ /* 0x000fe20000410000 */
[----:B------:R-:W-:Y:S01]  /*5c80*/  IMAD R3, R3, UR13, R0 ;  /* 0x0000000d03037c24 */ /* 0x000fe2000f8e0200 */
[----:B------:R-:W-:Y:S02]  /*5c90*/  ULDC.64 UR12, c[0x0][0x210] ;  /* 0x00008400000c7ab9 */ /* 0x000fe40000000a00 */
[----:B01----:R-:W-:Y:S02]  /*5ca0*/  LEA R10, P0, R4, UR12, 0x2 ;  /* 0x0000000c040a7c11 */ /* 0x003fe4000f8010ff */
[----:B------:R-:W-:-:S04]  /*5cb0*/  IADD3 R3, R5, R3, RZ ;  /* 0x0000000305037210 */ /* 0x000fc80007ffe0ff */
[----:B------:R-:W-:Y:S01]  /*5cc0*/  LEA.HI.X R11, R4, UR13, R3, 0x2, P0 ;  /* 0x0000000d040b7c11 */ /* 0x000fe200080f1403 */
[----:B------:R-:W-:-:S05]  /*5cd0*/  FMUL.FTZ R3, R70, R61 ;  /* 0x0000003d46037220 */ /* 0x000fca0000410000 */
[----:B------:R3:W-:Y:S02]  /*5ce0*/  STG.E.64 desc[UR8][R10.64], R2 ;  /* 0x000000020a007986 */ /* 0x0007e4000c101b08 */
.L_x_1129:
[----:B------:R-:W-:Y:S05]  /*5cf0*/  BSYNC B0 ;  /* 0x0000000000007941 */ /* 0x000fea0003800000 */
.L_x_1128:
[----:B------:R-:W-:Y:S05]  /*5d00*/  @!P6 BRA `(.L_x_1130) ;  /* 0x000000000048e947 */ /* 0x000fea0003800000 */
[----:B------:R-:W-:Y:S01]  /*5d10*/  FFMA.FTZ R0, R69, R22, R24 ;  /* 0x0000001645007223 */ /* 0x000fe20000010018 */
[----:B--23--:R-:W-:-:S03]  /*5d20*/  FFMA.FTZ R2, R68, R23, R25 ;  /* 0x0000001744027223 */ /* 0x00cfc60000010019 */
        /* <DEDUP_REMOVED lines=16> */
.L_x_1130:
[----:B------:R-:W-:Y:S04]  /*5e30*/  BSSY B0, `(.L_x_1131) ;  /* 0x0000015000007945 */ /* 0x000fe80003800000 */
[----:B------:R-:W-:Y:S05]  /*5e40*/  @!P1 BRA `(.L_x_1132) ;  /* 0x00000000004c9947 */ /* 0x000fea0003800000 */
[----:B------:R-:W-:Y:S01]  /*5e50*/  IADD3 R5, R57, 0x100, RZ ;  /* 0x0000010039057810 */ /* 0x000fe20007ffe0ff */
[----:B------:R-:W-:Y:S01]  /*5e60*/  ULDC.64 UR12, c[0x0][0x288] ;  /* 0x0000a200000c7ab9 */ /* 0x000fe20000000a00 */
[----:B--23--:R-:W-:Y:S01]  /*5e70*/  MOV R2, R74 ;  /* 0x0000004a00027202 */ /* 0x00cfe20000000f00 */
[-C--:B------:R-:W-:Y:S01]  /*5e80*/  FFMA.FTZ R69, R69, R32.reuse, R33 ;  /* 0x0000002045457223 */ /* 0x080fe20000010021 */
[----:B------:R-:W-:Y:S01]  /*5e90*/  SHF.R.S32.HI R0, RZ, 0x1f, R5 ;  /* 0x0000001fff007819 */ /* 0x000fe20000011405 */
[----:B------:R-:W-:Y:S01]  /*5ea0*/  FFMA.FTZ R68, R68, R32, R33 ;  /* 0x0000002044447223 */ /* 0x000fe20000010021 */
[----:B------:R-:W-:Y:S01]  /*5eb0*/  MOV R3, R77 ;  /* 0x0000004d00037202 */ /* 0x000fe20000000f00 */
[----:B01----:R-:W-:Y:S02]  /*5ec0*/  FFMA.FTZ R10, R22, R18, -R69 ;  /* 0x00000012160a7223 */ /* 0x003fe40000010845 */
[----:B------:R-:W-:Y:S02]  /*5ed0*/  IMAD R0, R0, UR12, RZ ;  /* 0x0000000c00007c24 */ /* 0x000fe4000f8e02ff */
[----:B------:R-:W-:Y:S01]  /*5ee0*/  FFMA.FTZ R68, R23, R19, -R68 ;  /* 0x0000001317447223 */ /* 0x000fe20000010844 */
[----:B------:R-:W-:-:S04]  /*5ef0*/  IMAD.WIDE.U32 R2, R5, UR12, R2 ;  /* 0x0000000c05027c25 */ /* 0x000fc8000f8e0002 */
[-C--:B------:R-:W-:Y:S01]  /*5f00*/  FMUL.FTZ R10, R10, R61.reuse ;  /* 0x0000003d0a0a7220 */ /* 0x080fe20000410000 */
[----:B------:R-:W-:Y:S01]  /*5f10*/  FMUL.FTZ R11, R68, R61 ;  /* 0x0000003d440b7220 */ /* 0x000fe20000410000 */
[----:B------:R-:W-:Y:S01]  /*5f20*/  IMAD R5, R5, UR13, R0 ;  /* 0x0000000d05057c24 */ /* 0x000fe2000f8e0200 */
[----:B------:R-:W-:Y:S02]  /*5f30*/  ULDC.64 UR12, c[0x0][0x210] ;  /* 0x00008400000c7ab9 */ /* 0x000fe40000000a00 */
[----:B------:R-:W-:Y:S02]  /*5f40*/  LEA R4, P0, R2, UR12, 0x2 ;  /* 0x0000000c02047c11 */ /* 0x000fe4000f8010ff */
[----:B------:R-:W-:-:S04]  /*5f50*/  IADD3 R5, R3, R5, RZ ;  /* 0x0000000503057210 */ /* 0x000fc80007ffe0ff */
[----:B------:R-:W-:-:S05]  /*5f60*/  LEA.HI.X R5, R2, UR13, R5, 0x2, P0 ;  /* 0x0000000d02057c11 */ /* 0x000fca00080f1405 */
[----:B------:R4:W-:Y:S02]  /*5f70*/  STG.E.64 desc[UR8][R4.64], R10 ;  /* 0x0000000a04007986 */ /* 0x0009e4000c101b08 */
.L_x_1132:
[----:B------:R-:W-:Y:S05]  /*5f80*/  BSYNC B0 ;  /* 0x0000000000007941 */ /* 0x000fea0003800000 */
.L_x_1131:
[----:B------:R-:W-:Y:S02]  /*5f90*/  ISETP.GE.U32.AND P0, PT, R30, UR14, PT ;  /* 0x0000000e1e007c0c */ /* 0x000fe4000bf06070 */
[----:B------:R-:W-:Y:S02]  /*5fa0*/  SHF.R.S32.HI R30, RZ, 0x1f, R30 ;  /* 0x0000001fff1e7819 */ /* 0x000fe4000001141e */
[----:B------:R-:W-:Y:S02]  /*5fb0*/  IADD3 R31, R31, 0x180, RZ ;  /* 0x000001801f1f7810 */ /* 0x000fe40007ffe0ff */
[----:B------:R-:W-:-:S04]  /*5fc0*/  ISETP.GE.AND.EX P0, PT, R30, UR15, PT, P0 ;  /* 0x0000000f1e007c0c */ /* 0x000fc8000bf06300 */
[----:B------:R-:W-:Y:S01]  /*5fd0*/  ISETP.LT.U32.AND P0, PT, R58, 0x180, !P0 ;  /* 0x000001803a00780c */ /* 0x000fe20004701070 */
[----:B------:R-:W-:-:S12]  /*5fe0*/  @!P6 BRA `(.L_x_1133) ;  /* 0x000000000048e947 */ /* 0x000fd80003800000 */
[----:B------:R-:W-:Y:S01]  /*5ff0*/  FFMA.FTZ R0, R67, R22, R24 ;  /* 0x0000001643007223 */ /* 0x000fe20000010018 */
[----:B--23--:R-:W-:-:S03]  /*6000*/  FFMA.FTZ R2, R66, R23, R25 ;  /* 0x0000001742027223 */ /* 0x00cfc60000010019 */
[----:B------:R-:W-:Y:S01]  /*6010*/  FMUL.FTZ R3, R0, -1.4426950216293334961 ;  /* 0xbfb8aa3b00037820 */ /* 0x000fe20000410000 */
[----:B01--4-:R-:W-:-:S05]  /*6020*/  FMUL.FTZ R10, R2, -1.4426950216293334961 ;  /* 0xbfb8aa3b020a7820 */ /* 0x013fca0000410000 */
        /* <DEDUP_REMOVED lines=14> */
.L_x_1133:
[----:B------:R-:W-:Y:S04]  /*6110*/  BSSY B0, `(.L_x_1134) ;  /* 0x0000015000007945 */ /* 0x000fe80003800000 */
[----:B------:R-:W-:Y:S05]  /*6120*/  @!P0 BRA `(.L_x_1135) ;  /* 0x00000000004c8947 */ /* 0x000fea0003800000 */
[----:B----4-:R-:W-:Y:S01]  /*6130*/  IADD3 R5, R57, 0x140, RZ ;  /* 0x0000014039057810 */ /* 0x010fe20007ffe0ff */
[----:B------:R-:W-:Y:S01]  /*6140*/  ULDC.64 UR12, c[0x0][0x288] ;  /* 0x0000a200000c7ab9 */ /* 0x000fe20000000a00 */
[----:B--23--:R-:W-:Y:S01]  /*6150*/  MOV R2, R74 ;  /* 0x0000004a00027202 */ /* 0x00cfe20000000f00 */
        /* <DEDUP_REMOVED lines=16> */
.L_x_1135:
[----:B------:R-:W-:Y:S05]  /*6260*/  BSYNC B0 ;  /* 0x0000000000007941 */ /* 0x000fea0003800000 */
.L_x_1134:
[----:B------:R-:W-:Y:S02]  /*6270*/  ISETP.GE.U32.AND P0, PT, R31, UR14, PT ;  /* 0x0000000e1f007c0c */ /* 0x000fe4000bf06070 */
[----:B------:R-:W-:Y:S02]  /*6280*/  SHF.R.S32.HI R31, RZ, 0x1f, R31 ;  /* 0x0000001fff1f7819 */ /* 0x000fe4000001141f */
[----:B------:R-:W-:Y:S02]  /*6290*/  SHF.R.S32.HI R0, RZ, 0x1f, R55 ;  /* 0x0000001fff007819 */ /* 0x000fe40000011437 */
[----:B------:R-:W-:-:S04]  /*62a0*/  ISETP.GE.AND.EX P0, PT, R31, UR15, PT, P0 ;  /* 0x0000000f1f007c0c */ /* 0x000fc8000bf06300 */
[----:B------:R-:W-:Y:S01]  /*62b0*/  ISETP.LT.U32.AND P0, PT, R58, 0x180, !P0 ;  /* 0x000001803a00780c */ /* 0x000fe20004701070 */
[----:B------:R-:W-:-:S12]  /*62c0*/  @!P6 BRA `(.L_x_1136) ;  /* 0x000000000048e947 */ /* 0x000fd80003800000 */
[----:B--23--:R-:W-:Y:S01]  /*62d0*/  FFMA.FTZ R2, R65, R22, R24 ;  /* 0x0000001641027223 */ /* 0x00cfe20000010018 */
[----:B------:R-:W-:-:S03]  /*62e0*/  FFMA.FTZ R3, R64, R23, R25 ;  /* 0x0000001740037223 */ /* 0x000fc60000010019 */
[----:B----4-:R-:W-:Y:S01]  /*62f0*/  FMUL.FTZ R4, R2, -1.4426950216293334961 ;  /* 0xbfb8aa3b02047820 */ /* 0x010fe20000410000 */
[----:B------:R-:W-:-:S05]  /*6300*/  FMUL.FTZ R6, R3, -1.4426950216293334961 ;  /* 0xbfb8aa3b03067820 */ /* 0x000fca0000410000 */
[----:B------:R-:W2:Y:S08]  /*6310*/  MUFU.EX2 R4, R4 ;  /* 0x0000000400047308 */ /* 0x000eb00000000800 */
[----:B------:R-:W3:Y:S01]  /*6320*/  MUFU.EX2 R6, R6 ;  /* 0x0000000600067308 */ /* 0x000ee20000000800 */
[----:B--2---:R-:W-:-:S07]  /*6330*/  FADD.FTZ R5, R4, 1 ;  /* 0x3f80000004057421 */ /* 0x004fce0000010000 */
[----:B------:R-:W2:Y:S01]  /*6340*/  MUFU.RCP R5, R5 ;  /* 0x0000000500057308 */ /* 0x000ea20000001000 */
[----:B---3--:R-:W-:-:S07]  /*6350*/  FADD.FTZ R7, R6, 1 ;  /* 0x3f80000006077421 */ /* 0x008fce0000010000 */
[----:B01----:R-:W0:Y:S01]  /*6360*/  MUFU.RCP R10, R7 ;  /* 0x00000007000a7308 */ /* 0x003e220000001000 */
[----:B--2---:R-:W-:Y:S01]  /*6370*/  FADD.FTZ R11, -R5, 1 ;  /* 0x3f800000050b7421 */ /* 0x004fe20000010100 */
[----:B------:R-:W-:-:S03]  /*6380*/  FMUL.FTZ R8, R8, R5 ;  /* 0x0000000508087220 */ /* 0x000fc60000410000 */
[----:B------:R-:W-:Y:S01]  /*6390*/  FFMA.FTZ R11, R2, R11, 1 ;  /* 0x3f800000020b7423 */ /* 0x000fe2000001000b */
[----:B0-----:R-:W-:Y:S01]  /*63a0*/  FADD.FTZ R12, -R10, 1 ;  /* 0x3f8000000a0c7421 */ /* 0x001fe20000010100 */
[----:B------:R-:W-:Y:S02]  /*63b0*/  FMUL.FTZ R9, R9, R10 ;  /* 0x0000000a09097220 */ /* 0x000fe40000410000 */
[----:B------:R-:W-:Y:S01]  /*63c0*/  FMUL.FTZ R8, R8, R11 ;  /* 0x0000000b08087220 */ /* 0x000fe20000410000 */
[----:B------:R-:W-:-:S04]  /*63d0*/  FFMA.FTZ R12, R3, R12, 1 ;  /* 0x3f800000030c7423 */ /* 0x000fc8000001000c */
[----:B------:R-:W-:-:S07]  /*63e0*/  FMUL.FTZ R9, R9, R12 ;  /* 0x0000000c09097220 */ /* 0x000fce0000410000 */
.L_x_1136:
[----:B------:R-:W-:Y:S04]  /*63f0*/  BSSY B0, `(.L_x_1137) ;  /* 0x0000015000007945 */ /* 0x000fe80003800000 */
[----:B------:R-:W-:Y:S05]  /*6400*/  @!P0 BRA `(.L_x_1138) ;  /* 0x00000000004c8947 */ /* 0x000fea0003800000 */
[----:B--2-4-:R-:W-:Y:S01]  /*6410*/  IADD3 R5, R57, 0x180, RZ ;  /* 0x0000018039057810 */ /* 0x014fe20007ffe0ff */
[----:B------:R-:W-:Y:S01]  /*6420*/  ULDC.64 UR12, c[0x0][0x288] ;  /* 0x0000a200000c7ab9 */ /* 0x000fe20000000a00 */
[----:B---3--:R-:W-:Y:S01]  /*6430*/  MOV R2, R74 ;  /* 0x0000004a00027202 */ /* 0x008fe20000000f00 */
        /* <DEDUP_REMOVED lines=16> */
.L_x_1138:
[----:B------:R-:W-:Y:S05]  /*6540*/  BSYNC B0 ;  /* 0x0000000000007941 */ /* 0x000fea0003800000 */
.L_x_1137:
[----:B------:R-:W-:-:S04]  /*6550*/  ISETP.GE.U32.AND P0, PT, R55, UR14, PT ;  /* 0x0000000e37007c0c */ /* 0x000fc8000bf06070 */
[----:B------:R-:W-:-:S04]  /*6560*/  ISETP.GE.AND.EX P0, PT, R0, UR15, PT, P0 ;  /* 0x0000000f00007c0c */ /* 0x000fc8000bf06300 */
[----:B------:R-:W-:Y:S01]  /*6570*/  ISETP.GT.U32.OR P0, PT, R58, 0x17f, P0 ;  /* 0x0000017f3a00780c */ /* 0x000fe20000704470 */
[----:B------:R-:W-:-:S12]  /*6580*/  @!P6 BRA `(.L_x_1139) ;  /* 0x000000000048e947 */ /* 0x000fd80003800000 */
[----:B------:R-:W-:Y:S01]  /*6590*/  FFMA.FTZ R24, R63, R22, R24 ;  /* 0x000000163f187223 */ /* 0x000fe20000010018 */
[----:B------:R-:W-:-:S03]  /*65a0*/  FFMA.FTZ R25, R62, R23, R25 ;  /* 0x000000173e197223 */ /* 0x000fc60000010019 */
[----:B--23--:R-:W-:Y:S01]  /*65b0*/  FMUL.FTZ R2, R24, -1.4426950216293334961 ;  /* 0xbfb8aa3b18027820 */ /* 0x00cfe20000410000 */
[----:B----4-:R-:W-:-:S05]  /*65c0*/  FMUL.FTZ R4, R25, -1.4426950216293334961 ;  /* 0xbfb8aa3b19047820 */ /* 0x010fca0000410000 */
[----:B------:R-:W2:Y:S08]  /*65d0*/  MUFU.EX2 R2, R2 ;  /* 0x0000000200027308 */ /* 0x000eb00000000800 */
[----:B------:R-:W3:Y:S01]  /*65e0*/  MUFU.EX2 R4, R4 ;  /* 0x0000000400047308 */ /* 0x000ee20000000800 */
[----:B--2---:R-:W-:-:S07]  /*65f0*/  FADD.FTZ R3, R2, 1 ;  /* 0x3f80000002037421 */ /* 0x004fce0000010000 */
[----:B------:R-:W2:Y:S01]  /*6600*/  MUFU.RCP R3, R3 ;  /* 0x0000000300037308 */ /* 0x000ea20000001000 */
[----:B---3--:R-:W-:-:S07]  /*6610*/  FADD.FTZ R5, R4, 1 ;  /* 0x3f80000004057421 */ /* 0x008fce0000010000 */
[----:B------:R-:W3:Y:S01]  /*6620*/  MUFU.RCP R6, R5 ;  /* 0x0000000500067308 */ /* 0x000ee20000001000 */
[----:B--2---:R-:W-:Y:S01]  /*6630*/  FADD.FTZ R7, -R3, 1 ;  /* 0x3f80000003077421 */ /* 0x004fe20000010100 */
[----:B------:R-:W-:-:S03]  /*6640*/  FMUL.FTZ R20, R20, R3 ;  /* 0x0000000314147220 */ /* 0x000fc60000410000 */
[----:B------:R-:W-:Y:S01]  /*6650*/  FFMA.FTZ R7, R24, R7, 1 ;  /* 0x3f80000018077423 */ /* 0x000fe20000010007 */
[----:B---3--:R-:W-:Y:S01]  /*6660*/  FADD.FTZ R8, -R6, 1 ;  /* 0x3f80000006087421 */ /* 0x008fe20000010100 */
[----:B------:R-:W-:Y:S02]  /*6670*/  FMUL.FTZ R21, R21, R6 ;  /* 0x0000000615157220 */ /* 0x000fe40000410000 */
[----:B------:R-:W-:Y:S01]  /*6680*/  FMUL.FTZ R20, R20, R7 ;  /* 0x0000000714147220 */ /* 0x000fe20000410000 */
[----:B------:R-:W-:-:S04]  /*6690*/  FFMA.FTZ R8, R25, R8, 1 ;  /* 0x3f80000019087423 */ /* 0x000fc80000010008 */
[----:B------:R-:W-:-:S07]  /*66a0*/  FMUL.FTZ R21, R21, R8 ;  /* 0x0000000815157220 */ /* 0x000fce0000410000 */
.L_x_1139:
        /* <DEDUP_REMOVED lines=10> */
[----:B--23--:R-:W-:Y:S01]  /*6750*/  IMAD R3, R55, UR13, R0 ;  /* 0x0000000d37037c24 */ /* 0x00cfe2000f8e0200 */
[----:B------:R-:W-:Y:S01]  /*6760*/  ULDC.64 UR12, c[0x0][0x210] ;  /* 0x00008400000c7ab9 */ /* 0x000fe20000000a00 */
[-C--:B------:R-:W-:Y:S01]  /*6770*/  FMUL.FTZ R20, R20, R61.reuse ;  /* 0x0000003d14147220 */ /* 0x080fe20000410000 */
[----:B------:R-:W-:Y:S01]  /*6780*/  LEA R2, P0, R74, UR12, 0x2 ;  /* 0x0000000c4a027c11 */ /* 0x000fe2000f8010ff */
[----:B------:R-:W-:Y:S01]  /*6790*/  FMUL.FTZ R21, R32, R61 ;  /* 0x0000003d20157220 */ /* 0x000fe20000410000 */
[----:B------:R-:W-:-:S04]  /*67a0*/  IADD3 R3, R75, R3, RZ ;  /* 0x000000034b037210 */ /* 0x000fc80007ffe0ff */
[----:B------:R-:W-:-:S05]  /*67b0*/  LEA.HI.X R3, R74, UR13, R3, 0x2, P0 ;  /* 0x0000000d4a037c11 */ /* 0x000fca00080f1403 */
[----:B------:R2:W-:Y:S02]  /*67c0*/  STG.E.64 desc[UR8][R2.64], R20 ;  /* 0x0000001402007986 */ /* 0x0005e4000c101b08 */
.L_x_1141:
[----:B------:R-:W-:Y:S05]  /*67d0*/  BSYNC B0 ;  /* 0x0000000000007941 */ /* 0x000fea0003800000 */
.L_x_1140:
[----:B------:R-:W-:Y:S02]  /*67e0*/  IADD3 R54, R51, R54, RZ ;  /* 0x0000003633367210 */ /* 0x000fe40007ffe0ff */
[----:B------:R-:W-:Y:S02]  /*67f0*/  IADD3 R53, R53, 0x1, RZ ;  /* 0x0000000135357810 */ /* 0x000fe40007ffe0ff */
[----:B------:R-:W-:-:S13]  /*6800*/  ISETP.GE.AND P0, PT, R54, UR4, PT ;  /* 0x0000000436007c0c */ /* 0x000fda000bf06270 */
[----:B------:R-:W-:Y:S05]  /*6810*/  @!P0 BRA `(.L_x_1142) ;  /* 0xffffff9800fc8947 */ /* 0x000fea000383ffff */
.L_x_1091:
[----:B--2-4-:R-:W2:Y:S01]  /*6820*/  LDC R4, c[0x0][0xc] ;  /* 0x00000300ff047b82 */ /* 0x014ea20000000800 */
[----:B------:R-:W-:Y:S01]  /*6830*/  ISETP.NE.AND P2, PT, R58, RZ, PT ;  /* 0x000000ff3a00720c */ /* 0x000fe20003f45270 */
[----:B------:R-:W-:Y:S06]  /*6840*/  BSSY B0, `(.L_x_1143) ;  /* 0x0000015000007945 */ /* 0x000fec0003800000 */
[----:B------:R-:W4:Y:S08]  /*6850*/  LDC R7, c[0x0][0x10] ;  /* 0x00000400ff077b82 */ /* 0x000f300000000800 */
[----:B---3--:R-:W3:Y:S01]  /*6860*/  LDC.64 R2, c[0x0][0x258] ;  /* 0x00009600ff027b82 */ /* 0x008ee20000000a00 */
[----:B--2---:R-:W-:-:S02]  /*6870*/  IADD3 R0, R4, -0x1, RZ ;  /* 0xffffffff04007810 */ /* 0x004fc40007ffe0ff */
[----:B------:R-:W-:Y:S02]  /*6880*/  ISETP.NE.AND P1, PT, R4, 0x1, PT ;  /* 0x000000010400780c */ /* 0x000fe40003f25270 */
[----:B------:R-:W-:Y:S02]  /*6890*/  ISETP.NE.AND P0, PT, R0, UR7, PT ;  /* 0x0000000700007c0c */ /* 0x000fe4000bf05270 */
[C---:B----4-:R-:W-:Y:S02]  /*68a0*/  IADD3 R5, R7.reuse, -0x1, RZ ;  /* 0xffffffff07057810 */ /* 0x050fe40007ffe0ff */
[----:B------:R-:W-:Y:S02]  /*68b0*/  SHF.L.U32 R0, R7, 0x1, RZ ;  /* 0x0000000107007819 */ /* 0x000fe400000006ff */
[----:B------:R-:W-:Y:S02]  /*68c0*/  ISETP.NE.OR P0, PT, R52, R5, P0 ;  /* 0x000000053400720c */ /* 0x000fe40000705670 */
[----:B------:R-:W-:-:S05]  /*68d0*/  SEL R5, R0, RZ, P1 ;  /* 0x000000ff00057207 */ /* 0x000fca0000800000 */
[----:B---3--:R-:W-:Y:S01]  /*68e0*/  IMAD.WIDE.U32 R2, R5, 0x4, R2 ;  /* 0x0000000405027825 */ /* 0x008fe200078e0002 */
[----:B------:R-:W-:Y:S06]  /*68f0*/  @P2 BRA `(.L_x_1144) ;  /* 0x0000000000242947 */ /* 0x000fec0003800000 */
[----:B------:R-:W2:Y:S01]  /*6900*/  S2R R0, SR_LANEID ;  /* 0x0000000000007919 */ /* 0x000ea20000000000 */
[----:B------:R-:W-:Y:S02]  /*6910*/  VOTEU.ANY UR4, UPT, PT ;  /* 0x0000000000047886 */ /* 0x000fe400038e0100 */
[----:B------:R-:W-:Y:S02]  /*6920*/  UFLO.U32 UR5, UR4 ;  /* 0x00000004000572bd */ /* 0x000fe400080e0000 */
[----:B------:R-:W3:Y:S04]  /*6930*/  POPC R5, UR4 ;  /* 0x0000000400057d09 */ /* 0x000ee80008000000 */
[----:B--2---:R-:W-:-:S13]  /*6940*/  ISETP.EQ.U32.AND P1, PT, R0, UR5, PT ;  /* 0x0000000500007c0c */ /* 0x004fda000bf22070 */
[----:B------:R-:W-:Y:S06]  /*6950*/  @P1 MEMBAR.ALL.GPU ;  /* 0x0000000000001992 */ /* 0x000fec000000a000 */
[----:B------:R-:W-:-:S00]  /*6960*/  @P1 ERRBAR ;  /* 0x00000000000019ab */ /* 0x000fc00000000000 */
[----:B------:R-:W-:Y:S06]  /*6970*/  @P1 CGAERRBAR ;  /* 0x00000000000015ab */ /* 0x000fec0000000000 */
[----:B---3--:R2:W-:Y:S02]  /*6980*/  @P1 REDG.E.ADD.S32.STRONG.GPU desc[UR8][R2.64], R5 ;  /* 0x000000050200198e */ /* 0x0085e4000c10e388 */
.L_x_1144:
[----:B------:R-:W-:Y:S05]  /*6990*/  BSYNC B0 ;  /* 0x0000000000007941 */ /* 0x000fea0003800000 */
.L_x_1143:
[----:B------:R-:W-:Y:S05]  /*69a0*/  @P0 EXIT ;  /* 0x000000000000094d */ /* 0x000fea0003800000 */
[----:B------:R-:W-:Y:S05]  /*69b0*/  @P2 BRA `(.L_x_1145) ;  /* 0x0000000000202947 */ /* 0x000fea0003800000 */
[----:B------:R-:W-:-:S05]  /*69c0*/  IMAD R0, R4, R7, RZ ;  /* 0x0000000704007224 */ /* 0x000fca00078e02ff */
[----:B------:R-:W-:-:S13]  /*69d0*/  ISETP.NE.AND P0, PT, R0, -0x1, PT ;  /* 0xffffffff0000780c */ /* 0x000fda0003f05270 */
[----:B------:R-:W-:Y:S05]  /*69e0*/  @!P0 BRA `(.L_x_1145) ;  /* 0x0000000000148947 */ /* 0x000fea0003800000 */
.L_x_1146:
[----:B--2---:R-:W2:Y:S04]  /*69f0*/  LDG.E.STRONG.GPU R5, desc[UR8][R2.64] ;  /* 0x0000000802057981 */ /* 0x004ea8000c1ef900 */
[----:B--2---:R-:W-:Y:S01]  /*6a00*/  CCTL.IVALL ;  /* 0x00000000ff00798f */ /* 0x004fe20002000000 */
[----:B------:R-:W-:Y:S05]  /*6a10*/  YIELD ;  /* 0x0000000000007946 */ /* 0x000fea0003800000 */
[----:B------:R-:W-:-:S13]  /*6a20*/  ISETP.NE.AND P0, PT, R5, R0, PT ;  /* 0x000000000500720c */ /* 0x000fda0003f05270 */
[----:B------:R-:W-:Y:S05]  /*6a30*/  @P0 BRA `(.L_x_1146) ;  /* 0xfffffffc00ec0947 */ /* 0x000fea000383ffff */
.L_x_1145:
[----:B------:R-:W-:Y:S05]  /*6a40*/  WARPSYNC.ALL ;  /* 0x0000000000007948 */ /* 0x000fea0003800000 */
[----:B------:R-:W3:Y:S08]  /*6a50*/  LDC.64 R22, c[0x0][0x288] ;  /* 0x0000a200ff167b82 */ /* 0x000ef00000000a00 */
[----:B------:R-:W-:Y:S01]  /*6a60*/  BAR.SYNC.DEFER_BLOCKING 0x0 ;  /* 0x0000000000007b1d */ /* 0x000fe20000010000 */
[----:B---3--:R-:W-:-:S04]  /*6a70*/  LEA.HI R0, P0, R23, R22, RZ, 0x1 ;  /* 0x0000001617007211 */ /* 0x008fc800078108ff */
[----:B--2---:R-:W-:-:S04]  /*6a80*/  IADD3.X R3, RZ, R23, RZ, P0, !PT ;  /* 0x00000017ff037210 */ /* 0x004fc800007fe4ff */
        /* <DEDUP_REMOVED lines=8> */
[----:B------:R-:W2:Y:S01]  /*6b10*/  LDC.64 R14, c[0x0][0x218] ;  /* 0x00008600ff0e7b82 */ /* 0x000ea20000000a00 */
[----:B------:R-:W-:Y:S01]  /*6b20*/  SHF.L.U64.HI R23, R22, 0x2, R23 ;  /* 0x0000000216177819 */ /* 0x000fe20000010217 */
[----:B------:R-:W-:Y:S01]  /*6b30*/  ULDC.64 UR4, c[0x0][0x268] ;  /* 0x00009a0000047ab9 */ /* 0x000fe20000000a00 */
[----:B------:R-:W-:Y:S02]  /*6b40*/  IADD3 R5, R3, R5, RZ ;  /* 0x0000000503057210 */ /* 0x000fe40007ffe0ff */
[----:B------:R-:W-:Y:S02]  /*6b50*/  SHF.L.U64.HI R33, R25, 0x2, R27 ;  /* 0x0000000219217819 */ /* 0x000fe4000001021b */
[----:B------:R-:W-:Y:S01]  /*6b60*/  LEA.HI R2, P0, R5, R2, RZ, 0x1 ;  /* 0x0000000205027211 */ /* 0x000fe200078108ff */
[----:B------:R-:W3:Y:S03]  /*6b70*/  LDC.64 R16, c[0x0][0x220] ;  /* 0x00008800ff107b82 */ /* 0x000ee60000000a00 */
[----:B------:R-:W-:-:S04]  /*6b80*/  IADD3.X R5, RZ, R5, RZ, P0, !PT ;  /* 0x00000005ff057210 */ /* 0x000fc800007fe4ff */
[--C-:B0-----:R-:W-:Y:S02]  /*6b90*/  SHF.R.S64 R29, R2, 0x1, R5.reuse ;  /* 0x00000001021d7819 */ /* 0x101fe40000001005 */
[----:B------:R-:W-:-:S04]  /*6ba0*/  SHF.R.S32.HI R2, RZ, 0x1, R5 ;  /* 0x00000001ff027819 */ /* 0x000fc80000011405 */
[----:B------:R-:W-:-:S07]  /*6bb0*/  SHF.L.U64.HI R31, R29, 0x2, R2 ;  /* 0x000000021d1f7819 */ /* 0x000fce0000010202 */
.L_x_1147:
[----:B------:R-:W-:-:S04]  /*6bc0*/  LEA R6, P0, R58, UR4, 0x2 ;  /* 0x000000043a067c11 */ /* 0x000fc8000f8010ff */
[----:B------:R-:W-:Y:S02]  /*6bd0*/  LEA.HI.X R7, R58, UR5, R0, 0x2, P0 ;  /* 0x000000053a077c11 */ /* 0x000fe400080f1400 */
[-C--:B------:R-:W-:Y:S02]  /*6be0*/  LEA R8, P0, R25, R6.reuse, 0x2 ;  /* 0x0000000619087211 */ /* 0x080fe400078010ff */
[-C--:B-1----:R-:W-:Y:S01]  /*6bf0*/  LEA R12, P1, R22, R6.reuse, 0x2 ;  /* 0x00000006160c7211 */ /* 0x082fe200078210ff */
[----:B0-----:R-:W4:Y:S01]  /*6c00*/  LDG.E R18, desc[UR8][R6.64] ;  /* 0x0000000806127981 */ /* 0x001f22000c1e1900 */
[----:B------:R-:W-:Y:S02]  /*6c10*/  LEA R10, P2, R29, R6, 0x2 ;  /* 0x000000061d0a7211 */ /* 0x000fe400078410ff */
[----:B------:R-:W-:Y:S02]  /*6c20*/  IADD3.X R9, R7, R33, RZ, P0, !PT ;  /* 0x0000002107097210 */ /* 0x000fe400007fe4ff */
[----:B------:R-:W-:-:S02]  /*6c30*/  IADD3.X R13, R23, R7, RZ, P1, !PT ;  /* 0x00000007170d7210 */ /* 0x000fc40000ffe4ff */
[----:B------:R-:W-:Y:S01]  /*6c40*/  IADD3.X R11, R7, R31, RZ, P2, !PT ;  /* 0x0000001f070b7210 */ /* 0x000fe200017fe4ff */
[----:B------:R-:W4:Y:S04]  /*6c50*/  LDG.E R19, desc[UR8][R8.64] ;  /* 0x0000000808137981 */ /* 0x000f28000c1e1900 */
[----:B------:R-:W5:Y:S04]  /*6c60*/  LDG.E R20, desc[UR8][R12.64] ;  /* 0x000000080c147981 */ /* 0x000f68000c1e1900 */
[----:B------:R-:W5:Y:S01]  /*6c70*/  LDG.E R21, desc[UR8][R10.64] ;  /* 0x000000080a157981 */ /* 0x000f62000c1e1900 */
[----:B------:R-:W-:-:S02]  /*6c80*/  SHF.L.U32 R5, R58, 0x1, RZ ;  /* 0x000000013a057819 */ /* 0x000fc400000006ff */
[----:B------:R-:W-:-:S03]  /*6c90*/  IADD3 R58, R58, 0x180, RZ ;  /* 0x000001803a3a7810 */ /* 0x000fc60007ffe0ff */
[----:B--2---:R-:W-:-:S04]  /*6ca0*/  IMAD.WIDE R2, R5, 0x4, R14 ;  /* 0x0000000405027825 */ /* 0x004fc800078e020e */
[----:B---3--:R-:W-:Y:S01]  /*6cb0*/  IMAD.WIDE R4, R5, 0x4, R16 ;  /* 0x0000000405047825 */ /* 0x008fe200078e0210 */
[----:B------:R-:W-:Y:S02]  /*6cc0*/  ISETP.GT.U32.AND P0, PT, R25, R58, PT ;  /* 0x0000003a1900720c */ /* 0x000fe40003f04070 */
[----:B------:R-:W-:-:S04]  /*6cd0*/  SHF.R.S32.HI R0, RZ, 0x1f, R58 ;  /* 0x0000001fff007819 */ /* 0x000fc8000001143a */
[----:B------:R-:W-:Y:S01]  /*6ce0*/  ISETP.GT.AND.EX P0, PT, R27, R0, PT, P0 ;  /* 0x000000001b00720c */ /* 0x000fe20003f04300 */
[----:B----4-:R0:W-:Y:S04]  /*6cf0*/  STG.E.64 desc[UR8][R2.64], R18 ;  /* 0x0000001202007986 */ /* 0x0101e8000c101b08 */
[----:B-----5:R0:W-:Y:S08]  /*6d00*/  STG.E.64 desc[UR8][R4.64], R20 ;  /* 0x0000001404007986 */ /* 0x0201f0000c101b08 */
[----:B------:R-:W-:Y:S05]  /*6d10*/  @P0 BRA `(.L_x_1147) ;  /* 0xfffffffc00a80947 */ /* 0x000fea000383ffff */
[----:B------:R-:W-:Y:S05]  /*6d20*/  EXIT ;  /* 0x000000000000794d */ /* 0x000fea0003800000 */
.L_x_1148:
        /* <DEDUP_REMOVED lines=13> */
.L_x_2306:


//--------------------- .text._Z35group_norm_nhwc_bwd_one_pass_kernelI11Fp32IOBf16WLi64ELi12ELi384EEv26Group_norm_nhwc_bwd_params --------------------------
	.section	.text._Z35group_norm_nhwc_bwd_one_pass_kernelI11Fp32IOBf16WLi64ELi12ELi384EEv26Group_norm_nhwc_bwd_params,"ax",@progbits
	.align	128
        .global         _Z35group_norm_nhwc_bwd_one_pass_kernelI11Fp32IOBf16WLi64ELi12ELi384EEv26Group_norm_nhwc_bwd_params
        .type           _Z35group_norm_nhwc_bwd_one_pass_kernelI11Fp32IOBf16WLi64ELi12ELi384EEv26Group_norm_nhwc_bwd_params,@function
        .size           _Z35group_norm_nhwc_bwd_one_pass_kernelI11Fp32IOBf16WLi64ELi12ELi384EEv26Group_norm_nhwc_bwd_params,(.L_x_2307 - _Z35group_norm_nhwc_bwd_one_pass_kernelI11Fp32IOBf16WLi64ELi12ELi384EEv26Group_norm_nhwc_bwd_params)
        .other          _Z35group_norm_nhwc_bwd_one_pass_kernelI11Fp32IOBf16WLi64ELi12ELi384EEv26Group_norm_nhwc_bwd_params,@"STO_CUDA_ENTRY STV_DEFAULT"
_Z35group_norm_nhwc_bwd_one_pass_kernelI11Fp32IOBf16WLi64ELi12ELi384EEv26Group_norm_nhwc_bwd_params:
.text._Z35group_norm_nhwc_bwd_one_pass_kernelI11Fp32IOBf16WLi64ELi12ELi384EEv26Group_norm_nhwc_bwd_params:
        /* <DEDUP_REMOVED lines=23> */
[----:B------:R-:W-:Y:S01]  /*0170*/  ULDC.64 UR18, c[0x0][0x290] ;  /* 0x0000a40000127ab9 */ /* 0x000fe20000000a00 */
[----:B------:R-:W2:Y:S01]  /*0180*/  S2UR UR7, SR_CgaCtaId ;  /* 0x00000000000779c3 */ /* 0x000ea20000008800 */
[----:B------:R-:W-:Y:S01]  /*0190*/  ULEA.HI UR11, UP0, UR9, UR4, URZ, 0x1 ;  /* 0x00000004090b7291 */ /* 0x000fe2000f81083f */
[----:B------:R-:W-:Y:S01]  /*01a0*/  SHF.R.S32.HI R3, RZ, 0x5, R3 ;  /* 0x00000005ff037819 */ /* 0x000fe20000011403 */
[----:B------:R-:W-:Y:S01]  /*01b0*/  UMOV UR6, 0x400 ;  /* 0x0000040000067882 */ /* 0x000fe20000000000 */
[----:B------:R-:W-:Y:S02]  /*01c0*/  USHF.R.S64 UR12, UR12, 0x1, UR10 ;  /* 0x000000010c0c7899 */ /* 0x000fe4000800100a */
[----:B------:R-:W-:Y:S02]  /*01d0*/  UIADD3.X UR9, URZ, UR9, URZ, UP0, !UPT ;  /* 0x000000093f097290 */ /* 0x000fe400087fe43f */
[----:B------:R-:W-:-:S02]  /*01e0*/  USHF.R.S32.HI UR10, URZ, 0x1, UR10 ;  /* 0x000000013f0a7899 */ /* 0x000fc4000801140a */
[----:B------:R-:W-:Y:S02]  /*01f0*/  USHF.R.S64 UR11, UR11, 0x1, UR9 ;  /* 0x000000010b0b7899 */ /* 0x000fe40008001009 */
[----:B------:R-:W-:Y:S02]  /*0200*/  USHF.R.S32.HI UR9, URZ, 0x1, UR9 ;  /* 0x000000013f097899 */ /* 0x000fe40008011409 */
[----:B------:R-:W-:Y:S01]  /*0210*/  USHF.L.U64.HI UR10, UR12, 0x2, UR10 ;  /* 0x000000020c0a7899 */ /* 0x000fe2000801020a */
[----:B0-----:R-:W-:Y:S01]  /*0220*/  IMAD R0, R5, UR16, R0 ;  /* 0x0000001005007c24 */ /* 0x001fe2000f8e0200 */
[----:B------:R-:W-:Y:S01]  /*0230*/  USHF.L.U64.HI UR9, UR11, 0x2, UR9 ;  /* 0x000000020b097899 */ /* 0x000fe20008010209 */
[----:B------:R-:W-:Y:S01]  /*0240*/  UMOV UR5, UR8 ;  /* 0x0000000800057c82 */ /* 0x000fe20008000000 */
[----:B------:R-:W-:Y:S02]  /*0250*/  UMOV UR4, URZ ;  /* 0x0000003f00047c82 */ /* 0x000fe40008000000 */
[----:B------:R-:W-:-:S02]  /*0260*/  ISETP.GE.U32.AND P1, PT, R0, UR18, PT ;  /* 0x0000001200007c0c */ /* 0x000fc4000bf26070 */
[----:B------:R-:W-:Y:S01]  /*0270*/  SHF.R.S32.HI R0, RZ, 0x1f, R0 ;  /* 0x0000001fff007819 */ /* 0x000fe20000011400 */
[----:B--2---:R-:W-:-:S03]  /*0280*/  ULEA UR6, UR7, UR6, 0x18 ;  /* 0x0000000607067291 */ /* 0x004fc6000f8ec03f */
[----:B------:R-:W-:-:S03]  /*0290*/  ISETP.GE.AND.EX P1, PT, R0, UR19, PT, P1 ;  /* 0x0000001300007c0c */ /* 0x000fc6000bf26310 */
[----:B------:R-:W-:Y:S02]  /*02a0*/  LEA R24, R3, UR6, 0x3 ;  /* 0x0000000603187c11 */ /* 0x000fe4000f8e18ff */
[----:B-1----:R-:W-:-:S13]  /*02b0*/  ISETP.LT.U32.AND P1, PT, R26, 0x180, !P1 ;  /* 0x000001801a00780c */ /* 0x002fda0004f21070 */
.L_x_1172:
[----:B012---:R-:W0:Y:S01]  /*02c0*/  LDC R8, c[0x0][0x2a0] ;  /* 0x0000a800ff087b82 */ /* 0x007e220000000800 */
[----:B------:R-:W-:Y:S01]  /*02d0*/  IABS R6, UR5 ;  /* 0x0000000500067c13 */ /* 0x000fe20008000000 */
[----:B------:R-:W1:Y:S01]  /*02e0*/  S2R R9, SR_TID.X ;  /* 0x0000000000097919 */ /* 0x000e620000002100 */
[----:B------:R-:W-:Y:S01]  /*02f0*/  ULDC.64 UR6, c[0x0][0x248] ;  /* 0x0000920000067ab9 */ /* 0x000fe20000000a00 */
[----:B------:R-:W-:Y:S01]  /*0300*/  ISETP.LE.AND P4, PT, RZ, UR5, PT ;  /* 0x00000005ff007c0c */ /* 0x000fe2000bf83270 */
[----:B------:R-:W-:-:S03]  /*0310*/  UIMAD.WIDE UR6, UR5, 0x8, UR6 ;  /* 0x00000008050678a5 */ /* 0x000fc6000f8e0206 */
        /* <DEDUP_REMOVED lines=9> */
[----:B------:R-:W-:-:S04]  /*03b0*/  IMAD R7, R4, R5, RZ ;  /* 0x0000000504077224 */ /* 0x000fc800078e02ff */
[----:B------:R-:W-:Y:S01]  /*03c0*/  IMAD.HI.U32 R3, R3, R7, R2 ;  /* 0x0000000703037227 */ /* 0x000fe200078e0002 */
[----:B------:R-:W-:-:S05]  /*03d0*/  MOV R7, UR7 ;  /* 0x0000000700077c02 */ /* 0x000fca0008000f00 */
[----:B------:R-:W-:-:S04]  /*03e0*/  IMAD.HI.U32 R4, R3, R6, RZ ;  /* 0x0000000603047227 */ /* 0x000fc800078e00ff */
[----:B-1----:R-:W-:Y:S01]  /*03f0*/  IMAD.WIDE.U32 R2, R9, -0x55555555, RZ ;  /* 0xaaaaaaab09027825 */ /* 0x002fe200078e00ff */
[----:B------:R-:W-:-:S05]  /*0400*/  IADD3 R0, -R4, RZ, RZ ;  /* 0x000000ff04007210 */ /* 0x000fca0007ffe1ff */
[----:B------:R-:W-:Y:S01]  /*0410*/  IMAD R0, R5, R0, R6 ;  /* 0x0000000005007224 */ /* 0x000fe200078e0206 */
[----:B------:R-:W-:Y:S01]  /*0420*/  MOV R6, UR6 ;  /* 0x0000000600067c02 */ /* 0x000fe20008000f00 */
[----:B------:R-:W-:-:S03]  /*0430*/  ULDC.64 UR6, c[0x0][0x298] ;  /* 0x0000a60000067ab9 */ /* 0x000fc60000000a00 */
[----:B------:R-:W-:Y:S02]  /*0440*/  ISETP.GT.U32.AND P0, PT, R5, R0, PT ;  /* 0x000000000500720c */ /* 0x000fe40003f04070 */
[----:B------:R-:W4:Y:S01]  /*0450*/  LDG.E.64 R6, desc[UR14][R6.64] ;  /* 0x0000000e06067981 */ /* 0x000f22000c1e1b00 */
[----:B------:R-:W-:-:S10]  /*0460*/  LOP3.LUT R2, R8, UR5, RZ, 0x3c, !PT ;  /* 0x0000000508027c12 */ /* 0x000fd4000f8e3cff */
[----:B------:R-:W-:-:S04]  /*0470*/  @!P0 IADD3 R0, R0, -R5, RZ ;  /* 0x8000000500008210 */ /* 0x000fc80007ffe0ff */
[CC--:B------:R-:W-:Y:S02]  /*0480*/  ISETP.GE.U32.AND P2, PT, R0.reuse, R5.reuse, PT ;  /* 0x000000050000720c */ /* 0x0c0fe40003f46070 */
[-C--:B------:R-:W-:Y:S02]  /*0490*/  ISETP.GT.U32.AND P3, PT, R5, R0.reuse, PT ;  /* 0x000000000500720c */ /* 0x080fe40003f64070 */
[----:B------:R-:W-:Y:S02]  /*04a0*/  IADD3 R5, R0, -R5, RZ ;  /* 0x8000000500057210 */ /* 0x000fe40007ffe0ff */
[----:B------:R-:W-:Y:S02]  /*04b0*/  ISETP.GE.AND P5, PT, R2, RZ, PT ;  /* 0x000000ff0200720c */ /* 0x000fe40003fa6270 */
[----:B------:R-:W-:Y:S02]  /*04c0*/  SEL R0, R5, R0, !P3 ;  /* 0x0000000005007207 */ /* 0x000fe40005800000 */
[----:B------:R-:W-:-:S02]  /*04d0*/  @!P0 IADD3 R4, R4, 0x1, RZ ;  /* 0x0000000104048810 */ /* 0x000fc40007ffe0ff */
[----:B------:R-:W-:Y:S02]  /*04e0*/  SHF.R.U32.HI R10, RZ, 0x2, R3 ;  /* 0x00000002ff0a7819 */ /* 0x000fe40000011603 */
[----:B------:R-:W-:Y:S02]  /*04f0*/  ISETP.NE.AND P0, PT, R8, RZ, PT ;  /* 0x000000ff0800720c */ /* 0x000fe40003f05270 */
[----:B------:R-:W-:Y:S02]  /*0500*/  LOP3.LUT R5, RZ, R8, RZ, 0x33, !PT ;  /* 0x00000008ff057212 */ /* 0x000fe400078e33ff */
[----:B------:R-:W-:Y:S02]  /*0510*/  @!P4 IADD3 R0, -R0, RZ, RZ ;  /* 0x000000ff0000c210 */ /* 0x000fe40007ffe1ff */
[----:B------:R-:W-:Y:S01]  /*0520*/  @P2 IADD3 R4, R4, 0x1, RZ ;  /* 0x0000000104042810 */ /* 0x000fe20007ffe0ff */
[----:B------:R-:W-:Y:S01]  /*0530*/  IMAD R9, R10, -0x6, R9 ;  /* 0xfffffffa0a097824 */ /* 0x000fe200078e0209 */
[----:B------:R-:W-:-:S02]  /*0540*/  SEL R3, R5, R0, !P0 ;  /* 0x0000000005037207 */ /* 0x000fc40004000000 */
[----:B------:R-:W-:Y:S02]  /*0550*/  @!P5 IADD3 R4, -R4, RZ, RZ ;  /* 0x000000ff0404d210 */ /* 0x000fe40007ffe1ff */
[----:B------:R-:W-:Y:S01]  /*0560*/  SHF.L.U32 R0, R9, 0x1, RZ ;  /* 0x0000000109007819 */ /* 0x000fe200000006ff */
[----:B------:R-:W-:Y:S01]  /*0570*/  IMAD R11, R3, 0xc, RZ ;  /* 0x0000000c030b7824 */ /* 0x000fe200078e02ff */
[----:B------:R-:W-:Y:S01]  /*0580*/  SEL R15, R5, R4, !P0 ;  /* 0x00000004050f7207 */ /* 0x000fe20004000000 */
[----:B--2---:R-:W-:Y:S01]  /*0590*/  IMAD R17, R17, UR16, R10 ;  /* 0x0000001011117c24 */ /* 0x004fe2000f8e020a */
[----:B------:R-:W-:Y:S01]  /*05a0*/  SHF.R.S32.HI R4, RZ, 0x1f, R0 ;  /* 0x0000001fff047819 */ /* 0x000fe20000011400 */
[----:B------:R-:W0:Y:S01]  /*05b0*/  @P1 LDC.64 R8, c[0x0][0x228] ;  /* 0x00008a00ff081b82 */ /* 0x000e220000000a00 */
[----:B------:R-:W-:Y:S02]  /*05c0*/  IADD3 R34, P0, R0, R11, RZ ;  /* 0x0000000b00227210 */ /* 0x000fe40007f1e0ff */
[----:B------:R-:W-:-:S02]  /*05d0*/  SHF.R.S32.HI R2, RZ, 0x1f, R15 ;  /* 0x0000001fff027819 */ /* 0x000fc4000001140f */
[----:B------:R-:W-:-:S03]  /*05e0*/  LEA.HI.X.SX32 R35, R11, R4, 0x1, P0 ;  /* 0x000000040b237211 */ /* 0x000fc600000f0eff */
[----:B------:R-:W1:Y:S01]  /*05f0*/  @P1 LDC.64 R4, c[0x0][0x230] ;  /* 0x00008c00ff041b82 */ /* 0x000e620000000a00 */
        /* <DEDUP_REMOVED lines=8> */
[----:B------:R-:W-:-:S05]  /*0680*/  @P1 IMAD.WIDE.U32 R12, R17, R12, R36 ;  /* 0x0000000c110c1225 */ /* 0x000fca00078e0024 */
[----:B------:R-:W-:Y:S02]  /*0690*/  @P1 IADD3 R13, R13, R15, RZ ;  /* 0x0000000f0d0d1210 */ /* 0x000fe40007ffe0ff */
[C---:B------:R-:W-:Y:S02]  /*06a0*/  @P1 SHF.L.U32 R15, R12.reuse, 0x2, RZ ;  /* 0x000000020c0f1819 */ /* 0x040fe400000006ff */
[----:B------:R-:W-:Y:S02]  /*06b0*/  @P1 SHF.L.U64.HI R2, R12, 0x2, R13 ;  /* 0x000000020c021819 */ /* 0x000fe4000001020d */
[C---:B-1----:R-:W-:Y:S02]  /*06c0*/  @P1 IADD3 R12, P0, R15.reuse, R4, RZ ;  /* 0x000000040f0c1210 */ /* 0x042fe40007f1e0ff */
[----:B0-----:R-:W-:Y:S02]  /*06d0*/  @P1 IADD3 R14, P2, R15, R8, RZ ;  /* 0x000000080f0e1210 */ /* 0x001fe40007f5e0ff */
[----:B------:R-:W-:-:S02]  /*06e0*/  @P1 IADD3.X R13, R2, R5, RZ, P0, !PT ;  /* 0x00000005020d1210 */ /* 0x000fc400007fe4ff */
[----:B------:R-:W-:Y:S02]  /*06f0*/  CS2R R4, SRZ ;  /* 0x0000000000047805 */ /* 0x000fe4000001ff00 */
[----:B------:R-:W-:Y:S02]  /*0700*/  @P1 IADD3.X R15, R2, R9, RZ, P2, !PT ;  /* 0x00000009020f1210 */ /* 0x000fe400017fe4ff */
[----:B------:R-:W-:-:S03]  /*0710*/  CS2R R8, SRZ ;  /* 0x0000000000087805 */ /* 0x000fc6000001ff00 */
[----:B------:R0:W5:Y:S04]  /*0720*/  @P1 LDG.E.64 R4, desc[UR14][R14.64] ;  /* 0x0000000e0e041981 */ /* 0x000168000c1e1b00 */
[----:B------:R0:W5:Y:S01]  /*0730*/  @P1 LDG.E.64 R8, desc[UR14][R12.64] ;  /* 0x0000000e0c081981 */ /* 0x000162000c1e1b00 */
[----:B------:R-:W-:Y:S01]  /*0740*/  UMOV UR8, 0x3f800000 ;  /* 0x3f80000000087882 */ /* 0x000fe20000000000 */
[----:B------:R-:W-:Y:S01]  /*0750*/  BSSY B0, `(.L_x_1150) ;  /* 0x0000022000007945 */ /* 0x000fe20003800000 */
[----:B------:R-:W-:Y:S02]  /*0760*/  HFMA2.MMA R33, -RZ, RZ, 0, 0 ;  /* 0x00000000ff217435 */ /* 0x000fe400000001ff */
[----:B------:R-:W-:Y:S01]  /*0770*/  HFMA2.MMA R29, -RZ, RZ, 0, 0 ;  /* 0x00000000ff1d7435 */ /* 0x000fe200000001ff */
[----:B------:R-:W-:-:S02]  /*0780*/  MOV R31, RZ ;  /* 0x000000ff001f7202 */ /* 0x000fc40000000f00 */
        /* <DEDUP_REMOVED lines=9> */
[----:B------:R-:W-:-:S11]  /*0820*/  ISETP.GT.U32.AND P0, PT, R26, 0x17f, PT ;  /* 0x0000017f1a00780c */ /* 0x000fd60003f04070 */
[----:B------:R-:W-:Y:S02]  /*0830*/  @UP0 UMOV UR8, UR6 ;  /* 0x0000000600080c82 */ /* 0x000fe40008000000 */
[----:B0-----:R-:W-:Y:S05]  /*0840*/  @P0 BRA `(.L_x_1151) ;  /* 0x0000000000480947 */ /* 0x001fea0003800000 */
[----:B------:R-:W-:Y:S01]  /*0850*/  ULDC.U8 UR6, c[0x0][0x2a4] ;  /* 0x0000a90000067ab9 */ /* 0x000fe20000000000 */
[----:B------:R-:W0:Y:S01]  /*0860*/  LDC.64 R14, c[0x0][0x238] ;  /* 0x00008e00ff0e7b82 */ /* 0x000e220000000a00 */
[----:B------:R-:W-:Y:S02]  /*0870*/  ISETP.NE.AND P0, PT, RZ, UR6, PT ;  /* 0x00000006ff007c0c */ /* 0x000fe4000bf05270 */
[----:B------:R-:W-:-:S04]  /*0880*/  IADD3 R11, R0, R11, RZ ;  /* 0x0000000b000b7210 */ /* 0x000fc80007ffe0ff */
[----:B------:R-:W-:-:S07]  /*0890*/  SHF.R.S32.HI R0, RZ, 0x1f, R11 ;  /* 0x0000001fff007819 */ /* 0x000fce000001140b */
[----:B------:R-:W1:Y:S02]  /*08a0*/  @P0 LDC.64 R12, c[0x0][0x240] ;  /* 0x00009000ff0c0b82 */ /* 0x000e640000000a00 */
[----:B-1----:R-:W-:-:S04]  /*08b0*/  @P0 LEA R12, P2, R11, R12, 0x1 ;  /* 0x0000000c0b0c0211 */ /* 0x002fc800078408ff */
[C---:B------:R-:W-:Y:S01]  /*08c0*/  @P0 LEA.HI.X R13, R11.reuse, R13, R0, 0x1, P2 ;  /* 0x0000000d0b0d0211 */ /* 0x040fe200010f0c00 */
[----:B0-----:R-:W-:-:S04]  /*08d0*/  IMAD.WIDE R10, R11, 0x2, R14 ;  /* 0x000000020b0a7825 */ /* 0x001fc800078e020e */
[----:B------:R-:W2:Y:S04]  /*08e0*/  @P0 LDG.E.U16 R2, desc[UR14][R12.64] ;  /* 0x0000000e0c020981 */ /* 0x000ea8000c1e1500 */
[----:B------:R-:W3:Y:S04]  /*08f0*/  @P0 LDG.E.U16 R0, desc[UR14][R12.64+0x2] ;  /* 0x0000020e0c000981 */ /* 0x000ee8000c1e1500 */
[----:B------:R-:W4:Y:S04]  /*0900*/  LDG.E.U16 R29, desc[UR14][R10.64] ;  /* 0x0000000e0a1d7981 */ /* 0x000f28000c1e1500 */
[----:B------:R-:W4:Y:S01]  /*0910*/  LDG.E.U16 R27, desc[UR14][R10.64+0x2] ;  /* 0x0000020e0a1b7981 */ /* 0x000f22000c1e1500 */
[----:B------:R-:W-:-:S02]  /*0920*/  MOV R31, RZ ;  /* 0x000000ff001f7202 */ /* 0x000fc40000000f00 */
[----:B--2---:R-:W-:Y:S02]  /*0930*/  @P0 SHF.L.U32 R33, R2, 0x10, RZ ;  /* 0x0000001002210819 */ /* 0x004fe400000006ff */
[----:B---3--:R-:W-:Y:S02]  /*0940*/  @P0 SHF.L.U32 R31, R0, 0x10, RZ ;  /* 0x00000010001f0819 */ /* 0x008fe400000006ff */
[----:B----4-:R-:W-:Y:S02]  /*0950*/  SHF.L.U32 R29, R29, 0x10, RZ ;  /* 0x000000101d1d7819 */ /* 0x010fe400000006ff */
[----:B------:R-:W-:-:S07]  /*0960*/  SHF.L.U32 R27, R27, 0x10, RZ ;  /* 0x000000101b1b7819 */ /* 0x000fce00000006ff */
.L_x_1151:
[----:B------:R-:W-:Y:S05]  /*0970*/  BSYNC B0 ;  /* 0x0000000000007941 */ /* 0x000fea0003800000 */
.L_x_1150:
        /* <DEDUP_REMOVED lines=27> */
.L_x_1152:
        /* <DEDUP_REMOVED lines=79> */
.L_x_1154:
[----:B------:R-:W-:Y:S05]  /*1020*/  BSYNC B0 ;  /* 0x0000000000007941 */ /* 0x000fea0003800000 */
.L_x_1153:
        /* <DEDUP_REMOVED lines=318> */
.L_x_1156:
[----:B------:R-:W-:Y:S05]  /*2410*/  BSYNC B0 ;  /* 0x0000000000007941 */ /* 0x000fea0003800000 */
.L_x_1155:
        /* <DEDUP_REMOVED lines=20> */
.L_x_1158:
[----:B------:R-:W-:Y:S05]  /*2560*/  BSYNC B0 ;  /* 0x0000000000007941 */ /* 0x000fea0003800000 */
.L_x_1157:
        /* <DEDUP_REMOVED lines=34> */
.L_x_1161:
[----:B------:R-:W2:Y:S04]  /*2790*/  LDG.E.STRONG.GPU R10, desc[UR14][R8.64] ;  /* 0x0000000e080a7981 */ /* 0x000ea8000c1ef900 */
[----:B--2---:R-:W-:Y:S01]  /*27a0*/  CCTL.IVALL ;  /* 0x00000000ff00798f */ /* 0x004fe20002000000 */
[----:B------:R-:W-:Y:S05]  /*27b0*/  YIELD ;  /* 0x0000000000007946 */ /* 0x000fea0003800000 */
[----:B------:R-:W-:-:S13]  /*27c0*/  ISETP.NE.AND P0, PT, R10, R13, PT ;  /* 0x0000000d0a00720c */ /* 0x000fda0003f05270 */
[----:B------:R-:W-:Y:S05]  /*27d0*/  @P0 BRA `(.L_x_1161) ;  /* 0xfffffffc00ec0947 */ /* 0x000fea000383ffff */
.L_x_1160:
        /* <DEDUP_REMOVED lines=17> */
.L_x_1165:
        /* <DEDUP_REMOVED lines=38> */
[C---:B------:R-:W-:Y:S02]  /*2b50*/  @!P6 IMAD R13, R18.reuse, R10, R3 ;  /* 0x0000000a120de224 */ /* 0x040fe400078e0203 */
        /* <DEDUP_REMOVED lines=76> */
.L_x_1164:
        /* <DEDUP_REMOVED lines=61> */
.L_x_1166:
[----:B------:R-:W-:-:S13]  /*33f0*/  ISETP.NE.OR P0, PT, R19, RZ, P0 ;  /* 0x000000ff1300720c */ /* 0x000fda0000705670 */
[----:B------:R-:W-:Y:S05]  /*3400*/  @!P0 BRA `(.L_x_1162) ;  /* 0x00000000007c8947 */ /* 0x000fea0003800000 */
.L_x_1163:
        /* <DEDUP_REMOVED lines=31> */
.L_x_1162:
        /* <DEDUP_REMOVED lines=11> */
.L_x_1168:
[----:B------:R-:W-:Y:S05]  /*36b0*/  BSYNC B0 ;  /* 0x0000000000007941 */ /* 0x000fea0003800000 */
.L_x_1167:
        /* <DEDUP_REMOVED lines=16> */
.L_x_1159:
[----:B------:R-:W1:Y:S01]  /*37c0*/  S2UR UR7, SR_CgaCtaId ;  /* 0x00000000000779c3 */ /* 0x000e620000008800 */
[----:B------:R-:W-:Y:S02]  /*37d0*/  UMOV UR6, 0x400 ;  /* 0x0000040000067882 */ /* 0x000fe40000000000 */
[----:B-1----:R-:W-:-:S09]  /*37e0*/  ULEA UR6, UR7, UR6, 0x18 ;  /* 0x0000000607067291 */ /* 0x002fd2000f8ec03f */
[----:B------:R1:W-:Y:S01]  /*37f0*/  @!P2 STS.64 [UR6+0x78], R6 ;  /* 0x00007806ff00a988 */ /* 0x0003e20008000a06 */
[----:B------:R-:W-:Y:S06]  /*3800*/  BAR.SYNC.DEFER_BLOCKING 0x0 ;  /* 0x0000000000007b1d */ /* 0x000fec0000010000 */
[----:B--2---:R-:W2:Y:S01]  /*3810*/  LDS.64 R8, [UR6+0x78] ;  /* 0x00007806ff087984 */ /* 0x004ea20008000a00 */
[----:B------:R-:W-:Y:S02]  /*3820*/  ULDC.U8 UR6, c[0x0][0x2a4] ;  /* 0x0000a90000067ab9 */ /* 0x000fe40000000000 */
[----:B------:R-:W-:-:S13]  /*3830*/  ISETP.NE.AND P0, PT, RZ, UR6, PT ;  /* 0x00000006ff007c0c */ /* 0x000fda000bf05270 */
[----:B-1----:R-:W-:Y:S05]  /*3840*/  @!P0 BRA `(.L_x_1169) ;  /* 0x0000000000488947 */ /* 0x002fea0003800000 */
        /* <DEDUP_REMOVED lines=18> */
.L_x_1169:
[----:B------:R-:W-:Y:S04]  /*3970*/  BSSY B0, `(.L_x_1170) ;  /* 0x000001c000007945 */ /* 0x000fe80003800000 */
[----:B------:R-:W-:Y:S05]  /*3980*/  @!P1 BRA `(.L_x_1171) ;  /* 0x0000000000689947 */ /* 0x000fea0003800000 */
[----:B0-----:R-:W0:Y:S01]  /*3990*/  S2R R6, SR_TID.X ;  /* 0x0000000000067919 */ /* 0x001e220000002100 */
[----:B------:R-:W1:Y:S01]  /*39a0*/  LDC R3, c[0x0][0x2ac] ;  /* 0x0000ab00ff037b82 */ /* 0x000e620000000800 */
[----:B------:R-:W-:Y:S01]  /*39b0*/  ULDC UR6, c[0x0][0x2bc] ;  /* 0x0000af0000067ab9 */ /* 0x000fe20000000800 */
[----:B------:R-:W-:Y:S01]  /*39c0*/  ULDC.64 UR18, c[0x0][0x288] ;  /* 0x0000a20000127ab9 */ /* 0x000fe20000000a00 */
[----:B------:R-:W-:Y:S01]  /*39d0*/  MOV R35, R37 ;  /* 0x0000002500237202 */ /* 0x000fe20000000f00 */
[----:B0-----:R-:W-:-:S05]  /*39e0*/  IMAD.WIDE.U32 R6, R6, -0x55555555, RZ ;  /* 0xaaaaaaab06067825 */ /* 0x001fca00078e00ff */
[----:B------:R-:W-:-:S05]  /*39f0*/  SHF.R.U32.HI R6, RZ, 0x2, R7 ;  /* 0x00000002ff067819 */ /* 0x000fca0000011607 */
[----:B-1----:R-:W-:Y:S02]  /*3a00*/  IMAD R10, R3, UR16, R6 ;  /* 0x00000010030a7c24 */ /* 0x002fe4000f8e0206 */
[----:B--2---:R-:W-:-:S03]  /*3a10*/  FMUL.FTZ R3, R8, UR6 ;  /* 0x0000000608037c20 */ /* 0x004fc60008410000 */
[----:B------:R-:W-:Y:S01]  /*3a20*/  SHF.R.S32.HI R7, RZ, 0x1f, R10 ;  /* 0x0000001fff077819 */ /* 0x000fe2000001140a */
[-C--:B------:R-:W-:Y:S01]  /*3a30*/  FMUL.FTZ R0, R0, R3.reuse ;  /* 0x0000000300007220 */ /* 0x080fe20000410000 */
[----:B------:R-:W-:Y:S01]  /*3a40*/  FMUL.FTZ R6, R2, R3 ;  /* 0x0000000302067220 */ /* 0x000fe20000410000 */
[----:B------:R-:W-:-:S04]  /*3a50*/  IMAD.WIDE.U32 R2, R10, UR18, R34 ;  /* 0x000000120a027c25 */ /* 0x000fc8000f8e0022 */
[C---:B------:R-:W-:Y:S01]  /*3a60*/  FFMA.FTZ R0, R9.reuse, UR6, R0 ;  /* 0x0000000609007c23 */ /* 0x040fe20008010000 */
[----:B------:R-:W-:Y:S01]  /*3a70*/  FFMA.FTZ R6, R9, UR6, R6 ;  /* 0x0000000609067c23 */ /* 0x000fe20008010006 */
[----:B------:R-:W-:Y:S01]  /*3a80*/  IMAD R7, R7, UR18, RZ ;  /* 0x0000001207077c24 */ /* 0x000fe2000f8e02ff */
[----:B------:R-:W-:Y:S01]  /*3a90*/  ULDC.64 UR6, c[0x0][0x210] ;  /* 0x0000840000067ab9 */ /* 0x000fe20000000a00 */
[----:B------:R-:W-:Y:S01]  /*3aa0*/  FFMA.FTZ R0, R29, R4, -R0 ;  /* 0x000000041d007223 */ /* 0x000fe20000010800 */
[----:B------:R-:W-:Y:S01]  /*3ab0*/  LEA R4, P0, R2, UR6, 0x2 ;  /* 0x0000000602047c11 */ /* 0x000fe2000f8010ff */
[----:B------:R-:W-:Y:S02]  /*3ac0*/  IMAD R7, R10, UR19, R7 ;  /* 0x000000130a077c24 */ /* 0x000fe4000f8e0207 */
[----:B------:R-:W-:Y:S01]  /*3ad0*/  FFMA.FTZ R6, R27, R5, -R6 ;  /* 0x000000051b067223 */ /* 0x000fe20000010806 */
[----:B------:R-:W-:Y:S02]  /*3ae0*/  FMUL.FTZ R8, R0, UR8 ;  /* 0x0000000800087c20 */ /* 0x000fe40008410000 */
[----:B------:R-:W-:Y:S01]  /*3af0*/  IADD3 R7, R3, R7, RZ ;  /* 0x0000000703077210 */ /* 0x000fe20007ffe0ff */
[----:B------:R-:W-:-:S03]  /*3b00*/  FMUL.FTZ R9, R6, UR8 ;  /* 0x0000000806097c20 */ /* 0x000fc60008410000 */
[----:B------:R-:W-:-:S05]  /*3b10*/  LEA.HI.X R5, R2, UR7, R7, 0x2, P0 ;  /* 0x0000000702057c11 */ /* 0x000fca00080f1407 */
[----:B------:R1:W-:Y:S02]  /*3b20*/  STG.E.64 desc[UR14][R4.64], R8 ;  /* 0x0000000804007986 */ /* 0x0003e4000c101b0e */
.L_x_1171:
[----:B------:R-:W-:Y:S05]  /*3b30*/  BSYNC B0 ;  /* 0x0000000000007941 */ /* 0x000fea0003800000 */
.L_x_1170:
        /* <DEDUP_REMOVED lines=9> */
.L_x_1149:
[----:B-1----:R-:W1:Y:S01]  /*3bd0*/  LDC R4, c[0x0][0xc] ;  /* 0x00000300ff047b82 */ /* 0x002e620000000800 */
[----:B------:R-:W-:Y:S01]  /*3be0*/  ISETP.NE.AND P1, PT, R26, RZ, PT ;  /* 0x000000ff1a00720c */ /* 0x000fe20003f25270 */
[----:B------:R-:W-:Y:S06]  /*3bf0*/  BSSY B0, `(.L_x_1173) ;  /* 0x0000011000007945 */ /* 0x000fec0003800000 */
[----:B0-----:R-:W0:Y:S08]  /*3c00*/  LDC R7, c[0x0][0x10] ;  /* 0x00000400ff077b82 */ /* 0x001e300000000800 */
[----:B------:R-:W3:Y:S01]  /*3c10*/  LDC.64 R2, c[0x0][0x258] ;  /* 0x00009600ff027b82 */ /* 0x000ee20000000a00 */
[----:B-1----:R-:W-:-:S02]  /*3c20*/  ISETP.NE.AND P0, PT, R4, 0x1, PT ;  /* 0x000000010400780c */ /* 0x002fc40003f05270 */
[----:B0-----:R-:W-:-:S04]  /*3c30*/  SHF.L.U32 R0, R7, 0x1, RZ ;  /* 0x0000000107007819 */ /* 0x001fc800000006ff */
[----:B------:R-:W-:-:S05]  /*3c40*/  SEL R5, R0, RZ, P0 ;  /* 0x000000ff00057207 */ /* 0x000fca0000000000 */
[----:B---3--:R-:W-:Y:S01]  /*3c50*/  IMAD.WIDE.U32 R2, R5, 0x4, R2 ;  /* 0x0000000405027825 */ /* 0x008fe200078e0002 */
        /* <DEDUP_REMOVED lines=10> */
.L_x_1174:
[----:B------:R-:W-:Y:S05]  /*3d00*/  BSYNC B0 ;  /* 0x0000000000007941 */ /* 0x000fea0003800000 */
.L_x_1173:
        /* <DEDUP_REMOVED lines=11> */
.L_x_1176:
[----:B------:R-:W3:Y:S04]  /*3dc0*/  LDG.E.STRONG.GPU R5, desc[UR14][R2.64] ;  /* 0x0000000e02057981 */ /* 0x000ee8000c1ef900 */
[----:B---3--:R-:W-:Y:S01]  /*3dd0*/  CCTL.IVALL ;  /* 0x00000000ff00798f */ /* 0x008fe20002000000 */
[----:B------:R-:W-:Y:S05]  /*3de0*/  YIELD ;  /* 0x0000000000007946 */ /* 0x000fea0003800000 */
[----:B------:R-:W-:-:S13]  /*3df0*/  ISETP.NE.AND P0, PT, R5, R0, PT ;  /* 0x000000000500720c */ /* 0x000fda0003f05270 */
[----:B------:R-:W-:Y:S05]  /*3e00*/  @P0 BRA `(.L_x_1176) ;  /* 0xfffffffc00ec0947 */ /* 0x000fea000383ffff */
.L_x_1175:
[----:B------:R-:W-:Y:S05]  /*3e10*/  WARPSYNC.ALL ;  /* 0x0000000000007948 */ /* 0x000fea0003800000 */
[----:B------:R-:W2:Y:S01]  /*3e20*/  LDC.64 R2, c[0x0][0x288] ;  /* 0x0000a200ff027b82 */ /* 0x000ea20000000a00 */
[----:B------:R-:W-:-:S07]  /*3e30*/  SHF.R.S32.HI R13, RZ, 0x1f, R26 ;  /* 0x0000001fff0d7819 */ /* 0x000fce000001141a */
[----:B------:R-:W-:Y:S01]  /*3e40*/  BAR.SYNC.DEFER_BLOCKING 0x0 ;  /* 0x0000000000007b1d */ /* 0x000fe20000010000 */
[----:B--2---:R-:W-:-:S04]  /*3e50*/  LEA.HI R9, P0, R3, R2, RZ, 0x1 ;  /* 0x0000000203097211 */ /* 0x004fc800078108ff */
        /* <DEDUP_REMOVED lines=20> */
.L_x_1177:
        /* <DEDUP_REMOVED lines=25> */
.L_x_1178:
        /* <DEDUP_REMOVED lines=13> */
.L_x_2307:


//--------------------- .text._Z35group_norm_nhwc_bwd_one_pass_kernelI11Fp32IOBf16WLi128ELi12ELi384EEv26Group_norm_nhwc_bwd_params --------------------------
	.section	.text._Z35group_norm_nhwc_bwd_one_pass_kernelI11Fp32IOBf16WLi128ELi12ELi384EEv26Group_norm_nhwc_bwd_params,"ax",@progbits
	.align	128
        .global         _Z35group_norm_nhwc_bwd_one_pass_kernelI11Fp32IOBf16WLi128ELi12ELi384EEv26Group_norm_nhwc_bwd_params
        .type           _Z35group_norm_nhwc_bwd_one_pass_kernelI11Fp32IOBf16WLi128ELi12ELi384EEv26Group_norm_nhwc_bwd_params,@function
        .size           _Z35group_norm_nhwc_bwd_one_pass_kernelI11Fp32IOBf16WLi128ELi12ELi384EEv26Group_norm_nhwc_bwd_params,(.L_x_2308 - _Z35group_norm_nhwc_bwd_one_pass_kernelI11Fp32IOBf16WLi128ELi12ELi384EEv26Group_norm_nhwc_bwd_params)
        .other          _Z35group_norm_nhwc_bwd_one_pass_kernelI11Fp32IOBf16WLi128ELi12ELi384EEv26Group_norm_nhwc_bwd_params,@"STO_CUDA_ENTRY STV_DEFAULT"
_Z35group_norm_nhwc_bwd_one_pass_kernelI11Fp32IOBf16WLi128ELi12ELi384EEv26Group_norm_nhwc_bwd_params:
.text._Z35group_norm_nhwc_bwd_one_pass_kernelI11Fp32IOBf16WLi128ELi12ELi384EEv26Group_norm_nhwc_bwd_params:
        /* <DEDUP_REMOVED lines=48> */
.L_x_1206:
[----:B0-----:R-:W0:Y:S01]  /*0300*/  LDC R8, c[0x0][0x2a0] ;  /* 0x0000a800ff087b82 */ /* 0x001e220000000800 */
[----:B-1----:R-:W-:Y:S01]  /*0310*/  IABS R6, UR7 ;  /* 0x0000000700067c13 */ /* 0x002fe20008000000 */
[----:B------:R-:W-:Y:S01]  /*0320*/  ULDC.64 UR8, c[0x0][0x248] ;  /* 0x0000920000087ab9 */ /* 0x000fe20000000a00 */
[----:B------:R-:W-:Y:S01]  /*0330*/  ISETP.LE.AND P2, PT, RZ, UR7, PT ;  /* 0x00000007ff007c0c */ /* 0x000fe2000bf43270 */
[----:B------:R-:W-:Y:S01]  /*0340*/  UIMAD.WIDE UR8, UR7, 0x8, UR8 ;  /* 0x00000008070878a5 */ /* 0x000fe2000f8e0208 */
[----:B------:R-:W-:Y:S01]  /*0350*/  SHF.R.S32.HI R37, RZ, 0x1f, R42 ;  /* 0x0000001fff257819 */ /* 0x000fe2000001142a */
[----:B------:R-:W-:Y:S02]  /*0360*/  ULDC.64 UR20, c[0x0][0x290] ;  /* 0x0000a40000147ab9 */ /* 0x000fe40000000a00 */
[----:B------:R-:W-:Y:S01]  /*0370*/  ISETP.GE.U32.AND P0, PT, R42, UR20, PT ;  /* 0x000000142a007c0c */ /* 0x000fe2000bf06070 */
[----:B------:R-:W1:Y:S03]  /*0380*/  @P1 LDC.64 R16, c[0x0][0x288] ;  /* 0x0000a200ff101b82 */ /* 0x000e660000000a00 */
[----:B------:R-:W-:-:S04]  /*0390*/  ISETP.GE.AND.EX P0, PT, R37, UR21, PT, P0 ;  /* 0x0000001525007c0c */ /* 0x000fc8000bf06300 */
[----:B------:R-:W-:Y:S01]  /*03a0*/  ISETP.GT.U32.OR P0, PT, R46, 0x17f, P0 ;  /* 0x0000017f2e00780c */ /* 0x000fe20000704470 */
[----:B------:R-:W2:Y:S01]  /*03b0*/  @P1 LDC.64 R10, c[0x0][0x230] ;  /* 0x00008c00ff0a1b82 */ /* 0x000ea20000000a00 */
[----:B0-----:R-:W-:-:S04]  /*03c0*/  IABS R5, R8 ;  /* 0x0000000800057213 */ /* 0x001fc80000000000 */
[----:B------:R-:W0:Y:S07]  /*03d0*/  I2F.RP R0, R5 ;  /* 0x0000000500007306 */ /* 0x000e2e0000209400 */
[----:B------:R-:W3:Y:S01]  /*03e0*/  @!P0 LDC.64 R14, c[0x0][0x288] ;  /* 0x0000a200ff0e8b82 */ /* 0x000ee20000000a00 */
[----:B------:R-:W-:-:S07]  /*03f0*/  SHF.R.S32.HI R9, RZ, 0x1f, R47 ;  /* 0x0000001fff097819 */ /* 0x000fce000001142f */
[----:B------:R-:W4:Y:S01]  /*0400*/  @!P0 LDC.64 R12, c[0x0][0x230] ;  /* 0x00008c00ff0c8b82 */ /* 0x000f220000000a00 */
[----:B0-----:R-:W0:Y:S02]  /*0410*/  MUFU.RCP R0, R0 ;  /* 0x0000000000007308 */ /* 0x001e240000001000 */
[----:B0-----:R-:W-:-:S06]  /*0420*/  IADD3 R2, R0, 0xffffffe, RZ ;  /* 0x0ffffffe00027810 */ /* 0x001fcc0007ffe0ff */
[----:B------:R0:W1:Y:S02]  /*0430*/  F2I.FTZ.U32.TRUNC.NTZ R3, R2 ;  /* 0x0000000200037305 */ /* 0x000064000021f000 */
[----:B0-----:R-:W-:Y:S01]  /*0440*/  HFMA2.MMA R2, -RZ, RZ, 0, 0 ;  /* 0x00000000ff027435 */ /* 0x001fe200000001ff */
[----:B-1----:R-:W-:-:S05]  /*0450*/  IADD3 R4, RZ, -R3, RZ ;  /* 0x80000003ff047210 */ /* 0x002fca0007ffe0ff */
[----:B------:R-:W-:-:S04]  /*0460*/  IMAD R7, R4, R5, RZ ;  /* 0x0000000504077224 */ /* 0x000fc800078e02ff */
[----:B------:R-:W-:Y:S01]  /*0470*/  IMAD.HI.U32 R3, R3, R7, R2 ;  /* 0x0000000703037227 */ /* 0x000fe200078e0002 */
[----:B------:R-:W-:Y:S02]  /*0480*/  LOP3.LUT R2, R8, UR7, RZ, 0x3c, !PT ;  /* 0x0000000708027c12 */ /* 0x000fe4000f8e3cff */
[----:B------:R-:W-:Y:S02]  /*0490*/  LOP3.LUT R7, RZ, R8, RZ, 0x33, !PT ;  /* 0x00000008ff077212 */ /* 0x000fe400078e33ff */
[----:B------:R-:W-:Y:S01]  /*04a0*/  ISETP.GE.AND P4, PT, R2, RZ, PT ;  /* 0x000000ff0200720c */ /* 0x000fe20003f86270 */
[----:B------:R-:W-:Y:S01]  /*04b0*/  IMAD.HI.U32 R4, R3, R6, RZ ;  /* 0x0000000603047227 */ /* 0x000fe200078e00ff */
[----:B------:R-:W-:-:S04]  /*04c0*/  MOV R2, UR8 ;  /* 0x0000000800027c02 */ /* 0x000fc80008000f00 */
        /* <DEDUP_REMOVED lines=12> */
[----:B------:R-:W-:Y:S02]  /*0590*/  @!P2 IADD3 R0, -R0, RZ, RZ ;  /* 0x000000ff0000a210 */ /* 0x000fe40007ffe1ff */
[----:B------:R-:W4:Y:S03]  /*05a0*/  LDG.E.64 R2, desc[UR14][R2.64] ;  /* 0x0000000e02027981 */ /* 0x000f26000c1e1b00 */
[----:B------:R-:W-:Y:S02]  /*05b0*/  @P3 IADD3 R4, R4, 0x1, RZ ;  /* 0x0000000104043810 */ /* 0x000fe40007ffe0ff */
[----:B------:R-:W-:-:S02]  /*05c0*/  SEL R5, R7, R0, !P5 ;  /* 0x0000000007057207 */ /* 0x000fc40006800000 */
[----:B------:R-:W-:-:S03]  /*05d0*/  @!P4 IADD3 R4, -R4, RZ, RZ ;  /* 0x000000ff0404c210 */ /* 0x000fc60007ffe1ff */
[----:B------:R-:W-:Y:S01]  /*05e0*/  IMAD R0, R5, 0xc, RZ ;  /* 0x0000000c05007824 */ /* 0x000fe200078e02ff */
[----:B------:R-:W-:-:S04]  /*05f0*/  SEL R7, R7, R4, !P5 ;  /* 0x0000000407077207 */ /* 0x000fc80006800000 */
[----:B------:R-:W-:Y:S02]  /*0600*/  IADD3 R50, P2, R47, R0, RZ ;  /* 0x000000002f327210 */ /* 0x000fe40007f5e0ff */
[----:B------:R-:W-:Y:S02]  /*0610*/  SHF.R.S32.HI R4, RZ, 0x1f, R7 ;  /* 0x0000001fff047819 */ /* 0x000fe40000011407 */
[----:B------:R-:W-:Y:S02]  /*0620*/  LEA.HI.X.SX32 R51, R0, R9, 0x1, P2 ;  /* 0x0000000900337211 */ /* 0x000fe400010f0eff */
[----:B------:R-:W0:Y:S01]  /*0630*/  @!P0 LDC.64 R8, c[0x0][0x228] ;  /* 0x00008a00ff088b82 */ /* 0x000e220000000a00 */
[----:B------:R-:W-:Y:S02]  /*0640*/  IMAD R4, R4, UR8, RZ ;  /* 0x0000000804047c24 */ /* 0x000fe4000f8e02ff */
[----:B------:R-:W-:-:S04]  /*0650*/  IMAD.WIDE.U32 R50, R7, UR8, R50 ;  /* 0x0000000807327c25 */ /* 0x000fc8000f8e0032 */
[----:B------:R-:W-:Y:S02]  /*0660*/  IMAD R53, R7, UR9, R4 ;  /* 0x0000000907357c24 */ /* 0x000fe4000f8e0204 */
[----:B------:R-:W1:Y:S01]  /*0670*/  @P1 LDC.64 R6, c[0x0][0x228] ;  /* 0x00008a00ff061b82 */ /* 0x000e620000000a00 */
[----:B------:R-:W-:Y:S01]  /*0680*/  @P1 MOV R52, R50 ;  /* 0x0000003200341202 */ /* 0x000fe20000000f00 */
[----:B------:R-:W-:Y:S01]  /*0690*/  @P1 IMAD R4, R39, R16, RZ ;  /* 0x0000001027041224 */ /* 0x000fe200078e02ff */
[----:B------:R-:W-:-:S03]  /*06a0*/  IADD3 R53, R51, R53, RZ ;  /* 0x0000003533357210 */ /* 0x000fc60007ffe0ff */
[C---:B------:R-:W-:Y:S01]  /*06b0*/  @P1 IMAD R21, R44.reuse, R17, R4 ;  /* 0x000000112c151224 */ /* 0x040fe200078e0204 */
[----:B------:R-:W-:Y:S01]  /*06c0*/  @!P0 MOV R17, R53 ;  /* 0x0000003500118202 */ /* 0x000fe20000000f00 */
[----:B------:R-:W-:Y:S01]  /*06d0*/  @P1 IMAD.WIDE.U32 R18, R44, R16, R52 ;  /* 0x000000102c121225 */ /* 0x000fe200078e0034 */
[----:B------:R-:W-:-:S03]  /*06e0*/  @!P0 MOV R16, R50 ;  /* 0x0000003200108202 */ /* 0x000fc60000000f00 */
[-C--:B---3--:R-:W-:Y:S02]  /*06f0*/  @!P0 IMAD R4, R37, R14.reuse, RZ ;  /* 0x0000000e25048224 */ /* 0x088fe400078e02ff */
[----:B------:R-:W-:-:S04]  /*0700*/  @!P0 IMAD.WIDE.U32 R16, R42, R14, R16 ;  /* 0x0000000e2a108225 */ /* 0x000fc800078e0010 */
[----:B------:R-:W-:Y:S01]  /*0710*/  @!P0 IMAD R23, R42, R15, R4 ;  /* 0x0000000f2a178224 */ /* 0x000fe200078e0204 */
[----:B------:R-:W-:Y:S02]  /*0720*/  @P1 IADD3 R15, R19, R21, RZ ;  /* 0x00000015130f1210 */ /* 0x000fe40007ffe0ff */
[C---:B------:R-:W-:Y:S02]  /*0730*/  @P1 SHF.L.U32 R19, R18.reuse, 0x2, RZ ;  /* 0x0000000212131819 */ /* 0x040fe400000006ff */
[----:B------:R-:W-:Y:S02]  /*0740*/  @P1 SHF.L.U64.HI R22, R18, 0x2, R15 ;  /* 0x0000000212161819 */ /* 0x000fe4000001020f */
[----:B------:R-:W-:Y:S02]  /*0750*/  @!P0 IADD3 R15, R17, R23, RZ ;  /* 0x00000017110f8210 */ /* 0x000fe40007ffe0ff */
[C---:B--2---:R-:W-:Y:S02]  /*0760*/  @P1 IADD3 R18, P2, R19.reuse, R10, RZ ;  /* 0x0000000a13121210 */ /* 0x044fe40007f5e0ff */
[----:B-1----:R-:W-:-:S02]  /*0770*/  @P1 IADD3 R14, P3, R19, R6, RZ ;  /* 0x00000006130e1210 */ /* 0x002fc40007f7e0ff */
[----:B------:R-:W-:Y:S02]  /*0780*/  @!P0 SHF.L.U64.HI R4, R16, 0x2, R15 ;  /* 0x0000000210048819 */ /* 0x000fe4000001020f */
[C---:B------:R-:W-:Y:S02]  /*0790*/  @P1 IADD3.X R19, R22.reuse, R11, RZ, P2, !PT ;  /* 0x0000000b16131210 */ /* 0x040fe400017fe4ff */
[----:B------:R-:W-:Y:S02]  /*07a0*/  CS2R R10, SRZ ;  /* 0x00000000000a7805 */ /* 0x000fe4000001ff00 */
[----:B------:R-:W-:Y:S02]  /*07b0*/  @P1 IADD3.X R15, R22, R7, RZ, P3, !PT ;  /* 0x00000007160f1210 */ /* 0x000fe40001ffe4ff */
[----:B------:R-:W-:Y:S02]  /*07c0*/  CS2R R6, SRZ ;  /* 0x0000000000067805 */ /* 0x000fe4000001ff00 */
[----:B------:R1:W5:Y:S04]  /*07d0*/  @P1 LDG.E.64 R10, desc[UR14][R18.64] ;  /* 0x0000000e120a1981 */ /* 0x000368000c1e1b00 */
[----:B------:R1:W5:Y:S01]  /*07e0*/  @P1 LDG.E.64 R6, desc[UR14][R14.64] ;  /* 0x0000000e0e061981 */ /* 0x000362000c1e1b00 */
[----:B------:R-:W-:-:S04]  /*07f0*/  @!P0 SHF.L.U32 R21, R16, 0x2, RZ ;  /* 0x0000000210158819 */ /* 0x000fc800000006ff */
[C---:B----4-:R-:W-:Y:S02]  /*0800*/  @!P0 IADD3 R16, P4, R21.reuse, R12, RZ ;  /* 0x0000000c15108210 */ /* 0x050fe40007f9e0ff */
[----:B0-----:R-:W-:Y:S02]  /*0810*/  @!P0 IADD3 R20, P5, R21, R8, RZ ;  /* 0x0000000815148210 */ /* 0x001fe40007fbe0ff */
[C---:B------:R-:W-:Y:S02]  /*0820*/  @!P0 IADD3.X R17, R4.reuse, R13, RZ, P4, !PT ;  /* 0x0000000d04118210 */ /* 0x040fe400027fe4ff */
[----:B------:R-:W-:Y:S02]  /*0830*/  CS2R R12, SRZ ;  /* 0x00000000000c7805 */ /* 0x000fe4000001ff00 */
[----:B------:R-:W-:Y:S02]  /*0840*/  @!P0 IADD3.X R21, R4, R9, RZ, P5, !PT ;  /* 0x0000000904158210 */ /* 0x000fe40002ffe4ff */
[----:B------:R-:W-:-:S02]  /*0850*/  CS2R R8, SRZ ;  /* 0x0000000000087805 */ /* 0x000fc4000001ff00 */
[----:B------:R1:W5:Y:S04]  /*0860*/  @!P0 LDG.E.64 R12, desc[UR14][R16.64] ;  /* 0x0000000e100c8981 */ /* 0x000368000c1e1b00 */
[----:B------:R1:W5:Y:S01]  /*0870*/  @!P0 LDG.E.64 R8, desc[UR14][R20.64] ;  /* 0x0000000e14088981 */ /* 0x000362000c1e1b00 */
[----:B------:R-:W-:Y:S01]  /*0880*/  UMOV UR13, 0x3f800000 ;  /* 0x3f800000000d7882 */ /* 0x000fe20000000000 */
[----:B------:R-:W-:Y:S01]  /*0890*/  BSSY B0, `(.L_x_1180) ;  /* 0x000001f000007945 */ /* 0x000fe20003800000 */
[----:B------:R-:W-:Y:S01]  /*08a0*/  HFMA2.MMA R45, -RZ, RZ, 0, 0 ;  /* 0x00000000ff2d7435 */ /* 0x000fe200000001ff */
[----:B------:R-:W-:Y:S02]  /*08b0*/  CS2R R40, SRZ ;  /* 0x0000000000287805 */ /* 0x000fe4000001ff00 */
[----:B------:R-:W-:Y:S01]  /*08c0*/  MOV R43, RZ ;  /* 0x000000ff002b7202 */ /* 0x000fe20000000f00 */
        /* <DEDUP_REMOVED lines=27> */
.L_x_1181:
[----:B------:R-:W-:Y:S05]  /*0a80*/  BSYNC B0 ;  /* 0x0000000000007941 */ /* 0x000fea0003800000 */
.L_x_1180:
[----:B------:R-:W-:Y:S01]  /*0a90*/  ISETP.NE.AND P2, PT, RZ, UR18, PT ;  /* 0x00000012ff007c0c */ /* 0x000fe2000bf45270 */
[C---:B-----5:R-:W-:Y:S01]  /*0aa0*/  FADD.FTZ R0, -R2.reuse, R10 ;  /* 0x0000000a02007221 */ /* 0x060fe20000010100 */
[C---:B------:R-:W-:Y:S01]  /*0ab0*/  FADD.FTZ R3, -R2.reuse, R11 ;  /* 0x0000000b02037221 */ /* 0x040fe20000010100 */
[C---:B------:R-:W-:Y:S01]  /*0ac0*/  FADD.FTZ R18, -R2.reuse, R12 ;  /* 0x0000000c02127221 */ /* 0x040fe20000010100 */
[----:B------:R-:W-:Y:S01]  /*0ad0*/  FADD.FTZ R19, -R2, R13 ;  /* 0x0000000d02137221 */ /* 0x000fe20000010100 */
[----:B------:R-:W-:Y:S01]  /*0ae0*/  MOV R11, R6 ;  /* 0x00000006000b7202 */ /* 0x000fe20000000f00 */
        /* <DEDUP_REMOVED lines=23> */
.L_x_1182:
        /* <DEDUP_REMOVED lines=26> */
.L_x_1183:
        /* <DEDUP_REMOVED lines=12> */
[C---:B------:R-:W-:Y:S01]  /*0ec0*/  ISETP.NE.AND P3, PT, R46.reuse, RZ, PT ;  /* 0x000000ff2e00720c */ /* 0x040fe20003f65270 */
[----:B------:R-:W-:Y:S01]  /*0ed0*/  FADD.FTZ R16, RZ, R12 ;  /* 0x0000000cff107221 */ /* 0x000fe20000010000 */
        /* <DEDUP_REMOVED lines=30> */
[----:B------:R-:W-:Y:S01]  /*10c0*/  FFMA.FTZ R14, R0, R11, RZ ;  /* 0x0000000b000e7223 */ /* 0x000fe200000100ff */
[----:B------:R-:W-:Y:S01]  /*10d0*/  FADD.FTZ R11, RZ, R11 ;  /* 0x0000000bff0b7221 */ /* 0x000fe20000010000 */
[----:B------:R-:W-:Y:S01]  /*10e0*/  FFMA.FTZ R13, R4, R15, R13 ;  /* 0x0000000f040d7223 */ /* 0x000fe2000001000d */
[----:B------:R-:W-:Y:S01]  /*10f0*/  FADD.FTZ R15, R16, R15 ;  /* 0x0000000f100f7221 */ /* 0x000fe20000010000 */
[----:B------:R-:W-:Y:S01]  /*1100*/  FFMA.FTZ R12, R3, R10, R14 ;  /* 0x0000000a030c7223 */ /* 0x000fe2000001000e */
[----:B------:R-:W-:Y:S01]  /*1110*/  FADD.FTZ R14, R11, R10 ;  /* 0x0000000a0b0e7221 */ /* 0x000fe20000010000 */
[----:B------:R-:W-:-:S02]  /*1120*/  MOV R10, R18 ;  /* 0x00000012000a7202 */ /* 0x000fc40000000f00 */
[----:B------:R-:W-:Y:S02]  /*1130*/  MOV R11, R17 ;  /* 0x00000011000b7202 */ /* 0x000fe40000000f00 */
        /* <DEDUP_REMOVED lines=33> */
.L_x_1185:
[----:B------:R-:W-:Y:S05]  /*1350*/  BSYNC B0 ;  /* 0x0000000000007941 */ /* 0x000fea0003800000 */
.L_x_1184:
        /* <DEDUP_REMOVED lines=318> */
.L_x_1187:
[----:B------:R-:W-:Y:S05]  /*2740*/  BSYNC B0 ;  /* 0x0000000000007941 */ /* 0x000fea0003800000 */
.L_x_1186:
        /* <DEDUP_REMOVED lines=20> */
.L_x_1189:
[----:B------:R-:W-:Y:S05]  /*2890*/  BSYNC B0 ;  /* 0x0000000000007941 */ /* 0x000fea0003800000 */
.L_x_1188:
        /* <DEDUP_REMOVED lines=34> */
.L_x_1192:
[----:B------:R-:W2:Y:S04]  /*2ac0*/  LDG.E.STRONG.GPU R14, desc[UR14][R12.64] ;  /* 0x0000000e0c0e7981 */ /* 0x000ea8000c1ef900 */
[----:B--2---:R-:W-:Y:S01]  /*2ad0*/  CCTL.IVALL ;  /* 0x00000000ff00798f */ /* 0x004fe20002000000 */
[----:B------:R-:W-:Y:S05]  /*2ae0*/  YIELD ;  /* 0x0000000000007946 */ /* 0x000fea0003800000 */
[----:B------:R-:W-:-:S13]  /*2af0*/  ISETP.NE.AND P0, PT, R14, R17, PT ;  /* 0x000000110e00720c */ /* 0x000fda0003f05270 */
[----:B------:R-:W-:Y:S05]  /*2b00*/  @P0 BRA `(.L_x_1192) ;  /* 0xfffffffc00ec0947 */ /* 0x000fea000383ffff */
.L_x_1191:
        /* <DEDUP_REMOVED lines=17> */
.L_x_1196:
        /* <DEDUP_REMOVED lines=115> */
.L_x_1195:
        /* <DEDUP_REMOVED lines=61> */
.L_x_1197:
[----:B------:R-:W-:-:S13]  /*3720*/  ISETP.NE.OR P0, PT, R17, RZ, P0 ;  /* 0x000000ff1100720c */ /* 0x000fda0000705670 */
[----:B------:R-:W-:Y:S05]  /*3730*/  @!P0 BRA `(.L_x_1193) ;  /* 0x00000000007c8947 */ /* 0x000fea0003800000 */
.L_x_1194:
        /* <DEDUP_REMOVED lines=31> */
.L_x_1193:
        /* <DEDUP_REMOVED lines=11> */
.L_x_1199:
[----:B------:R-:W-:Y:S05]  /*39e0*/  BSYNC B0 ;  /* 0x0000000000007941 */ /* 0x000fea0003800000 */
.L_x_1198:
        /* <DEDUP_REMOVED lines=16> */
.L_x_1190:
        /* <DEDUP_REMOVED lines=28> */
.L_x_1200:
        /* <DEDUP_REMOVED lines=19> */
.L_x_1202:
[----:B------:R-:W-:Y:S05]  /*3de0*/  BSYNC B0 ;  /* 0x0000000000007941 */ /* 0x000fea0003800000 */
.L_x_1201:
        /* <DEDUP_REMOVED lines=19> */
.L_x_1203:
        /* <DEDUP_REMOVED lines=22> */
.L_x_1205:
[----:B------:R-:W-:Y:S05]  /*4080*/  BSYNC B0 ;  /* 0x0000000000007941 */ /* 0x000fea0003800000 */
.L_x_1204:
[----:B------:R-:W-:Y:S01]  /*4090*/  ULDC UR8, c[0x0][0x10] ;  /* 0x0000040000087ab9 */ /* 0x000fe20000000800 */
[----:B------:R-:W-:Y:S02]  /*40a0*/  UIADD3 UR4, UR4, 0x1, URZ ;  /* 0x0000000104047890 */ /* 0x000fe4000fffe03f */
[----:B------:R-:W-:-:S04]  /*40b0*/  UIADD3 UR7, UR8, UR7, URZ ;  /* 0x0000000708077290 */ /* 0x000fc8000fffe03f */
[----:B------:R-:W-:-:S06]  /*40c0*/  UISETP.GE.AND UP0, UPT, UR7, UR5, UPT ;  /* 0x000000050700728c */ /* 0x000fcc000bf06270 */
[----:B------:R-:W-:-:S13]  /*40d0*/  PLOP3.LUT P0, PT, PT, PT, UP0, 0x80, 0x0 ;  /* 0x000000000000781c */ /* 0x000fda0003f0f008 */
[----:B------:R-:W-:Y:S05]  /*40e0*/  @!P0 BRA `(.L_x_1206) ;  /* 0xffffffc000848947 */ /* 0x000fea000383ffff */
.L_x_1179:
[----:B------:R-:W2:Y:S01]  /*40f0*/  LDC R4, c[0x0][0xc] ;  /* 0x00000300ff047b82 */ /* 0x000ea20000000800 */
[----:B------:R-:W-:Y:S01]  /*4100*/  ISETP.NE.AND P1, PT, R46, RZ, PT ;  /* 0x000000ff2e00720c */ /* 0x000fe20003f25270 */
[----:B------:R-:W-:Y:S06]  /*4110*/  BSSY B0, `(.L_x_1207) ;  /* 0x0000011000007945 */ /* 0x000fec0003800000 */
[----:B01----:R-:W0:Y:S08]  /*4120*/  LDC R7, c[0x0][0x10] ;  /* 0x00000400ff077b82 */ /* 0x003e300000000800 */
[----:B------:R-:W1:Y:S01]  /*4130*/  LDC.64 R2, c[0x0][0x258] ;  /* 0x00009600ff027b82 */ /* 0x000e620000000a00 */
[----:B--2---:R-:W-:-:S02]  /*4140*/  ISETP.NE.AND P0, PT, R4, 0x1, PT ;  /* 0x000000010400780c */ /* 0x004fc40003f05270 */
[----:B0-----:R-:W-:-:S04]  /*4150*/  SHF.L.U32 R0, R7, 0x1, RZ ;  /* 0x0000000107007819 */ /* 0x001fc800000006ff */
[----:B------:R-:W-:-:S05]  /*4160*/  SEL R5, R0, RZ, P0 ;  /* 0x000000ff00057207 */ /* 0x000fca0000000000 */
[----:B-1----:R-:W-:Y:S01]  /*4170*/  IMAD.WIDE.U32 R2, R5, 0x4, R2 ;  /* 0x0000000405027825 */ /* 0x002fe200078e0002 */
        /* <DEDUP_REMOVED lines=10> */
.L_x_1208:
[----:B------:R-:W-:Y:S05]  /*4220*/  BSYNC B0 ;  /* 0x0000000000007941 */ /* 0x000fea0003800000 */
.L_x_1207:
        /* <DEDUP_REMOVED lines=11> */
.L_x_1210:
[----:B------:R-:W2:Y:S04]  /*42e0*/  LDG.E.STRONG.GPU R5, desc[UR14][R2.64] ;  /* 0x0000000e02057981 */ /* 0x000ea8000c1ef900 */
[----:B--2---:R-:W-:Y:S01]  /*42f0*/  CCTL.IVALL ;  /* 0x00000000ff00798f */ /* 0x004fe20002000000 */
[----:B------:R-:W-:Y:S05]  /*4300*/  YIELD ;  /* 0x0000000000007946 */ /* 0x000fea0003800000 */
[----:B------:R-:W-:-:S13]  /*4310*/  ISETP.NE.AND P0, PT, R5, R0, PT ;  /* 0x000000000500720c */ /* 0x000fda0003f05270 */
[----:B------:R-:W-:Y:S05]  /*4320*/  @P0 BRA `(.L_x_1210) ;  /* 0xfffffffc00ec0947 */ /* 0x000fea000383ffff */
.L_x_1209:
        /* <DEDUP_REMOVED lines=24> */
.L_x_1211:
        /* <DEDUP_REMOVED lines=25> */
.L_x_1212:
        /* <DEDUP_REMOVED lines=12> */
.L_x_2308:


//--------------------- .text._Z35group_norm_nhwc_bwd_one_pass_kernelI11Fp32IOBf16WLi256ELi12ELi384EEv26Group_norm_nhwc_bwd_params --------------------------
	.section	.text._Z35group_norm_nhwc_bwd_one_pass_kernelI11Fp32IOBf16WLi256ELi12ELi384EEv26Group_norm_nhwc_bwd_params,"ax",@progbits
	.align	128
        .global         _Z35group_norm_nhwc_bwd_one_pass_kernelI11Fp32IOBf16WLi256ELi12ELi384EEv26Group_norm_nhwc_bwd_params
        .type           _Z35group_norm_nhwc_bwd_one_pass_kernelI11Fp32IOBf16WLi256ELi12ELi384EEv26Group_norm_nhwc_bwd_params,@function
        .size           _Z35group_norm_nhwc_bwd_one_pass_kernelI11Fp32IOBf16WLi256ELi12ELi384EEv26Group_norm_nhwc_bwd_params,(.L_x_2309 - _Z35group_norm_nhwc_bwd_one_pass_kernelI11Fp32IOBf16WLi256ELi12ELi384EEv26Group_norm_nhwc_bwd_params)
        .other          _Z35group_norm_nhwc_bwd_one_pass_kernelI11Fp32IOBf16WLi256ELi12ELi384EEv26Group_norm_nhwc_bwd_params,@"STO_CUDA_ENTRY STV_DEFAULT"
_Z35group_norm_nhwc_bwd_one_pass_kernelI11Fp32IOBf16WLi256ELi12ELi384EEv26Group_norm_nhwc_bwd_params:
.text._Z35group_norm_nhwc_bwd_one_pass_kernelI11Fp32IOBf16WLi256ELi12ELi384EEv26Group_norm_nhwc_bwd_params:
        /* <DEDUP_REMOVED lines=28> */
[----:B------:R-:W-:Y:S01]  /*01c0*/  UIADD3.X UR9, URZ, UR9, URZ, UP0, !UPT ;  /* 0x000000093f097290 */ /* 0x000fe200087fe43f */
[----:B------:R-:W-:-:S03]  /*01d0*/  ULDC.U8 UR18, c[0x0][0x2a4] ;  /* 0x0000a90000127ab9 */ /* 0x000fc60000000000 */
[----:B------:R-:W-:Y:S02]  /*01e0*/  USHF.R.S64 UR7, UR7, 0x1, UR9 ;  /* 0x0000000107077899 */ /* 0x000fe40008001009 */
[----:B------:R-:W-:Y:S01]  /*01f0*/  USHF.R.S32.HI UR9, URZ, 0x1, UR9 ;  /* 0x000000013f097899 */ /* 0x000fe20008011409 */
[----:B0-----:R-:W-:Y:S01]  /*0200*/  IMAD R46, R46, UR13, R3 ;  /* 0x0000000d2e2e7c24 */ /* 0x001fe2000f8e0203 */
[----:B------:R-:W-:Y:S02]  /*0210*/  SHF.R.S32.HI R3, RZ, 0x1f, R48 ;  /* 0x0000001fff037819 */ /* 0x000fe40000011430 */
[----:B------:R-:W-:Y:S02]  /*0220*/  USHF.L.U64.HI UR9, UR7, 0x2, UR9 ;  /* 0x0000000207097899 */ /* 0x000fe40008010209 */
[----:B------:R-:W-:Y:S02]  /*0230*/  ISETP.GE.U32.AND P1, PT, R46, UR16, PT ;  /* 0x000000102e007c0c */ /* 0x000fe4000bf26070 */
        /* <DEDUP_REMOVED lines=8> */
[----:B------:R-:W-:Y:S01]  /*02c0*/  LEA R40, R3, UR4, 0x3 ;  /* 0x0000000403287c11 */ /* 0x000fe2000f8e18ff */
[----:B-1----:R-:W-:-:S10]  /*02d0*/  UMOV UR4, URZ ;  /* 0x0000003f00047c82 */ /* 0x002fd40008000000 */
.L_x_1248:
[----:B012---:R-:W0:Y:S01]  /*02e0*/  LDC R6, c[0x0][0x2a0] ;  /* 0x0000a800ff067b82 */ /* 0x007e220000000800 */
[----:B------:R-:W-:Y:S01]  /*02f0*/  ISETP.LE.AND P3, PT, RZ, UR12, PT ;  /* 0x0000000cff007c0c */ /* 0x000fe2000bf63270 */
[----:B------:R-:W-:Y:S01]  /*0300*/  ULDC.64 UR10, c[0x0][0x298] ;  /* 0x0000a600000a7ab9 */ /* 0x000fe20000000a00 */
[C---:B------:R-:W-:Y:S01]  /*0310*/  IADD3 R16, R46.reuse, 0x40, RZ ;  /* 0x000000402e107810 */ /* 0x040fe20007ffe0ff */
[----:B------:R-:W-:Y:S01]  /*0320*/  ULDC.64 UR16, c[0x0][0x290] ;  /* 0x0000a40000107ab9 */ /* 0x000fe20000000a00 */
[C---:B------:R-:W-:Y:S02]  /*0330*/  IADD3 R15, R46.reuse, 0x80, RZ ;  /* 0x000000802e0f7810 */ /* 0x040fe40007ffe0ff */
[----:B------:R-:W-:Y:S01]  /*0340*/  SHF.R.S32.HI R23, RZ, 0x1f, R16 ;  /* 0x0000001fff177819 */ /* 0x000fe20000011410 */
[----:B------:R-:W1:Y:S01]  /*0350*/  @P1 LDC.64 R8, c[0x0][0x230] ;  /* 0x00008c00ff081b82 */ /* 0x000e620000000a00 */
[----:B------:R-:W-:Y:S02]  /*0360*/  IADD3 R14, R46, 0xc0, RZ ;  /* 0x000000c02e0e7810 */ /* 0x000fe40007ffe0ff */
[----:B------:R-:W-:-:S02]  /*0370*/  SHF.R.S32.HI R19, RZ, 0x1f, R15 ;  /* 0x0000001fff137819 */ /* 0x000fc4000001140f */
[----:B------:R-:W-:-:S03]  /*0380*/  SHF.R.S32.HI R17, RZ, 0x1f, R14 ;  /* 0x0000001fff117819 */ /* 0x000fc6000001140e */
[----:B---3--:R-:W2:Y:S01]  /*0390*/  @P1 LDC.64 R10, c[0x0][0x228] ;  /* 0x00008a00ff0a1b82 */ /* 0x008ea20000000a00 */
[----:B0-----:R-:W-:-:S04]  /*03a0*/  IABS R5, R6 ;  /* 0x0000000600057213 */ /* 0x001fc80000000000 */
[----:B------:R-:W0:Y:S08]  /*03b0*/  I2F.RP R0, R5 ;  /* 0x0000000500007306 */ /* 0x000e300000209400 */
[----:B0-----:R-:W0:Y:S02]  /*03c0*/  MUFU.RCP R0, R0 ;  /* 0x0000000000007308 */ /* 0x001e240000001000 */
[----:B0-----:R-:W-:-:S06]  /*03d0*/  IADD3 R2, R0, 0xffffffe, RZ ;  /* 0x0ffffffe00027810 */ /* 0x001fcc0007ffe0ff */
[----:B------:R0:W3:Y:S02]  /*03e0*/  F2I.FTZ.U32.TRUNC.NTZ R3, R2 ;  /* 0x0000000200037305 */ /* 0x0000e4000021f000 */
[----:B0-----:R-:W-:Y:S01]  /*03f0*/  HFMA2.MMA R2, -RZ, RZ, 0, 0 ;  /* 0x00000000ff027435 */ /* 0x001fe200000001ff */
[----:B---3--:R-:W-:-:S05]  /*0400*/  IADD3 R4, RZ, -R3, RZ ;  /* 0x80000003ff047210 */ /* 0x008fca0007ffe0ff */
[----:B------:R-:W-:Y:S01]  /*0410*/  IMAD R7, R4, R5, RZ ;  /* 0x0000000504077224 */ /* 0x000fe200078e02ff */
[----:B------:R-:W-:-:S03]  /*0420*/  IABS R4, UR12 ;  /* 0x0000000c00047c13 */ /* 0x000fc60008000000 */
[----:B------:R-:W-:Y:S01]  /*0430*/  IMAD.HI.U32 R3, R3, R7, R2 ;  /* 0x0000000703037227 */ /* 0x000fe200078e0002 */
[----:B------:R-:W-:Y:S02]  /*0440*/  LOP3.LUT R2, R6, UR12, RZ, 0x3c, !PT ;  /* 0x0000000c06027c12 */ /* 0x000fe4000f8e3cff */
[----:B------:R-:W-:Y:S02]  /*0450*/  SHF.R.S32.HI R7, RZ, 0x1f, R47 ;  /* 0x0000001fff077819 */ /* 0x000fe4000001142f */
        /* <DEDUP_REMOVED lines=20> */
[----:B------:R-:W0:Y:S01]  /*05a0*/  @P1 LDC.64 R2, c[0x0][0x288] ;  /* 0x0000a200ff021b82 */ /* 0x000e220000000a00 */
[----:B------:R-:W-:Y:S01]  /*05b0*/  IMAD R0, R39, 0xc, RZ ;  /* 0x0000000c27007824 */ /* 0x000fe200078e02ff */
[----:B------:R-:W-:-:S02]  /*05c0*/  SHF.R.S32.HI R4, RZ, 0x1f, R5 ;  /* 0x0000001fff047819 */ /* 0x000fc40000011405 */
[----:B------:R-:W-:Y:S02]  /*05d0*/  ISETP.GE.AND.EX P0, PT, R23, UR17, PT, P0 ;  /* 0x0000001117007c0c */ /* 0x000fe4000bf06300 */
[----:B------:R-:W-:Y:S01]  /*05e0*/  IADD3 R50, P3, R47, R0, RZ ;  /* 0x000000002f327210 */ /* 0x000fe20007f7e0ff */
[----:B------:R-:W-:Y:S01]  /*05f0*/  IMAD R4, R4, UR10, RZ ;  /* 0x0000000a04047c24 */ /* 0x000fe2000f8e02ff */
[----:B------:R-:W-:Y:S02]  /*0600*/  ISETP.GE.U32.AND P2, PT, R15, UR16, PT ;  /* 0x000000100f007c0c */ /* 0x000fe4000bf46070 */
[----:B------:R-:W-:Y:S01]  /*0610*/  LEA.HI.X.SX32 R51, R0, R7, 0x1, P3 ;  /* 0x0000000700337211 */ /* 0x000fe200018f0eff */
[C---:B------:R-:W-:Y:S01]  /*0620*/  IMAD R53, R5.reuse, UR11, R4 ;  /* 0x0000000b05357c24 */ /* 0x040fe2000f8e0204 */
[----:B------:R-:W-:Y:S02]  /*0630*/  ISETP.GT.U32.OR P0, PT, R48, 0x17f, P0 ;  /* 0x0000017f3000780c */ /* 0x000fe40000704470 */
[----:B------:R-:W-:Y:S01]  /*0640*/  ISETP.GE.U32.AND P3, PT, R14, UR16, PT ;  /* 0x000000100e007c0c */ /* 0x000fe2000bf66070 */
[----:B------:R-:W-:Y:S01]  /*0650*/  IMAD.WIDE.U32 R50, R5, UR10, R50 ;  /* 0x0000000a05327c25 */ /* 0x000fe2000f8e0032 */
[----:B------:R-:W-:Y:S01]  /*0660*/  SHF.R.S32.HI R5, RZ, 0x1f, R46 ;  /* 0x0000001fff057819 */ /* 0x000fe2000001142e */
[----:B------:R-:W-:Y:S01]  /*0670*/  ULDC.64 UR10, c[0x0][0x248] ;  /* 0x00009200000a7ab9 */ /* 0x000fe20000000a00 */
[----:B------:R-:W-:Y:S01]  /*0680*/  ISETP.GE.AND.EX P2, PT, R19, UR17, PT, P2 ;  /* 0x0000001113007c0c */ /* 0x000fe2000bf46320 */
[----:B------:R-:W-:Y:S01]  /*0690*/  UIMAD.WIDE UR10, UR12, 0x8, UR10 ;  /* 0x000000080c0a78a5 */ /* 0x000fe2000f8e020a */
[----:B------:R-:W-:-:S02]  /*06a0*/  IADD3 R53, R51, R53, RZ ;  /* 0x0000003533357210 */ /* 0x000fc40007ffe0ff */
[----:B------:R-:W-:Y:S01]  /*06b0*/  @P1 MOV R52, R50 ;  /* 0x0000003200341202 */ /* 0x000fe20000000f00 */
[-C--:B0-----:R-:W-:Y:S01]  /*06c0*/  @P1 IMAD R4, R5, R2.reuse, RZ ;  /* 0x0000000205041224 */ /* 0x081fe200078e02ff */
[----:B------:R-:W-:Y:S01]  /*06d0*/  ISETP.GE.AND.EX P3, PT, R17, UR17, PT, P3 ;  /* 0x0000001111007c0c */ /* 0x000fe2000bf66330 */
[----:B------:R-:W0:Y:S02]  /*06e0*/  @!P0 LDC.64 R12, c[0x0][0x288] ;  /* 0x0000a200ff0c8b82 */ /* 0x000e240000000a00 */
[----:B------:R-:W-:Y:S01]  /*06f0*/  @P1 IMAD.WIDE.U32 R20, R46, R2, R52 ;  /* 0x000000022e141225 */ /* 0x000fe200078e0034 */
[----:B------:R-:W-:Y:S02]  /*0700*/  MOV R2, UR10 ;  /* 0x0000000a00027c02 */ /* 0x000fe40008000f00 */
[----:B------:R-:W-:Y:S01]  /*0710*/  ISETP.GT.U32.OR P2, PT, R48, 0x17f, P2 ;  /* 0x0000017f3000780c */ /* 0x000fe20001744470 */
[----:B------:R-:W-:Y:S01]  /*0720*/  @P1 IMAD R25, R46, R3, R4 ;  /* 0x000000032e191224 */ /* 0x000fe200078e0204 */
[----:B------:R-:W-:-:S02]  /*0730*/  MOV R3, UR11 ;  /* 0x0000000b00037c02 */ /* 0x000fc40008000f00 */
[----:B------:R-:W-:Y:S01]  /*0740*/  ISETP.GT.U32.OR P3, PT, R48, 0x17f, P3 ;  /* 0x0000017f3000780c */ /* 0x000fe20001f64470 */
[----:B------:R-:W3:Y:S01]  /*0750*/  @!P0 LDC.64 R26, c[0x0][0x230] ;  /* 0x00008c00ff1a8b82 */ /* 0x000ee20000000a00 */
[----:B------:R-:W-:Y:S02]  /*0760*/  @P1 IADD3 R25, R21, R25, RZ ;  /* 0x0000001915191210 */ /* 0x000fe40007ffe0ff */
[----:B------:R-:W4:Y:S01]  /*0770*/  LDG.E.64 R2, desc[UR14][R2.64] ;  /* 0x0000000e02027981 */ /* 0x000f22000c1e1b00 */
[C---:B------:R-:W-:Y:S02]  /*0780*/  @P1 SHF.L.U32 R21, R20.reuse, 0x2, RZ ;  /* 0x0000000214151819 */ /* 0x040fe400000006ff */
[----:B------:R-:W-:Y:S02]  /*0790*/  @P1 SHF.L.U64.HI R18, R20, 0x2, R25 ;  /* 0x0000000214121819 */ /* 0x000fe40000010219 */
[----:B------:R-:W3:Y:S01]  /*07a0*/  @!P2 LDC.64 R6, c[0x0][0x288] ;  /* 0x0000a200ff06ab82 */ /* 0x000ee20000000a00 */
[----:B0-----:R-:W-:-:S07]  /*07b0*/  @!P0 IMAD R23, R23, R12, RZ ;  /* 0x0000000c17178224 */ /* 0x001fce00078e02ff */
[----:B------:R-:W0:Y:S01]  /*07c0*/  @!P3 LDC.64 R4, c[0x0][0x288] ;  /* 0x0000a200ff04bb82 */ /* 0x000e220000000a00 */
[C---:B-1----:R-:W-:Y:S02]  /*07d0*/  @P1 IADD3 R8, P4, R21.reuse, R8, RZ ;  /* 0x0000000815081210 */ /* 0x042fe40007f9e0ff */
[----:B--2---:R-:W-:Y:S02]  /*07e0*/  @P1 IADD3 R10, P5, R21, R10, RZ ;  /* 0x0000000a150a1210 */ /* 0x004fe40007fbe0ff */
[----:B------:R-:W-:-:S03]  /*07f0*/  @!P0 MOV R20, R50 ;  /* 0x0000003200148202 */ /* 0x000fc60000000f00 */
[----:B------:R-:W1:Y:S01]  /*0800*/  @!P0 LDC.64 R28, c[0x0][0x228] ;  /* 0x00008a00ff1c8b82 */ /* 0x000e620000000a00 */
[----:B------:R-:W-:Y:S01]  /*0810*/  @!P0 MOV R21, R53 ;  /* 0x0000003500158202 */ /* 0x000fe20000000f00 */
[C---:B------:R-:W-:Y:S02]  /*0820*/  @!P0 IMAD R33, R16.reuse, R13, R23 ;  /* 0x0000000d10218224 */ /* 0x040fe400078e0217 */
[----:B------:R-:W-:-:S04]  /*0830*/  @!P0 IMAD.WIDE.U32 R12, R16, R12, R20 ;  /* 0x0000000c100c8225 */ /* 0x000fc800078e0014 */
[----:B------:R-:W2:Y:S01]  /*0840*/  @!P2 LDC.64 R30, c[0x0][0x230] ;  /* 0x00008c00ff1eab82 */ /* 0x000ea20000000a00 */
[----:B---3--:R-:W-:Y:S01]  /*0850*/  @!P2 IMAD R16, R19, R6, RZ ;  /* 0x000000061310a224 */ /* 0x008fe200078e02ff */
[C---:B------:R-:W-:Y:S02]  /*0860*/  @P1 IADD3.X R9, R18.reuse, R9, RZ, P4, !PT ;  /* 0x0000000912091210 */ /* 0x040fe400027fe4ff */
[----:B------:R-:W-:Y:S01]  /*0870*/  @P1 IADD3.X R11, R18, R11, RZ, P5, !PT ;  /* 0x0000000b120b1210 */ /* 0x000fe20002ffe4ff */
[----:B------:R-:W-:-:S03]  /*0880*/  @!P2 IMAD R19, R15, R7, R16 ;  /* 0x000000070f13a224 */ /* 0x000fc600078e0210 */
[----:B------:R-:W3:Y:S01]  /*0890*/  @!P3 LDC.64 R24, c[0x0][0x230] ;  /* 0x00008c00ff18bb82 */ /* 0x000ee20000000a00 */
[----:B0-----:R-:W-:Y:S01]  /*08a0*/  @!P3 IMAD R18, R17, R4, RZ ;  /* 0x000000041112b224 */ /* 0x001fe200078e02ff */
[----:B------:R-:W-:Y:S02]  /*08b0*/  @!P2 MOV R16, R50 ;  /* 0x000000320010a202 */ /* 0x000fe40000000f00 */
[----:B------:R-:W-:-:S04]  /*08c0*/  @!P2 MOV R17, R53 ;  /* 0x000000350011a202 */ /* 0x000fc80000000f00 */
[----:B------:R-:W0:Y:S01]  /*08d0*/  @!P3 LDC.64 R20, c[0x0][0x228] ;  /* 0x00008a00ff14bb82 */ /* 0x000e220000000a00 */
[----:B------:R-:W-:Y:S01]  /*08e0*/  @!P0 IADD3 R33, R13, R33, RZ ;  /* 0x000000210d218210 */ /* 0x000fe20007ffe0ff */
[----:B------:R-:W-:-:S06]  /*08f0*/  @!P2 IMAD.WIDE.U32 R6, R15, R6, R16 ;  /* 0x000000060f06a225 */ /* 0x000fcc00078e0010 */
[----:B------:R-:W0:Y:S01]  /*0900*/  @!P2 LDC.64 R22, c[0x0][0x228] ;  /* 0x00008a00ff16ab82 */ /* 0x000e220000000a00 */
[----:B------:R-:W-:Y:S02]  /*0910*/  @!P0 SHF.L.U32 R13, R12, 0x2, RZ ;  /* 0x000000020c0d8819 */ /* 0x000fe400000006ff */
[----:B------:R-:W-:Y:S02]  /*0920*/  @!P3 MOV R16, R50 ;  /* 0x000000320010b202 */ /* 0x000fe40000000f00 */
[----:B------:R-:W-:Y:S01]  /*0930*/  @!P3 MOV R17, R53 ;  /* 0x000000350011b202 */ /* 0x000fe20000000f00 */
[----:B------:R-:W-:Y:S01]  /*0940*/  @!P3 IMAD R15, R14, R5, R18 ;  /* 0x000000050e0fb224 */ /* 0x000fe200078e0212 */
[----:B------:R-:W-:Y:S02]  /*0950*/  @!P0 SHF.L.U64.HI R12, R12, 0x2, R33 ;  /* 0x000000020c0c8819 */ /* 0x000fe40000010221 */
[C---:B------:R-:W-:Y:S01]  /*0960*/  @!P0 IADD3 R26, P4, R13.reuse, R26, RZ ;  /* 0x0000001a0d1a8210 */ /* 0x040fe20007f9e0ff */
[----:B------:R-:W-:Y:S01]  /*0970*/  @!P3 IMAD.WIDE.U32 R4, R14, R4, R16 ;  /* 0x000000040e04b225 */ /* 0x000fe200078e0010 */
[----:B-1----:R-:W-:-:S02]  /*0980*/  @!P0 IADD3 R28, P5, R13, R28, RZ ;  /* 0x0000001c0d1c8210 */ /* 0x002fc40007fbe0ff */
[----:B------:R-:W-:Y:S02]  /*0990*/  @!P2 IADD3 R7, R7, R19, RZ ;  /* 0x000000130707a210 */ /* 0x000fe40007ffe0ff */
[----:B------:R-:W-:Y:S02]  /*09a0*/  @!P2 SHF.L.U32 R13, R6, 0x2, RZ ;  /* 0x00000002060da819 */ /* 0x000fe400000006ff */
[C---:B------:R-:W-:Y:S02]  /*09b0*/  @!P0 IADD3.X R27, R12.reuse, R27, RZ, P4, !PT ;  /* 0x0000001b0c1b8210 */ /* 0x040fe400027fe4ff */
[----:B------:R-:W-:Y:S02]  /*09c0*/  @!P0 IADD3.X R29, R12, R29, RZ, P5, !PT ;  /* 0x0000001d0c1d8210 */ /* 0x000fe40002ffe4ff */
[----:B------:R-:W-:Y:S02]  /*09d0*/  @!P2 SHF.L.U64.HI R12, R6, 0x2, R7 ;  /* 0x00000002060ca819 */ /* 0x000fe40000010207 */
[----:B------:R-:W-:-:S02]  /*09e0*/  @!P3 IADD3 R7, R5, R15, RZ ;  /* 0x0000000f0507b210 */ /* 0x000fc40007ffe0ff */
[----:B--2---:R-:W-:Y:S02]  /*09f0*/  @!P2 IADD3 R30, P5, R13, R30, RZ ;  /* 0x0000001e0d1ea210 */ /* 0x004fe40007fbe0ff */
[----:B------:R-:W-:Y:S02]  /*0a00*/  @!P3 SHF.L.U32 R5, R4, 0x2, RZ ;  /* 0x000000020405b819 */ /* 0x000fe400000006ff */
[----:B------:R-:W-:Y:S02]  /*0a10*/  @!P2 IADD3.X R31, R12, R31, RZ, P5, !PT ;  /* 0x0000001f0c1fa210 */ /* 0x000fe40002ffe4ff */
[----:B------:R-:W-:Y:S02]  /*0a20*/  CS2R R18, SRZ ;  /* 0x0000000000127805 */ /* 0x000fe4000001ff00 */
[----:B------:R-:W-:Y:S02]  /*0a30*/  @!P3 SHF.L.U64.HI R6, R4, 0x2, R7 ;  /* 0x000000020406b819 */ /* 0x000fe40000010207 */
[----:B---3--:R-:W-:-:S02]  /*0a40*/  @!P3 IADD3 R24, P4, R5, R24, RZ ;  /* 0x000000180518b210 */ /* 0x008fc40007f9e0ff */
[----:B0-----:R-:W-:Y:S02]  /*0a50*/  @!P3 IADD3 R20, P5, R5, R20, RZ ;  /* 0x000000140514b210 */ /* 0x001fe40007fbe0ff */
[----:B------:R-:W-:Y:S02]  /*0a60*/  CS2R R4, SRZ ;  /* 0x0000000000047805 */ /* 0x000fe4000001ff00 */
[----:B------:R-:W-:Y:S01]  /*0a70*/  @!P2 IADD3 R22, P6, R13, R22, RZ ;  /* 0x000000160d16a210 */ /* 0x000fe20007fde0ff */
[----:B------:R0:W5:Y:S01]  /*0a80*/  @P1 LDG.E.64 R18, desc[UR14][R8.64] ;  /* 0x0000000e08121981 */ /* 0x000162000c1e1b00 */
[----:B------:R-:W-:Y:S02]  /*0a90*/  CS2R R14, SRZ ;  /* 0x00000000000e7805 */ /* 0x000fe4000001ff00 */
[----:B------:R-:W-:Y:S01]  /*0aa0*/  @!P2 IADD3.X R23, R12, R23, RZ, P6, !PT ;  /* 0x000000170c17a210 */ /* 0x000fe200037fe4ff */
[----:B------:R1:W5:Y:S01]  /*0ab0*/  @P1 LDG.E.64 R4, desc[UR14][R10.64] ;  /* 0x0000000e0a041981 */ /* 0x000362000c1e1b00 */
[----:B------:R-:W-:-:S02]  /*0ac0*/  CS2R R12, SRZ ;  /* 0x00000000000c7805 */ /* 0x000fc4000001ff00 */
[C---:B------:R-:W-:Y:S02]  /*0ad0*/  @!P3 IADD3.X R25, R6.reuse, R25, RZ, P4, !PT ;  /* 0x000000190619b210 */ /* 0x040fe400027fe4ff */
[----:B------:R-:W-:Y:S01]  /*0ae0*/  @!P3 IADD3.X R21, R6, R21, RZ, P5, !PT ;  /* 0x000000150615b210 */ /* 0x000fe20002ffe4ff */
[----:B------:R2:W5:Y:S01]  /*0af0*/  @!P2 LDG.E.64 R14, desc[UR14][R30.64] ;  /* 0x0000000e1e0ea981 */ /* 0x000562000c1e1b00 */
[----:B0-----:R-:W-:-:S03]  /*0b00*/  CS2R R8, SRZ ;  /* 0x0000000000087805 */ /* 0x001fc6000001ff00 */
[----:B------:R2:W5:Y:S01]  /*0b10*/  @!P3 LDG.E.64 R12, desc[UR14][R24.64] ;  /* 0x0000000e180cb981 */ /* 0x000562000c1e1b00 */
[----:B-1----:R-:W-:-:S03]  /*0b20*/  CS2R R10, SRZ ;  /* 0x00000000000a7805 */ /* 0x002fc6000001ff00 */
[----:B------:R2:W5:Y:S04]  /*0b30*/  @!P2 LDG.E.64 R8, desc[UR14][R22.64] ;  /* 0x0000000e1608a981 */ /* 0x000568000c1e1b00 */
[----:B------:R2:W5:Y:S01]  /*0b40*/  @!P3 LDG.E.64 R10, desc[UR14][R20.64] ;  /* 0x0000000e140ab981 */ /* 0x000562000c1e1b00 */
[----:B------:R-:W-:Y:S02]  /*0b50*/  CS2R R16, SRZ ;  /* 0x0000000000107805 */ /* 0x000fe4000001ff00 */
[----:B------:R-:W-:-:S04]  /*0b60*/  CS2R R6, SRZ ;  /* 0x0000000000067805 */ /* 0x000fc8000001ff00 */
[----:B------:R2:W5:Y:S04]  /*0b70*/  @!P0 LDG.E.64 R16, desc[UR14][R26.64] ;  /* 0x0000000e1a108981 */ /* 0x000568000c1e1b00 */
[----:B------:R2:W5:Y:S01]  /*0b80*/  @!P0 LDG.E.64 R6, desc[UR14][R28.64] ;  /* 0x0000000e1c068981 */ /* 0x000562000c1e1b00 */
[----:B------:R-:W-:Y:S01]  /*0b90*/  UMOV UR16, 0x3f800000 ;  /* 0x3f80000000107882 */ /* 0x000fe20000000000 */
[----:B------:R-:W-:Y:S01]  /*0ba0*/  BSSY B0, `(.L_x_1214) ;  /* 0x000001e000007945 */ /* 0x000fe20003800000 */
[----:B------:R-:W-:Y:S02]  /*0bb0*/  CS2R R44, SRZ ;  /* 0x00000000002c7805 */ /* 0x000fe4000001ff00 */
[----:B------:R-:W-:Y:S01]  /*0bc0*/  CS2R R42, SRZ ;  /* 0x00000000002a7805 */ /* 0x000fe2000001ff00 */
        /* <DEDUP_REMOVED lines=10> */
[----:B--2---:R-:W-:Y:S05]  /*0c70*/  @P0 BRA `(.L_x_1215) ;  /* 0x0000000000400947 */ /* 0x004fea0003800000 */
        /* <DEDUP_REMOVED lines=16> */
.L_x_1215:
[----:B------:R-:W-:Y:S05]  /*0d80*/  BSYNC B0 ;  /* 0x0000000000007941 */ /* 0x000fea0003800000 */
.L_x_1214:
        /* <DEDUP_REMOVED lines=29> */
.L_x_1216:
        /* <DEDUP_REMOVED lines=26> */
.L_x_1217:
[----:B------:R-:W-:Y:S01]  /*1100*/  FFMA.FTZ R23, R37, R0, R20 ;  /* 0x0000000025177223 */ /* 0x000fe20000010014 */
[----:B------:R-:W-:Y:S01]  /*1110*/  FMUL.FTZ R21, R17, R45 ;  /* 0x0000002d11157220 */ /* 0x000fe20000410000 */
[----:B------:R-:W-:Y:S01]  /*1120*/  FADD.FTZ R0, R0, R3 ;  /* 0x0000000300007221 */ /* 0x000fe20000010000 */
[----:B------:R-:W-:Y:S01]  /*1130*/  FADD.FTZ R34, -R2, R14 ;  /* 0x0000000e02227221 */ /* 0x000fe20000010100 */
[----:B------:R-:W-:Y:S01]  /*1140*/  MOV R14, R8 ;  /* 0x00000008000e7202 */ /* 0x000fe20000000f00 */
[----:B------:R-:W-:Y:S01]  /*1150*/  FFMA.FTZ R20, R36, R21, R23 ;  /* 0x0000001524147223 */ /* 0x000fe20000010017 */
[----:B------:R-:W-:Y:S01]  /*1160*/  FADD.FTZ R3, R0, R21 ;  /* 0x0000001500037221 */ /* 0x000fe20000010000 */
[----:B------:R-:W-:Y:S01]  /*1170*/  FADD.FTZ R0, -R2, R15 ;  /* 0x0000000f02007221 */ /* 0x000fe20000010100 */
[----:B------:R-:W-:Y:S01]  /*1180*/  MOV R15, R9 ;  /* 0x00000009000f7202 */ /* 0x000fe20000000f00 */
[----:B------:R-:W-:Y:S01]  /*1190*/  FMUL.FTZ R34, R34, UR16 ;  /* 0x0000001022227c20 */ /* 0x000fe20008410000 */
        /* <DEDUP_REMOVED lines=21> */
.L_x_1218:
[----:B------:R-:W-:Y:S01]  /*12f0*/  FFMA.FTZ R25, R35, R22, R20 ;  /* 0x0000001623197223 */ /* 0x000fe20000010014 */
[----:B------:R-:W-:Y:S01]  /*1300*/  FADD.FTZ R22, R22, R3 ;  /* 0x0000000316167221 */ /* 0x000fe20000010000 */
[----:B------:R-:W-:Y:S01]  /*1310*/  FMUL.FTZ R21, R14, R45 ;  /* 0x0000002d0e157220 */ /* 0x000fe20000410000 */
[C---:B------:R-:W-:Y:S01]  /*1320*/  FADD.FTZ R3, -R2.reuse, R12 ;  /* 0x0000000c02037221 */ /* 0x040fe20000010100 */
[----:B------:R-:W-:Y:S01]  /*1330*/  FADD.FTZ R23, -R2, R13 ;  /* 0x0000000d02177221 */ /* 0x000fe20000010100 */
[----:B------:R-:W-:Y:S01]  /*1340*/  MOV R20, R10 ;  /* 0x0000000a00147202 */ /* 0x000fe20000000f00 */
[----:B------:R-:W-:Y:S01]  /*1350*/  FFMA.FTZ R13, R34, R21, R25 ;  /* 0x00000015220d7223 */ /* 0x000fe20000010019 */
[----:B------:R-:W-:Y:S01]  /*1360*/  FADD.FTZ R12, R22, R21 ;  /* 0x00000015160c7221 */ /* 0x000fe20000010000 */
        /* <DEDUP_REMOVED lines=23> */
.L_x_1219:
        /* <DEDUP_REMOVED lines=22> */
[----:B------:R-:W-:Y:S01]  /*1640*/  ISETP.NE.AND P2, PT, R48, RZ, PT ;  /* 0x000000ff3000720c */ /* 0x000fe20003f45270 */
[----:B------:R-:W-:Y:S01]  /*1650*/  FADD.FTZ R23, R23, R14 ;  /* 0x0000000e17177221 */ /* 0x000fe20000010000 */
[----:B------:R-:W-:Y:S01]  /*1660*/  FFMA.FTZ R21, R34, R14, R21 ;  /* 0x0000000e22157223 */ /* 0x000fe20000010015 */
[----:B------:R-:W-:Y:S01]  /*1670*/  FADD.FTZ R19, R24, R15 ;  /* 0x0000000f18137221 */ /* 0x000fe20000010000 */
[----:B------:R-:W-:Y:S01]  /*1680*/  FFMA.FTZ R16, R0, R15, R17 ;  /* 0x0000000f00107223 */ /* 0x000fe20000010011 */
[----:B------:R-:W-:Y:S01]  /*1690*/  FADD.FTZ R14, R23, R20 ;  /* 0x00000014170e7221 */ /* 0x000fe20000010000 */
[----:B------:R-:W-:Y:S01]  /*16a0*/  BSSY B0, `(.L_x_1220) ;  /* 0x000003f000007945 */ /* 0x000fe20003800000 */
[----:B------:R-:W-:Y:S01]  /*16b0*/  FADD.FTZ R15, R19, R22 ;  /* 0x00000016130f7221 */ /* 0x000fe20000010000 */
        /* <DEDUP_REMOVED lines=35> */
[----:B------:R-:W0:Y:S01]  /*18f0*/  LDS.128 R16, [UR10+0x30] ;  /* 0x0000300aff107984 */ /* 0x000e220008000c00 */
[----:B-1----:R-:W-:Y:S01]  /*1900*/  FADD.FTZ R27, R32, R24 ;  /* 0x00000018201b7221 */ /* 0x002fe20000010000 */
[----:B------:R-:W-:-:S03]  /*1910*/  FADD.FTZ R28, R33, R25 ;  /* 0x00000019211c7221 */ /* 0x000fc60000010000 */
[----:B--2---:R-:W-:Y:S01]  /*1920*/  FADD.FTZ R29, R27, R20 ;  /* 0x000000141b1d7221 */ /* 0x004fe20000010000 */
[----:B------:R-:W-:Y:S01]  /*1930*/  FADD.FTZ R28, R28, R21 ;  /* 0x000000151c1c7221 */ /* 0x000fe20000010000 */
[----:B------:R-:W1:Y:S02]  /*1940*/  LDS.128 R24, [UR10+0x40] ;  /* 0x0000400aff187984 */ /* 0x000e640008000c00 */
[----:B------:R-:W-:Y:S01]  /*1950*/  FADD.FTZ R29, R29, R22 ;  /* 0x000000161d1d7221 */ /* 0x000fe20000010000 */
[----:B------:R-:W-:Y:S02]  /*1960*/  FADD.FTZ R28, R28, R23 ;  /* 0x000000171c1c7221 */ /* 0x000fe40000010000 */
[----:B------:R-:W2:Y:S01]  /*1970*/  LDS.128 R20, [UR10+0x50] ;  /* 0x0000500aff147984 */ /* 0x000ea20008000c00 */
[----:B0-----:R-:W-:Y:S01]  /*1980*/  FADD.FTZ R33, R29, R16 ;  /* 0x000000101d217221 */ /* 0x001fe20000010000 */
[----:B------:R-:W-:Y:S02]  /*1990*/  FADD.FTZ R16, R28, R17 ;  /* 0x000000111c107221 */ /* 0x000fe40000010000 */
[----:B------:R-:W0:Y:S01]  /*19a0*/  LDS.128 R28, [UR10+0x60] ;  /* 0x0000600aff1c7984 */ /* 0x000e220008000c00 */
        /* <DEDUP_REMOVED lines=10> */
[----:B0-----:R-:W-:Y:S01]  /*1a50*/  FADD.FTZ R33, R33, R28 ;  /* 0x0000001c21217221 */ /* 0x001fe20000010000 */
[----:B------:R-:W-:-:S03]  /*1a60*/  FADD.FTZ R16, R16, R29 ;  /* 0x0000001d10107221 */ /* 0x000fc60000010000 */
[----:B------:R-:W-:Y:S01]  /*1a70*/  FADD.FTZ R32, R33, R30 ;  /* 0x0000001e21207221 */ /* 0x000fe20000010000 */
[----:B------:R-:W-:-:S07]  /*1a80*/  FADD.FTZ R33, R16, R31 ;  /* 0x0000001f10217221 */ /* 0x000fce0000010000 */
.L_x_1221:
[----:B------:R-:W-:Y:S05]  /*1a90*/  BSYNC B0 ;  /* 0x0000000000007941 */ /* 0x000fea0003800000 */
.L_x_1220:
        /* <DEDUP_REMOVED lines=318> */
.L_x_1223:
[----:B------:R-:W-:Y:S05]  /*2e80*/  BSYNC B0 ;  /* 0x0000000000007941 */ /* 0x000fea0003800000 */
.L_x_1222:
        /* <DEDUP_REMOVED lines=20> */
.L_x_1225:
[----:B------:R-:W-:Y:S05]  /*2fd0*/  BSYNC B0 ;  /* 0x0000000000007941 */ /* 0x000fea0003800000 */
.L_x_1224:
        /* <DEDUP_REMOVED lines=34> */
.L_x_1228:
[----:B------:R-:W2:Y:S04]  /*3200*/  LDG.E.STRONG.GPU R14, desc[UR14][R12.64] ;  /* 0x0000000e0c0e7981 */ /* 0x000ea8000c1ef900 */
[----:B--2---:R-:W-:Y:S01]  /*3210*/  CCTL.IVALL ;  /* 0x00000000ff00798f */ /* 0x004fe20002000000 */
[----:B------:R-:W-:Y:S05]  /*3220*/  YIELD ;  /* 0x0000000000007946 */ /* 0x000fea0003800000 */
[----:B------:R-:W-:-:S13]  /*3230*/  ISETP.NE.AND P0, PT, R14, R17, PT ;  /* 0x000000110e00720c */ /* 0x000fda0003f05270 */
[----:B------:R-:W-:Y:S05]  /*3240*/  @P0 BRA `(.L_x_1228) ;  /* 0xfffffffc00ec0947 */ /* 0x000fea000383ffff */
.L_x_1227:
        /* <DEDUP_REMOVED lines=17> */
.L_x_1232:
        /* <DEDUP_REMOVED lines=115> */
.L_x_1231:
        /* <DEDUP_REMOVED lines=61> */
.L_x_1233:
[----:B------:R-:W-:-:S13]  /*3e60*/  ISETP.NE.OR P0, PT, R23, RZ, P0 ;  /* 0x000000ff1700720c */ /* 0x000fda0000705670 */
[----:B------:R-:W-:Y:S05]  /*3e70*/  @!P0 BRA `(.L_x_1229) ;  /* 0x00000000007c8947 */ /* 0x000fea0003800000 */
.L_x_1230:
        /* <DEDUP_REMOVED lines=31> */
.L_x_1229:
        /* <DEDUP_REMOVED lines=11> */
.L_x_1235:
[----:B------:R-:W-:Y:S05]  /*4120*/  BSYNC B0 ;  /* 0x0000000000007941 */ /* 0x000fea0003800000 */
.L_x_1234:
        /* <DEDUP_REMOVED lines=16> */
.L_x_1226:
[----:B------:R-:W1:Y:S01]  /*4230*/  S2UR UR11, SR_CgaCtaId ;  /* 0x00000000000b79c3 */ /* 0x000e620000008800 */
[----:B------:R-:W-:Y:S01]  /*4240*/  UMOV UR10, 0x400 ;  /* 0x00000400000a7882 */ /* 0x000fe20000000000 */
[C---:B--2---:R-:W-:Y:S02]  /*4250*/  IADD3 R23, R46.reuse, 0x40, RZ ;  /* 0x000000402e177810 */ /* 0x044fe40007ffe0ff */
[C---:B------:R-:W-:Y:S02]  /*4260*/  IADD3 R16, R46.reuse, 0x80, RZ ;  /* 0x000000802e107810 */ /* 0x040fe40007ffe0ff */
[----:B------:R-:W-:Y:S02]  /*4270*/  IADD3 R17, R46, 0xc0, RZ ;  /* 0x000000c02e117810 */ /* 0x000fe40007ffe0ff */
[----:B------:R-:W-:Y:S02]  /*4280*/  SHF.R.S32.HI R22, RZ, 0x1f, R23 ;  /* 0x0000001fff167819 */ /* 0x000fe40000011417 */
[----:B------:R-:W-:-:S02]  /*4290*/  SHF.R.S32.HI R18, RZ, 0x1f, R16 ;  /* 0x0000001fff127819 */ /* 0x000fc40000011410 */
[----:B------:R-:W-:Y:S01]  /*42a0*/  SHF.R.S32.HI R19, RZ, 0x1f, R17 ;  /* 0x0000001fff137819 */ /* 0x000fe20000011411 */
[----:B-1----:R-:W-:-:S09]  /*42b0*/  ULEA UR10, UR11, UR10, 0x18 ;  /* 0x0000000a0b0a7291 */ /* 0x002fd2000f8ec03f */
[----:B------:R-:W-:Y:S01]  /*42c0*/  @!P2 STS.64 [UR10+0x78], R32 ;  /* 0x00007820ff00a988 */ /* 0x000fe20008000a0a */
[----:B------:R-:W-:Y:S06]  /*42d0*/  BAR.SYNC.DEFER_BLOCKING 0x0 ;  /* 0x0000000000007b1d */ /* 0x000fec0000010000 */
[----:B0-----:R-:W0:Y:S01]  /*42e0*/  LDS.64 R12, [UR10+0x78] ;  /* 0x0000780aff0c7984 */ /* 0x001e220008000a00 */
        /* <DEDUP_REMOVED lines=32> */
.L_x_1236:
[----:B------:R-:W-:Y:S04]  /*44f0*/  BSSY B0, `(.L_x_1237) ;  /* 0x0000014000007945 */ /* 0x000fe80003800000 */
[----:B------:R-:W-:Y:S05]  /*4500*/  @!P1 BRA `(.L_x_1238) ;  /* 0x0000000000489947 */ /* 0x000fea0003800000 */
[----:B------:R-:W-:Y:S01]  /*4510*/  SHF.R.S32.HI R15, RZ, 0x1f, R46 ;  /* 0x0000001fff0f7819 */ /* 0x000fe2000001142e */
[----:B------:R-:W-:Y:S01]  /*4520*/  ULDC.64 UR10, c[0x0][0x288] ;  /* 0x0000a200000a7ab9 */ /* 0x000fe20000000a00 */
[----:B------:R-:W-:Y:S01]  /*4530*/  MOV R12, R50 ;  /* 0x00000032000c7202 */ /* 0x000fe20000000f00 */
[--C-:B------:R-:W-:Y:S01]  /*4540*/  FFMA.FTZ R38, R38, R21, R20.reuse ;  /* 0x0000001526267223 */ /* 0x100fe20000010014 */
        /* <DEDUP_REMOVED lines=14> */
.L_x_1238:
[----:B------:R-:W-:Y:S05]  /*4630*/  BSYNC B0 ;  /* 0x0000000000007941 */ /* 0x000fea0003800000 */
.L_x_1237:
        /* <DEDUP_REMOVED lines=19> */
.L_x_1239:
        /* <DEDUP_REMOVED lines=14> */
[----:B------:R-:W-:Y:S01]  /*4850*/  LEA R6, P0, R4, UR10, 0x2 ;  /* 0x0000000a04067c11 */ /* 0x000fe2000f8010ff */
[----:B------:R-:W-:Y:S01]  /*4860*/  FMUL.FTZ R13, R13, UR16 ;  /* 0x000000100d0d7c20 */ /* 0x000fe20008410000 */
[----:B------:R-:W-:-:S04]  /*4870*/  IADD3 R23, R5, R23, RZ ;  /* 0x0000001705177210 */ /* 0x000fc80007ffe0ff */
[----:B------:R-:W-:-:S05]  /*4880*/  LEA.HI.X R7, R4, UR11, R23, 0x2, P0 ;  /* 0x0000000b04077c11 */ /* 0x000fca00080f1417 */
[----:B------:R1:W-:Y:S02]  /*4890*/  STG.E.64 desc[UR14][R6.64], R12 ;  /* 0x0000000c06007986 */ /* 0x0003e4000c101b0e */
.L_x_1241:
[----:B------:R-:W-:Y:S05]  /*48a0*/  BSYNC B0 ;  /* 0x0000000000007941 */ /* 0x000fea0003800000 */
.L_x_1240:
        /* <DEDUP_REMOVED lines=19> */
.L_x_1242:
[----:B------:R-:W-:Y:S04]  /*49e0*/  BSSY B0, `(.L_x_1243) ;  /* 0x0000013000007945 */ /* 0x000fe80003800000 */
[----:B------:R-:W-:Y:S05]  /*49f0*/  @P2 BRA `(.L_x_1244) ;  /* 0x0000000000442947 */ /* 0x000fea0003800000 */
[----:B------:R-:W-:Y:S01]  /*4a00*/  ULDC.64 UR10, c[0x0][0x288] ;  /* 0x0000a200000a7ab9 */ /* 0x000fe20000000a00 */
[----:B0-----:R-:W-:Y:S01]  /*4a10*/  MOV R4, R50 ;  /* 0x0000003200047202 */ /* 0x001fe20000000f00 */
[----:B-1----:R-:W-:Y:S01]  /*4a20*/  IMAD R7, R18, UR10, RZ ;  /* 0x0000000a12077c24 */ /* 0x002fe2000f8e02ff */
[----:B------:R-:W-:Y:S01]  /*4a30*/  MOV R5, R53 ;  /* 0x0000003500057202 */ /* 0x000fe20000000f00 */
[-CC-:B------:R-:W-:Y:S02]  /*4a40*/  FFMA.FTZ R34, R34, R21.reuse, R20.reuse ;  /* 0x0000001522227223 */ /* 0x180fe40000010014 */
[----:B------:R-:W-:Y:S02]  /*4a50*/  IMAD R13, R16, UR11, R7 ;  /* 0x0000000b100d7c24 */ /* 0x000fe4000f8e0207 */
[----:B------:R-:W-:Y:S01]  /*4a60*/  FFMA.FTZ R7, R0, R21, R20 ;  /* 0x0000001500077223 */ /* 0x000fe20000010014 */
        /* <DEDUP_REMOVED lines=10> */
.L_x_1244:
[----:B------:R-:W-:Y:S05]  /*4b10*/  BSYNC B0 ;  /* 0x0000000000007941 */ /* 0x000fea0003800000 */
.L_x_1243:
[----:B------:R-:W-:Y:S05]  /*4b20*/  @!P4 BRA `(.L_x_1245) ;  /* 0x000000000048c947 */ /* 0x000fea0003800000 */
[----:B------:R-:W-:Y:S01]  /*4b30*/  FFMA.FTZ R43, R2, R45, R43 ;  /* 0x0000002d022b7223 */ /* 0x000fe2000001002b */
[----:B------:R-:W-:-:S03]  /*4b40*/  FFMA.FTZ R44, R3, R42, R44 ;  /* 0x0000002a032c7223 */ /* 0x000fc6000001002c */
[----:B------:R-:W-:Y:S01]  /*4b50*/  FMUL.FTZ R0, R43, -1.4426950216293334961 ;  /* 0xbfb8aa3b2b007820 */ /* 0x000fe20000410000 */
        /* <DEDUP_REMOVED lines=15> */
.L_x_1245:
        /* <DEDUP_REMOVED lines=18> */
.L_x_1247:
[----:B------:R-:W-:Y:S05]  /*4d70*/  BSYNC B0 ;  /* 0x0000000000007941 */ /* 0x000fea0003800000 */
.L_x_1246:
[----:B------:R-:W-:Y:S01]  /*4d80*/  ULDC UR10, c[0x0][0x10] ;  /* 0x00000400000a7ab9 */ /* 0x000fe20000000800 */
[----:B------:R-:W-:Y:S02]  /*4d90*/  UIADD3 UR4, UR4, 0x1, URZ ;  /* 0x0000000104047890 */ /* 0x000fe4000fffe03f */
[----:B------:R-:W-:-:S04]  /*4da0*/  UIADD3 UR12, UR10, UR12, URZ ;  /* 0x0000000c0a0c7290 */ /* 0x000fc8000fffe03f */
[----:B------:R-:W-:-:S06]  /*4db0*/  UISETP.GE.AND UP0, UPT, UR12, UR5, UPT ;  /* 0x000000050c00728c */ /* 0x000fcc000bf06270 */
[----:B------:R-:W-:-:S13]  /*4dc0*/  PLOP3.LUT P0, PT, PT, PT, UP0, 0x80, 0x0 ;  /* 0x000000000000781c */ /* 0x000fda0003f0f008 */
[----:B------:R-:W-:Y:S05]  /*4dd0*/  @!P0 BRA `(.L_x_1248) ;  /* 0xffffffb400408947 */ /* 0x000fea000383ffff */
.L_x_1213:
[----:B0-----:R-:W0:Y:S01]  /*4de0*/  LDC R4, c[0x0][0xc] ;  /* 0x00000300ff047b82 */ /* 0x001e220000000800 */
[----:B------:R-:W-:Y:S01]  /*4df0*/  ISETP.NE.AND P1, PT, R48, RZ, PT ;  /* 0x000000ff3000720c */ /* 0x000fe20003f25270 */
[----:B------:R-:W-:Y:S06]  /*4e00*/  BSSY B0, `(.L_x_1249) ;  /* 0x0000011000007945 */ /* 0x000fec0003800000 */
[----:B-12---:R-:W1:Y:S08]  /*4e10*/  LDC R7, c[0x0][0x10] ;  /* 0x00000400ff077b82 */ /* 0x006e700000000800 */
[----:B---3--:R-:W2:Y:S01]  /*4e20*/  LDC.64 R2, c[0x0][0x258] ;  /* 0x00009600ff027b82 */ /* 0x008ea20000000a00 */
        /* <DEDUP_REMOVED lines=14> */
.L_x_1250:
[----:B------:R-:W-:Y:S05]  /*4f10*/  BSYNC B0 ;  /* 0x0000000000007941 */ /* 0x000fea0003800000 */
.L_x_1249:
        /* <DEDUP_REMOVED lines=11> */
.L_x_1252:
[----:B------:R-:W2:Y:S04]  /*4fd0*/  LDG.E.STRONG.GPU R5, desc[UR14][R2.64] ;  /* 0x0000000e02057981 */ /* 0x000ea8000c1ef900 */
[----:B--2---:R-:W-:Y:S01]  /*4fe0*/  CCTL.IVALL ;  /* 0x00000000ff00798f */ /* 0x004fe20002000000 */
[----:B------:R-:W-:Y:S05]  /*4ff0*/  YIELD ;  /* 0x0000000000007946 */ /* 0x000fea0003800000 */
[----:B------:R-:W-:-:S13]  /*5000*/  ISETP.NE.AND P0, PT, R5, R0, PT ;  /* 0x000000000500720c */ /* 0x000fda0003f05270 */
[----:B------:R-:W-:Y:S05]  /*5010*/  @P0 BRA `(.L_x_1252) ;  /* 0xfffffffc00ec0947 */ /* 0x000fea000383ffff */
.L_x_1251:
        /* <DEDUP_REMOVED lines=24> */
.L_x_1253:
        /* <DEDUP_REMOVED lines=25> */
.L_x_1254:
        /* <DEDUP_REMOVED lines=13> */
.L_x_2309:


//--------------------- .text._Z35group_norm_nhwc_bwd_one_pass_kernelI11Fp32IOBf16WLi512ELi12ELi384EEv26Group_norm_nhwc_bwd_params --------------------------
	.section	.text._Z35group_norm_nhwc_bwd_one_pass_kernelI11Fp32IOBf16WLi512ELi12ELi384EEv26Group_norm_nhwc_bwd_params,"ax",@progbits
	.align	128
        .global         _Z35group_norm_nhwc_bwd_one_pass_kernelI11Fp32IOBf16WLi512ELi12ELi384EEv26Group_norm_nhwc_bwd_params
        .type           _Z35group_norm_nhwc_bwd_one_pass_kernelI11Fp32IOBf16WLi512ELi12ELi384EEv26Group_norm_nhwc_bwd_params,@function
        .size           _Z35group_norm_nhwc_bwd_one_pass_kernelI11Fp32IOBf16WLi512ELi12ELi384EEv26Group_norm_nhwc_bwd_params,(.L_x_2310 - _Z35group_norm_nhwc_bwd_one_pass_kernelI11Fp32IOBf16WLi512ELi12ELi384EEv26Group_norm_nhwc_bwd_params)
        .other          _Z35group_norm_nhwc_bwd_one_pass_kernelI11Fp32IOBf16WLi512ELi12ELi384EEv26Group_norm_nhwc_bwd_params,@"STO_CUDA_ENTRY STV_DEFAULT"
_Z35group_norm_nhwc_bwd_one_pass_kernelI11Fp32IOBf16WLi512ELi12ELi384EEv26Group_norm_nhwc_bwd_params:
.text._Z35group_norm_nhwc_bwd_one_pass_kernelI11Fp32IOBf16WLi512ELi12ELi384EEv26Group_norm_nhwc_bwd_params:
        /* <DEDUP_REMOVED lines=27> */
[----:B------:R-:W-:Y:S02]  /*01b0*/  ISETP.LT.U32.AND P5, PT, R54, UR10, PT ;  /* 0x0000000a36007c0c */ /* 0x000fe4000bfa1070 */
[----:B------:R-:W-:Y:S02]  /*01c0*/  SHF.R.S32.HI R0, RZ, 0x1f, R54 ;  /* 0x0000001fff007819 */ /* 0x000fe40000011436 */
[----:B------:R-:W-:Y:S02]  /*01d0*/  ISETP.LT.U32.AND P4, PT, R53, UR10, PT ;  /* 0x0000000a35007c0c */ /* 0x000fe4000bf81070 */
[----:B------:R-:W-:Y:S02]  /*01e0*/  SHF.R.S32.HI R3, RZ, 0x1f, R53 ;  /* 0x0000001fff037819 */ /* 0x000fe40000011435 */
[----:B------:R-:W-:Y:S01]  /*01f0*/  ISETP.LT.AND.EX P5, PT, R0, UR11, !P1, P5 ;  /* 0x0000000b00007c0c */ /* 0x000fe2000cfa1350 */
[----:B---3--:R-:W-:Y:S01]  /*0200*/  ULEA UR5, UR6, UR5, 0x18 ;  /* 0x0000000506057291 */ /* 0x008fe2000f8ec03f */
[----:B------:R-:W-:Y:S01]  /*0210*/  ISETP.LT.AND.EX P4, PT, R3, UR11, !P1, P4 ;  /* 0x0000000b03007c0c */ /* 0x000fe2000cf81340 */
[----:B--2---:R-:W-:Y:S01]  /*0220*/  IMAD.WIDE.U32 R2, R8, 0x3, RZ ;  /* 0x0000000308027825 */ /* 0x004fe200078e00ff */
[----:B------:R-:W-:-:S02]  /*0230*/  IADD3 R0, R54, 0x80, RZ ;  /* 0x0000008036007810 */ /* 0x000fc40007ffe0ff */
[C---:B------:R-:W-:Y:S02]  /*0240*/  IADD3 R4, R54.reuse, 0xc0, RZ ;  /* 0x000000c036047810 */ /* 0x040fe40007ffe0ff */
[----:B------:R-:W-:Y:S02]  /*0250*/  IADD3 R5, R54, 0x100, RZ ;  /* 0x0000010036057810 */ /* 0x000fe40007ffe0ff */
[----:B------:R-:W-:Y:S02]  /*0260*/  LEA R7, R9, R9, 0x1 ;  /* 0x0000000909077211 */ /* 0x000fe400078e08ff */
[----:B------:R-:W-:Y:S02]  /*0270*/  ISETP.LT.U32.AND P3, PT, R0, UR10, PT ;  /* 0x0000000a00007c0c */ /* 0x000fe4000bf61070 */
[----:B------:R-:W-:Y:S02]  /*0280*/  ISETP.LT.U32.AND P2, PT, R4, UR10, PT ;  /* 0x0000000a04007c0c */ /* 0x000fe4000bf41070 */
[----:B------:R-:W-:-:S02]  /*0290*/  SHF.R.S32.HI R0, RZ, 0x1f, R0 ;  /* 0x0000001fff007819 */ /* 0x000fc40000011400 */
[----:B------:R-:W-:Y:S02]  /*02a0*/  SHF.R.S32.HI R4, RZ, 0x1f, R4 ;  /* 0x0000001fff047819 */ /* 0x000fe40000011404 */
[----:B------:R-:W-:Y:S01]  /*02b0*/  ISETP.LT.U32.AND P0, PT, R5, UR10, PT ;  /* 0x0000000a05007c0c */ /* 0x000fe2000bf01070 */
[----:B------:R-:W-:Y:S01]  /*02c0*/  ULDC.U8 UR10, c[0x0][0x2a4] ;  /* 0x0000a900000a7ab9 */ /* 0x000fe20000000000 */
[----:B------:R-:W-:Y:S02]  /*02d0*/  SHF.R.S32.HI R5, RZ, 0x1f, R5 ;  /* 0x0000001fff057819 */ /* 0x000fe40000011405 */
[----:B------:R-:W-:Y:S02]  /*02e0*/  IADD3 R3, R3, R7, RZ ;  /* 0x0000000703037210 */ /* 0x000fe40007ffe0ff */
[----:B------:R-:W-:Y:S02]  /*02f0*/  ISETP.LT.AND.EX P3, PT, R0, UR11, !P1, P3 ;  /* 0x0000000b00007c0c */ /* 0x000fe4000cf61330 */
[----:B------:R-:W-:-:S02]  /*0300*/  ISETP.LT.AND.EX P2, PT, R4, UR11, !P1, P2 ;  /* 0x0000000b04007c0c */ /* 0x000fc4000cf41320 */
[----:B------:R-:W-:Y:S02]  /*0310*/  ISETP.LT.AND.EX P1, PT, R5, UR11, !P1, P0 ;  /* 0x0000000b05007c0c */ /* 0x000fe4000cf21300 */
[----:B------:R-:W-:Y:S02]  /*0320*/  LEA.HI R7, P6, R3, R2, RZ, 0x1 ;  /* 0x0000000203077211 */ /* 0x000fe400078d08ff */
[----:B------:R-:W-:Y:S02]  /*0330*/  LEA.HI R4, P0, R9, R8, RZ, 0x1 ;  /* 0x0000000809047211 */ /* 0x000fe400078108ff */
[----:B------:R-:W-:Y:S02]  /*0340*/  SHF.R.S32.HI R0, RZ, 0x1f, R55 ;  /* 0x0000001fff007819 */ /* 0x000fe40000011437 */
[----:B------:R-:W-:Y:S02]  /*0350*/  IADD3.X R2, RZ, R3, RZ, P6, !PT ;  /* 0x00000003ff027210 */ /* 0x000fe400037fe4ff */
[----:B------:R-:W-:-:S02]  /*0360*/  IADD3.X R5, RZ, R9, RZ, P0, !PT ;  /* 0x00000009ff057210 */ /* 0x000fc400007fe4ff */
[----:B------:R-:W-:Y:S02]  /*0370*/  LEA.HI R0, R0, R55, RZ, 0x5 ;  /* 0x0000003700007211 */ /* 0x000fe400078f28ff */
[----:B------:R-:W-:Y:S02]  /*0380*/  SHF.R.S64 R7, R7, 0x1, R2 ;  /* 0x0000000107077819 */ /* 0x000fe40000001002 */
[----:B------:R-:W-:Y:S02]  /*0390*/  SHF.R.S32.HI R0, RZ, 0x5, R0 ;  /* 0x00000005ff007819 */ /* 0x000fe40000011400 */
[--C-:B------:R-:W-:Y:S02]  /*03a0*/  SHF.R.S64 R3, R4, 0x1, R5.reuse ;  /* 0x0000000104037819 */ /* 0x100fe40000001005 */
[----:B------:R-:W-:Y:S02]  /*03b0*/  SHF.R.S32.HI R42, RZ, 0x1, R5 ;  /* 0x00000001ff2a7819 */ /* 0x000fe40000011405 */
[----:B------:R-:W-:-:S02]  /*03c0*/  SHF.R.S32.HI R2, RZ, 0x1, R2 ;  /* 0x00000001ff027819 */ /* 0x000fc40000011402 */
[----:B------:R-:W-:Y:S02]  /*03d0*/  LEA R4, R0, UR5, 0x3 ;  /* 0x0000000500047c11 */ /* 0x000fe4000f8e18ff */
[----:B------:R-:W-:Y:S02]  /*03e0*/  IADD3 R52, R54, 0x1c0, RZ ;  /* 0x000001c036347810 */ /* 0x000fe40007ffe0ff */
[----:B------:R-:W-:Y:S02]  /*03f0*/  SHF.L.U64.HI R42, R3, 0x2, R42 ;  /* 0x00000002032a7819 */ /* 0x000fe4000001022a */
[----:B01----:R-:W-:-:S07]  /*0400*/  SHF.L.U64.HI R43, R7, 0x2, R2 ;  /* 0x00000002072b7819 */ /* 0x003fce0000010202 */
.L_x_1306:
[----:B0123--:R-:W0:Y:S01]  /*0410*/  LDC R13, c[0x0][0x2a0] ;  /* 0x0000a800ff0d7b82 */ /* 0x00fe220000000800 */
[----:B------:R-:W-:Y:S01]  /*0420*/  ULDC.64 UR12, c[0x0][0x298] ;  /* 0x0000a600000c7ab9 */ /* 0x000fe20000000a00 */
[----:B------:R-:W-:Y:S02]  /*0430*/  SHF.R.S32.HI R19, RZ, 0x1f, R53 ;  /* 0x0000001fff137819 */ /* 0x000fe40000011435 */
[C---:B------:R-:W-:Y:S02]  /*0440*/  IADD3 R25, R54.reuse, 0x80, RZ ;  /* 0x0000008036197810 */ /* 0x040fe40007ffe0ff */
[C---:B------:R-:W-:Y:S02]  /*0450*/  IADD3 R33, R54.reuse, 0xc0, RZ ;  /* 0x000000c036217810 */ /* 0x040fe40007ffe0ff */
[----:B------:R-:W1:Y:S01]  /*0460*/  @P5 LDC.64 R30, c[0x0][0x230] ;  /* 0x00008c00ff1e5b82 */ /* 0x000e620000000a00 */
[C---:B------:R-:W-:Y:S02]  /*0470*/  IADD3 R37, R54.reuse, 0x100, RZ ;  /* 0x0000010036257810 */ /* 0x040fe40007ffe0ff */
[----:B------:R-:W-:-:S05]  /*0480*/  IADD3 R39, R54, 0x140, RZ ;  /* 0x0000014036277810 */ /* 0x000fca0007ffe0ff */
[----:B----4-:R-:W2:Y:S01]  /*0490*/  @P5 LDC.64 R14, c[0x0][0x228] ;  /* 0x00008a00ff0e5b82 */ /* 0x010ea20000000a00 */
        /* <DEDUP_REMOVED lines=9> */
[----:B------:R3:W1:Y:S02]  /*0530*/  F2I.FTZ.U32.TRUNC.NTZ R9, R8 ;  /* 0x0000000800097305 */ /* 0x000664000021f000 */
[----:B---3--:R-:W-:Y:S02]  /*0540*/  MOV R8, RZ ;  /* 0x000000ff00087202 */ /* 0x008fe40000000f00 */
[----:B-1----:R-:W-:-:S05]  /*0550*/  IADD3 R2, RZ, -R9, RZ ;  /* 0x80000009ff027210 */ /* 0x002fca0007ffe0ff */
[----:B------:R-:W-:Y:S01]  /*0560*/  IMAD R5, R2, R11, RZ ;  /* 0x0000000b02057224 */ /* 0x000fe200078e02ff */
[----:B------:R-:W-:-:S03]  /*0570*/  IABS R2, R50 ;  /* 0x0000003200027213 */ /* 0x000fc60000000000 */
[----:B------:R-:W-:-:S06]  /*0580*/  IMAD.HI.U32 R9, R9, R5, R8 ;  /* 0x0000000509097227 */ /* 0x000fcc00078e0008 */
[----:B------:R-:W-:-:S05]  /*0590*/  IMAD.HI.U32 R9, R9, R2, RZ ;  /* 0x0000000209097227 */ /* 0x000fca00078e00ff */
[----:B------:R-:W-:-:S05]  /*05a0*/  IADD3 R0, -R9, RZ, RZ ;  /* 0x000000ff09007210 */ /* 0x000fca0007ffe1ff */
[----:B------:R-:W-:Y:S01]  /*05b0*/  IMAD R0, R11, R0, R2 ;  /* 0x000000000b007224 */ /* 0x000fe200078e0202 */
[----:B------:R-:W-:-:S04]  /*05c0*/  LOP3.LUT R2, R50, R13, RZ, 0x3c, !PT ;  /* 0x0000000d32027212 */ /* 0x000fc800078e3cff */
[----:B------:R-:W-:-:S13]  /*05d0*/  ISETP.GT.U32.AND P0, PT, R11, R0, PT ;  /* 0x000000000b00720c */ /* 0x000fda0003f04070 */
[-C--:B------:R-:W-:Y:S02]  /*05e0*/  @!P0 IADD3 R0, R0, -R11.reuse, RZ ;  /* 0x8000000b00008210 */ /* 0x080fe40007ffe0ff */
[----:B------:R-:W-:Y:S02]  /*05f0*/  @!P0 IADD3 R9, R9, 0x1, RZ ;  /* 0x0000000109098810 */ /* 0x000fe40007ffe0ff */
[CC--:B------:R-:W-:Y:S02]  /*0600*/  ISETP.GE.U32.AND P6, PT, R0.reuse, R11.reuse, PT ;  /* 0x0000000b0000720c */ /* 0x0c0fe40003fc6070 */
[----:B------:R-:W-:Y:S02]  /*0610*/  ISETP.GT.U32.AND P0, PT, R11, R0, PT ;  /* 0x000000000b00720c */ /* 0x000fe40003f04070 */
[----:B------:R-:W-:-:S04]  /*0620*/  IADD3 R5, R0, -R11, RZ ;  /* 0x8000000b00057210 */ /* 0x000fc80007ffe0ff */
[----:B------:R-:W-:Y:S02]  /*0630*/  SEL R0, R5, R0, !P0 ;  /* 0x0000000005007207 */ /* 0x000fe40004000000 */
[----:B------:R-:W-:Y:S02]  /*0640*/  ISETP.GE.AND P0, PT, R50, RZ, PT ;  /* 0x000000ff3200720c */ /* 0x000fe40003f06270 */
[----:B------:R-:W-:Y:S02]  /*0650*/  LOP3.LUT R5, RZ, R13, RZ, 0x33, !PT ;  /* 0x0000000dff057212 */ /* 0x000fe400078e33ff */
[----:B------:R-:W-:Y:S02]  /*0660*/  @P6 IADD3 R9, R9, 0x1, RZ ;  /* 0x0000000109096810 */ /* 0x000fe40007ffe0ff */
[----:B------:R-:W-:Y:S02]  /*0670*/  ISETP.GE.AND P6, PT, R2, RZ, PT ;  /* 0x000000ff0200720c */ /* 0x000fe40003fc6270 */
[----:B------:R-:W-:-:S05]  /*0680*/  SHF.R.S32.HI R2, RZ, 0x1f, R56 ;  /* 0x0000001fff027819 */ /* 0x000fca0000011438 */
[----:B------:R-:W-:Y:S02]  /*0690*/  @!P0 IADD3 R0, -R0, RZ, RZ ;  /* 0x000000ff00008210 */ /* 0x000fe40007ffe1ff */
[----:B------:R-:W-:Y:S02]  /*06a0*/  ISETP.NE.AND P0, PT, R13, RZ, PT ;  /* 0x000000ff0d00720c */ /* 0x000fe40003f05270 */
[----:B------:R-:W1:Y:S02]  /*06b0*/  @P5 LDC.64 R12, c[0x0][0x288] ;  /* 0x0000a200ff0c5b82 */ /* 0x000e640000000a00 */
[----:B------:R-:W-:Y:S02]  /*06c0*/  SEL R72, R5, R0, !P0 ;  /* 0x0000000005487207 */ /* 0x000fe40004000000 */
[----:B------:R-:W-:-:S03]  /*06d0*/  @!P6 IADD3 R9, -R9, RZ, RZ ;  /* 0x000000ff0909e210 */ /* 0x000fc60007ffe1ff */
[----:B------:R-:W-:Y:S01]  /*06e0*/  IMAD R11, R72, 0xc, RZ ;  /* 0x0000000c480b7824 */ /* 0x000fe200078e02ff */
[----:B------:R-:W-:Y:S02]  /*06f0*/  SEL R5, R5, R9, !P0 ;  /* 0x0000000905057207 */ /* 0x000fe40004000000 */
[----:B------:R-:W3:Y:S02]  /*0700*/  @P4 LDC.64 R8, c[0x0][0x288] ;  /* 0x0000a200ff084b82 */ /* 0x000ee40000000a00 */
[----:B------:R-:W-:Y:S02]  /*0710*/  IADD3 R74, P0, R56, R11, RZ ;  /* 0x0000000b384a7210 */ /* 0x000fe40007f1e0ff */
[----:B------:R-:W-:Y:S02]  /*0720*/  SHF.R.S32.HI R0, RZ, 0x1f, R5 ;  /* 0x0000001fff007819 */ /* 0x000fe40000011405 */
[----:B------:R-:W-:Y:S02]  /*0730*/  LEA.HI.X.SX32 R75, R11, R2, 0x1, P0 ;  /* 0x000000020b4b7211 */ /* 0x000fe400000f0eff */
[----:B------:R-:W-:Y:S01]  /*0740*/  SHF.R.S32.HI R11, RZ, 0x1f, R54 ;  /* 0x0000001fff0b7819 */ /* 0x000fe20000011436 */
[----:B------:R-:W-:-:S02]  /*0750*/  IMAD R0, R0, UR12, RZ ;  /* 0x0000000c00007c24 */ /* 0x000fc4000f8e02ff */
[----:B------:R-:W-:-:S04]  /*0760*/  IMAD.WIDE.U32 R74, R5, UR12, R74 ;  /* 0x0000000c054a7c25 */ /* 0x000fc8000f8e004a */
[----:B------:R-:W-:Y:S01]  /*0770*/  IMAD R77, R5, UR13, R0 ;  /* 0x0000000d054d7c24 */ /* 0x000fe2000f8e0200 */
[----:B------:R-:W-:Y:S01]  /*0780*/  @P5 MOV R76, R74 ;  /* 0x0000004a004c5202 */ /* 0x000fe20000000f00 */
[----:B-1----:R-:W-:Y:S01]  /*0790*/  @P5 IMAD R0, R11, R12, RZ ;  /* 0x0000000c0b005224 */ /* 0x002fe200078e02ff */
[-C--:B------:R-:W-:Y:S01]  /*07a0*/  @P4 MOV R18, R74.reuse ;  /* 0x0000004a00124202 */ /* 0x080fe20000000f00 */
[----:B------:R-:W1:Y:S01]  /*07b0*/  @P3 LDC.64 R10, c[0x0][0x288] ;  /* 0x0000a200ff0a3b82 */ /* 0x000e620000000a00 */
[----:B------:R-:W-:Y:S01]  /*07c0*/  IADD3 R77, R75, R77, RZ ;  /* 0x0000004d4b4d7210 */ /* 0x000fe20007ffe0ff */
[C---:B------:R-:W-:Y:S01]  /*07d0*/  @P5 IMAD R5, R54.reuse, R13, R0 ;  /* 0x0000000d36055224 */ /* 0x040fe200078e0200 */
[----:B------:R-:W-:Y:S01]  /*07e0*/  ULDC.64 UR12, c[0x0][0x290] ;  /* 0x0000a400000c7ab9 */ /* 0x000fe20000000a00 */
[----:B------:R-:W-:Y:S01]  /*07f0*/  @P2 MOV R22, R74 ;  /* 0x0000004a00162202 */ /* 0x000fe20000000f00 */
[----:B---3--:R-:W-:Y:S01]  /*0800*/  @P4 IMAD R0, R19, R8, RZ ;  /* 0x0000000813004224 */ /* 0x008fe200078e02ff */
[----:B------:R-:W-:Y:S01]  /*0810*/  @P4 MOV R19, R77 ;  /* 0x0000004d00134202 */ /* 0x000fe20000000f00 */
[----:B------:R-:W-:Y:S01]  /*0820*/  @P5 IMAD.WIDE.U32 R12, R54, R12, R76 ;  /* 0x0000000c360c5225 */ /* 0x000fe200078e004c */
[----:B------:R-:W-:-:S03]  /*0830*/  @P1 MOV R32, R74 ;  /* 0x0000004a00201202 */ /* 0x000fc60000000f00 */
[----:B------:R-:W-:Y:S01]  /*0840*/  @P4 IMAD R21, R53, R9, R0 ;  /* 0x0000000935154224 */ /* 0x000fe200078e0200 */
[----:B------:R-:W-:Y:S01]  /*0850*/  @P5 IADD3 R13, R13, R5, RZ ;  /* 0x000000050d0d5210 */ /* 0x000fe20007ffe0ff */
[----:B------:R-:W-:Y:S01]  /*0860*/  @P4 IMAD.WIDE.U32 R8, R53, R8, R18 ;  /* 0x0000000835084225 */ /* 0x000fe200078e0012 */
[C---:B------:R-:W-:Y:S01]  /*0870*/  @P5 SHF.L.U32 R5, R12.reuse, 0x2, RZ ;  /* 0x000000020c055819 */ /* 0x040fe200000006ff */
[----:B------:R-:W3:Y:S01]  /*0880*/  @P3 LDC.64 R18, c[0x0][0x230] ;  /* 0x00008c00ff123b82 */ /* 0x000ee20000000a00 */
[----:B------:R-:W-:Y:S01]  /*0890*/  @P5 SHF.L.U64.HI R2, R12, 0x2, R13 ;  /* 0x000000020c025819 */ /* 0x000fe2000001020d */
[----:B------:R-:W-:Y:S01]  /*08a0*/  IMAD.WIDE.U32 R12, R55, -0x55555555, RZ ;  /* 0xaaaaaaab370c7825 */ /* 0x000fe200078e00ff */
[C---:B------:R-:W-:Y:S02]  /*08b0*/  @P5 IADD3 R30, P0, R5.reuse, R30, RZ ;  /* 0x0000001e051e5210 */ /* 0x040fe40007f1e0ff */
[----:B--2---:R-:W-:Y:S02]  /*08c0*/  @P5 IADD3 R14, P6, R5, R14, RZ ;  /* 0x0000000e050e5210 */ /* 0x004fe40007fde0ff */
[----:B------:R-:W-:-:S02]  /*08d0*/  SHF.R.U32.HI R0, RZ, 0x2, R13 ;  /* 0x00000002ff007819 */ /* 0x000fc4000001160d */
[----:B------:R-:W-:Y:S02]  /*08e0*/  SHF.R.S32.HI R13, RZ, 0x1f, R25 ;  /* 0x0000001fff0d7819 */ /* 0x000fe40000011419 */
[----:B------:R-:W-:Y:S01]  /*08f0*/  @P4 IADD3 R9, R9, R21, RZ ;  /* 0x0000001509094210 */ /* 0x000fe20007ffe0ff */
[----:B0-----:R-:W-:Y:S01]  /*0900*/  IMAD R0, R23, UR7, R0 ;  /* 0x0000000717007c24 */ /* 0x001fe2000f8e0200 */
[C---:B------:R-:W-:Y:S01]  /*0910*/  @P5 IADD3.X R31, R2.reuse, R31, RZ, P0, !PT ;  /* 0x0000001f021f5210 */ /* 0x040fe200007fe4ff */
[----:B------:R-:W0:Y:S01]  /*0920*/  @P2 LDC.64 R20, c[0x0][0x228] ;  /* 0x00008a00ff142b82 */ /* 0x000e220000000a00 */
[----:B------:R-:W-:Y:S01]  /*0930*/  @P5 IADD3.X R15, R2, R15, RZ, P6, !PT ;  /* 0x0000000f020f5210 */ /* 0x000fe200037fe4ff */
[----:B-1----:R-:W-:Y:S01]  /*0940*/  @P3 IMAD R2, R13, R10, RZ ;  /* 0x0000000a0d023224 */ /* 0x002fe200078e02ff */
[C---:B------:R-:W-:Y:S02]  /*0950*/  @P4 SHF.L.U32 R5, R8.reuse, 0x2, RZ ;  /* 0x0000000208054819 */ /* 0x040fe400000006ff */
[----:B------:R-:W-:-:S02]  /*0960*/  @P4 SHF.L.U64.HI R6, R8, 0x2, R9 ;  /* 0x0000000208064819 */ /* 0x000fc40000010209 */
[C---:B----4-:R-:W-:Y:S01]  /*0970*/  @P4 IADD3 R16, P6, R5.reuse, R16, RZ ;  /* 0x0000001005104210 */ /* 0x050fe20007fde0ff */
[----:B------:R-:W1:Y:S01]  /*0980*/  @P2 LDC.64 R8, c[0x0][0x288] ;  /* 0x0000a200ff082b82 */ /* 0x000e620000000a00 */
[----:B------:R-:W-:Y:S01]  /*0990*/  @P4 IADD3 R28, P0, R5, R28, RZ ;  /* 0x0000001c051c4210 */ /* 0x000fe20007f1e0ff */
[----:B------:R-:W-:Y:S01]  /*09a0*/  @P3 IMAD R5, R25, R11, R2 ;  /* 0x0000000b19053224 */ /* 0x000fe200078e0202 */
[----:B------:R-:W-:Y:S02]  /*09b0*/  IADD3 R2, R0, 0x140, RZ ;  /* 0x0000014000027810 */ /* 0x000fe40007ffe0ff */
[----:B------:R-:W-:Y:S02]  /*09c0*/  @P4 IADD3.X R17, R6, R17, RZ, P6, !PT ;  /* 0x0000001106114210 */ /* 0x000fe400037fe4ff */
[----:B------:R-:W-:Y:S02]  /*09d0*/  @P3 MOV R12, R74 ;  /* 0x0000004a000c3202 */ /* 0x000fe40000000f00 */
[----:B------:R-:W-:-:S02]  /*09e0*/  @P3 MOV R13, R77 ;  /* 0x0000004d000d3202 */ /* 0x000fc40000000f00 */
[----:B------:R-:W-:Y:S02]  /*09f0*/  ISETP.GE.U32.AND P6, PT, R2, UR12, PT ;  /* 0x0000000c02007c0c */ /* 0x000fe4000bfc6070 */
[----:B------:R-:W-:Y:S01]  /*0a00*/  SHF.R.S32.HI R2, RZ, 0x1f, R2 ;  /* 0x0000001fff027819 */ /* 0x000fe20000011402 */
[----:B------:R-:W-:Y:S01]  /*0a10*/  @P3 IMAD.WIDE.U32 R10, R25, R10, R12 ;  /* 0x0000000a190a3225 */ /* 0x000fe200078e000c */
[----:B------:R-:W-:Y:S01]  /*0a20*/  @P4 IADD3.X R29, R6, R29, RZ, P0, !PT ;  /* 0x0000001d061d4210 */ /* 0x000fe200007fe4ff */
[----:B------:R-:W2:Y:S01]  /*0a30*/  @P1 LDC.64 R12, c[0x0][0x288] ;  /* 0x0000a200ff0c1b82 */ /* 0x000ea20000000a00 */
[----:B------:R-:W-:Y:S02]  /*0a40*/  ISETP.GE.AND.EX P6, PT, R2, UR13, PT, P6 ;  /* 0x0000000d02007c0c */ /* 0x000fe4000bfc6360 */
[----:B------:R-:W-:Y:S02]  /*0a50*/  @P3 IADD3 R11, R11, R5, RZ ;  /* 0x000000050b0b3210 */ /* 0x000fe40007ffe0ff */
[----:B------:R-:W-:-:S02]  /*0a60*/  ISETP.LT.U32.AND P6, PT, R55, 0x180, !P6 ;  /* 0x000001803700780c */ /* 0x000fc400077c1070 */
[C---:B------:R-:W-:Y:S01]  /*0a70*/  @P3 SHF.L.U32 R5, R10.reuse, 0x2, RZ ;  /* 0x000000020a053819 */ /* 0x040fe200000006ff */
[----:B------:R-:W4:Y:S01]  /*0a80*/  @P2 LDC.64 R24, c[0x0][0x230] ;  /* 0x00008c00ff182b82 */ /* 0x000f220000000a00 */
[----:B------:R-:W-:Y:S02]  /*0a90*/  @P3 SHF.L.U64.HI R2, R10, 0x2, R11 ;  /* 0x000000020a023819 */ /* 0x000fe4000001020b */
[----:B------:R-:W-:Y:S02]  /*0aa0*/  SHF.R.S32.HI R11, RZ, 0x1f, R33 ;  /* 0x0000001fff0b7819 */ /* 0x000fe40000011421 */
[----:B---3--:R-:W-:Y:S02]  /*0ab0*/  @P3 IADD3 R18, P0, R5, R18, RZ ;  /* 0x0000001205123210 */ /* 0x008fe40007f1e0ff */
[----:B------:R-:W-:Y:S01]  /*0ac0*/  @P2 MOV R23, R77 ;  /* 0x0000004d00172202 */ /* 0x000fe20000000f00 */
[----:B-1----:R-:W-:Y:S01]  /*0ad0*/  @P2 IMAD R6, R11, R8, RZ ;  /* 0x000000080b062224 */ /* 0x002fe200078e02ff */
[----:B------:R-:W-:Y:S01]  /*0ae0*/  @P3 IADD3.X R19, R2, R19, RZ, P0, !PT ;  /* 0x0000001302133210 */ /* 0x000fe200007fe4ff */
[----:B------:R-:W1:Y:S01]  /*0af0*/  @P6 LDC.64 R10, c[0x0][0x288] ;  /* 0x0000a200ff0a6b82 */ /* 0x000e620000000a00 */
[----:B------:R-:W-:Y:S01]  /*0b00*/  @P3 IADD3 R26, P0, R5, R26, RZ ;  /* 0x0000001a051a3210 */ /* 0x000fe20007f1e0ff */
[C---:B------:R-:W-:Y:S01]  /*0b10*/  @P2 IMAD R5, R33.reuse, R9, R6 ;  /* 0x0000000921052224 */ /* 0x040fe200078e0206 */
[----:B------:R-:W-:Y:S01]  /*0b20*/  IADD3 R0, R0, 0x180, RZ ;  /* 0x0000018000007810 */ /* 0x000fe20007ffe0ff */
[----:B------:R-:W-:Y:S01]  /*0b30*/  @P2 IMAD.WIDE.U32 R8, R33, R8, R22 ;  /* 0x0000000821082225 */ /* 0x000fe200078e0016 */
[----:B------:R-:W-:-:S02]  /*0b40*/  SHF.R.S32.HI R33, RZ, 0x1f, R37 ;  /* 0x0000001fff217819 */ /* 0x000fc40000011425 */
[----:B------:R-:W-:Y:S01]  /*0b50*/  @P3 IADD3.X R27, R2, R27, RZ, P0, !PT ;  /* 0x0000001b021b3210 */ /* 0x000fe200007fe4ff */
[----:B------:R-:W3:Y:S01]  /*0b60*/  @P1 LDC.64 R22, c[0x0][0x230] ;  /* 0x00008c00ff161b82 */ /* 0x000ee20000000a00 */
[----:B------:R-:W-:Y:S01]  /*0b70*/  @P2 IADD3 R9, R9, R5, RZ ;  /* 0x0000000509092210 */ /* 0x000fe20007ffe0ff */
[----:B--2---:R-:W-:Y:S01]  /*0b80*/  @P1 IMAD R6, R33, R12, RZ ;  /* 0x0000000c21061224 */ /* 0x004fe200078e02ff */
[C---:B------:R-:W-:Y:S02]  /*0b90*/  @P2 SHF.L.U32 R5, R8.reuse, 0x2, RZ ;  /* 0x0000000208052819 */ /* 0x040fe400000006ff */
[----:B------:R-:W-:Y:S01]  /*0ba0*/  @P1 MOV R33, R77 ;  /* 0x0000004d00211202 */ /* 0x000fe20000000f00 */
[----:B------:R-:W-:Y:S01]  /*0bb0*/  @P1 IMAD R35, R37, R13, R6 ;  /* 0x0000000d25231224 */ /* 0x000fe200078e0206 */
[----:B------:R-:W-:Y:S02]  /*0bc0*/  @P2 SHF.L.U64.HI R2, R8, 0x2, R9 ;  /* 0x0000000208022819 */ /* 0x000fe40000010209 */
[----:B----4-:R-:W-:Y:S01]  /*0bd0*/  @P2 IADD3 R24, P0, R5, R24, RZ ;  /* 0x0000001805182210 */ /* 0x010fe20007f1e0ff */
[----:B------:R-:W-:Y:S01]  /*0be0*/  @P1 IMAD.WIDE.U32 R32, R37, R12, R32 ;  /* 0x0000000c25201225 */ /* 0x000fe200078e0020 */
[----:B------:R-:W2:Y:S01]  /*0bf0*/  @P6 LDC.64 R8, c[0x0][0x230] ;  /* 0x00008c00ff086b82 */ /* 0x000ea20000000a00 */
[----:B------:R-:W-:-:S02]  /*0c00*/  SHF.R.S32.HI R37, RZ, 0x1f, R39 ;  /* 0x0000001fff257819 */ /* 0x000fc40000011427 */
[C---:B------:R-:W-:Y:S02]  /*0c10*/  @P2 IADD3.X R25, R2.reuse, R25, RZ, P0, !PT ;  /* 0x0000001902192210 */ /* 0x040fe400007fe4ff */
[----:B0-----:R-:W-:Y:S01]  /*0c20*/  @P2 IADD3 R20, P0, R5, R20, RZ ;  /* 0x0000001405142210 */ /* 0x001fe20007f1e0ff */
[----:B-1----:R-:W-:Y:S01]  /*0c30*/  @P6 IMAD R6, R37, R10, RZ ;  /* 0x0000000a25066224 */ /* 0x002fe200078e02ff */
[----:B------:R-:W-:Y:S01]  /*0c40*/  @P1 IADD3 R33, R33, R35, RZ ;  /* 0x0000002321211210 */ /* 0x000fe20007ffe0ff */
[----:B------:R-:W0:Y:S01]  /*0c50*/  @P6 LDC.64 R12, c[0x0][0x228] ;  /* 0x00008a00ff0c6b82 */ /* 0x000e220000000a00 */
[----:B------:R-:W-:Y:S01]  /*0c60*/  @P2 IADD3.X R21, R2, R21, RZ, P0, !PT ;  /* 0x0000001502152210 */ /* 0x000fe200007fe4ff */
[----:B------:R-:W-:Y:S01]  /*0c70*/  @P6 IMAD R35, R39, R11, R6 ;  /* 0x0000000b27236224 */ /* 0x000fe200078e0206 */
[C---:B------:R-:W-:Y:S02]  /*0c80*/  @P1 SHF.L.U32 R5, R32.reuse, 0x2, RZ ;  /* 0x0000000220051819 */ /* 0x040fe400000006ff */
[----:B------:R-:W-:-:S02]  /*0c90*/  @P1 SHF.L.U64.HI R2, R32, 0x2, R33 ;  /* 0x0000000220021819 */ /* 0x000fc40000010221 */
[----:B------:R-:W-:Y:S02]  /*0ca0*/  @P6 MOV R32, R74 ;  /* 0x0000004a00206202 */ /* 0x000fe40000000f00 */
[----:B------:R-:W-:Y:S02]  /*0cb0*/  @P6 MOV R33, R77 ;  /* 0x0000004d00216202 */ /* 0x000fe40000000f00 */
[----:B---3--:R-:W-:Y:S02]  /*0cc0*/  @P1 IADD3 R22, P0, R5, R22, RZ ;  /* 0x0000001605161210 */ /* 0x008fe40007f1e0ff */
[----:B------:R-:W-:Y:S01]  /*0cd0*/  IADD3 R37, R54, 0x180, RZ ;  /* 0x0000018036257810 */ /* 0x000fe20007ffe0ff */
[----:B------:R-:W-:Y:S01]  /*0ce0*/  @P6 IMAD.WIDE.U32 R10, R39, R10, R32 ;  /* 0x0000000a270a6225 */ /* 0x000fe200078e0020 */
[----:B------:R-:W-:Y:S02]  /*0cf0*/  @P1 IADD3.X R23, R2, R23, RZ, P0, !PT ;  /* 0x0000001702171210 */ /* 0x000fe400007fe4ff */
[----:B------:R-:W-:-:S02]  /*0d00*/  @P1 IADD3 R60, P0, R5, R60, RZ ;  /* 0x0000003c053c1210 */ /* 0x000fc40007f1e0ff */
[----:B------:R-:W-:Y:S02]  /*0d10*/  @P6 IADD3 R5, R11, R35, RZ ;  /* 0x000000230b056210 */ /* 0x000fe40007ffe0ff */
[----:B------:R-:W-:Y:S02]  /*0d20*/  @P6 SHF.L.U32 R35, R10, 0x2, RZ ;  /* 0x000000020a236819 */ /* 0x000fe400000006ff */
[----:B------:R-:W-:Y:S02]  /*0d30*/  @P1 IADD3.X R61, R2, R61, RZ, P0, !PT ;  /* 0x0000003d023d1210 */ /* 0x000fe400007fe4ff */
[----:B------:R-:W-:Y:S02]  /*0d40*/  @P6 SHF.L.U64.HI R2, R10, 0x2, R5 ;  /* 0x000000020a026819 */ /* 0x000fe40000010205 */
[----:B--2---:R-:W-:Y:S02]  /*0d50*/  @P6 IADD3 R10, P0, R35, R8, RZ ;  /* 0x00000008230a6210 */ /* 0x004fe40007f1e0ff */
[----:B------:R-:W-:-:S02]  /*0d60*/  SHF.R.S32.HI R5, RZ, 0x1f, R37 ;  /* 0x0000001fff057819 */ /* 0x000fc40000011425 */
[----:B------:R-:W-:Y:S02]  /*0d70*/  @P6 IADD3.X R11, R2, R9, RZ, P0, !PT ;  /* 0x00000009020b6210 */ /* 0x000fe400007fe4ff */
[----:B0-----:R-:W-:-:S04]  /*0d80*/  @P6 IADD3 R34, P0, R35, R12, RZ ;  /* 0x0000000c23226210 */ /* 0x001fc80007f1e0ff */
        /* <DEDUP_REMOVED lines=10> */
[----:B0-----:R-:W-:-:S04]  /*0e30*/  @P0 IMAD R0, R5, R32, RZ ;  /* 0x0000002005000224 */ /* 0x001fc800078e02ff */
[C---:B------:R-:W-:Y:S02]  /*0e40*/  @P0 IMAD R5, R37.reuse, R33, R0 ;  /* 0x0000002125050224 */ /* 0x040fe400078e0200 */
[----:B------:R-:W-:Y:S01]  /*0e50*/  @P0 IMAD.WIDE.U32 R32, R37, R32, R8 ;  /* 0x0000002025200225 */ /* 0x000fe200078e0008 */
[----:B------:R-:W-:Y:S02]  /*0e60*/  CS2R R36, SRZ ;  /* 0x0000000000247805 */ /* 0x000fe4000001ff00 */
[----:B------:R-:W-:Y:S02]  /*0e70*/  MOV R9, RZ ;  /* 0x000000ff00097202 */ /* 0x000fe40000000f00 */
[----:B------:R-:W-:Y:S02]  /*0e80*/  MOV R8, RZ ;  /* 0x000000ff00087202 */ /* 0x000fe40000000f00 */
[----:B------:R-:W-:Y:S01]  /*0e90*/  @P0 IADD3 R33, R33, R5, RZ ;  /* 0x0000000521210210 */ /* 0x000fe20007ffe0ff */
[----:B------:R0:W5:Y:S01]  /*0ea0*/  @P6 LDG.E.64 R36, desc[UR8][R10.64] ;  /* 0x000000080a246981 */ /* 0x000162000c1e1b00 */
[----:B------:R-:W-:-:S02]  /*0eb0*/  @P0 SHF.L.U32 R5, R32, 0x2, RZ ;  /* 0x0000000220050819 */ /* 0x000fc400000006ff */
[----:B------:R-:W-:Y:S01]  /*0ec0*/  @P0 SHF.L.U64.HI R32, R32, 0x2, R33 ;  /* 0x0000000220200819 */ /* 0x000fe20000010221 */
[----:B------:R3:W5:Y:S01]  /*0ed0*/  @P6 LDG.E.64 R8, desc[UR8][R34.64] ;  /* 0x0000000822086981 */ /* 0x000762000c1e1b00 */
[----:B-1----:R-:W-:-:S04]  /*0ee0*/  @P0 IADD3 R40, P6, R5, R40, RZ ;  /* 0x0000002805280210 */ /* 0x002fc80007fde0ff */
[C---:B------:R-:W-:Y:S02]  /*0ef0*/  @P0 IADD3.X R41, R32.reuse, R41, RZ, P6, !PT ;  /* 0x0000002920290210 */ /* 0x040fe400037fe4ff */
[----:B--2---:R-:W-:Y:S02]  /*0f00*/  @P0 IADD3 R12, P6, R5, R12, RZ ;  /* 0x0000000c050c0210 */ /* 0x004fe40007fde0ff */
[----:B------:R-:W-:Y:S02]  /*0f10*/  SHF.R.S32.HI R5, RZ, 0x1f, R52 ;  /* 0x0000001fff057819 */ /* 0x000fe40000011434 */
[----:B------:R-:W-:Y:S02]  /*0f20*/  @P0 IADD3.X R13, R32, R13, RZ, P6, !PT ;  /* 0x0000000d200d0210 */ /* 0x000fe400037fe4ff */
[----:B------:R-:W-:Y:S01]  /*0f30*/  ISETP.GE.U32.AND P6, PT, R52, UR12, PT ;  /* 0x0000000c34007c0c */ /* 0x000fe2000bfc6070 */
[----:B------:R-:W1:Y:S03]  /*0f40*/  LDC.64 R32, c[0x0][0x248] ;  /* 0x00009200ff207b82 */ /* 0x000e660000000a00 */
[----:B------:R-:W-:-:S04]  /*0f50*/  ISETP.GE.AND.EX P6, PT, R5, UR13, PT, P6 ;  /* 0x0000000d05007c0c */ /* 0x000fc8000bfc6360 */
[----:B------:R-:W-:-:S13]  /*0f60*/  ISETP.GT.U32.OR P6, PT, R55, 0x17f, P6 ;  /* 0x0000017f3700780c */ /* 0x000fda00037c4470 */
[----:B------:R-:W2:Y:S01]  /*0f70*/  @!P6 LDC.64 R38, c[0x0][0x288] ;  /* 0x0000a200ff26eb82 */ /* 0x000ea20000000a00 */
[----:B-1----:R-:W-:-:S07]  /*0f80*/  IMAD.WIDE R32, R50, 0x8, R32 ;  /* 0x0000000832207825 */ /* 0x002fce00078e0220 */
[----:B------:R-:W1:Y:S01]  /*0f90*/  @!P6 LDC.64 R48, c[0x0][0x230] ;  /* 0x00008c00ff30eb82 */ /* 0x000e620000000a00 */
[----:B------:R-:W4:Y:S01]  /*0fa0*/  LDG.E.64 R32, desc[UR8][R32.64] ;  /* 0x0000000820207981 */ /* 0x000f22000c1e1b00 */
[----:B0-----:R-:W-:-:S06]  /*0fb0*/  @!P6 MOV R10, R74 ;  /* 0x0000004a000ae202 */ /* 0x001fcc0000000f00 */
[----:B------:R-:W0:Y:S01]  /*0fc0*/  @!P6 LDC.64 R58, c[0x0][0x228] ;  /* 0x00008a00ff3aeb82 */ /* 0x000e220000000a00 */
[----:B------:R-:W-:Y:S01]  /*0fd0*/  @!P6 MOV R11, R77 ;  /* 0x0000004d000be202 */ /* 0x000fe20000000f00 */
[----:B--2---:R-:W-:-:S04]  /*0fe0*/  @!P6 IMAD R5, R5, R38, RZ ;  /* 0x000000260505e224 */ /* 0x004fc800078e02ff */
[C---:B------:R-:W-:Y:S02]  /*0ff0*/  @!P6 IMAD R5, R52.reuse, R39, R5 ;  /* 0x000000273405e224 */ /* 0x040fe400078e0205 */
[----:B------:R-:W-:Y:S01]  /*1000*/  @!P6 IMAD.WIDE.U32 R38, R52, R38, R10 ;  /* 0x000000263426e225 */ /* 0x000fe200078e000a */
[----:B---3--:R-:W-:Y:S02]  /*1010*/  CS2R R34, SRZ ;  /* 0x0000000000227805 */ /* 0x008fe4000001ff00 */
[----:B------:R-:W-:Y:S02]  /*1020*/  CS2R R10, SRZ ;  /* 0x00000000000a7805 */ /* 0x000fe4000001ff00 */
[----:B------:R-:W-:Y:S02]  /*1030*/  @!P6 IADD3 R39, R39, R5, RZ ;  /* 0x000000052727e210 */ /* 0x000fe40007ffe0ff */
[C---:B------:R-:W-:Y:S01]  /*1040*/  @!P6 SHF.L.U32 R5, R38.reuse, 0x2, RZ ;  /* 0x000000022605e819 */ /* 0x040fe200000006ff */
[----:B------:R-:W5:Y:S01]  /*1050*/  @P0 LDG.E.64 R34, desc[UR8][R40.64] ;  /* 0x0000000828220981 */ /* 0x000f62000c1e1b00 */
[----:B------:R-:W-:-:S03]  /*1060*/  @!P6 SHF.L.U64.HI R38, R38, 0x2, R39 ;  /* 0x000000022626e819 */ /* 0x000fc60000010227 */
[----:B------:R-:W5:Y:S01]  /*1070*/  @P0 LDG.E.64 R10, desc[UR8][R12.64] ;  /* 0x000000080c0a0981 */ /* 0x000f62000c1e1b00 */
[----:B-1----:R-:W-:-:S04]  /*1080*/  @!P6 IADD3 R48, P0, R5, R48, RZ ;  /* 0x000000300530e210 */ /* 0x002fc80007f1e0ff */
[----:B------:R-:W-:Y:S02]  /*1090*/  @!P6 IADD3.X R49, R38, R49, RZ, P0, !PT ;  /* 0x000000312631e210 */ /* 0x000fe400007fe4ff */
[----:B0-----:R-:W-:-:S04]  /*10a0*/  @!P6 IADD3 R58, P0, R5, R58, RZ ;  /* 0x0000003a053ae210 */ /* 0x001fc80007f1e0ff */
[----:B------:R-:W-:Y:S02]  /*10b0*/  @!P6 IADD3.X R59, R38, R59, RZ, P0, !PT ;  /* 0x0000003b263be210 */ /* 0x000fe400007fe4ff */
[----:B------:R-:W-:-:S06]  /*10c0*/  CS2R R38, SRZ ;  /* 0x0000000000267805 */ /* 0x000fcc000001ff00 */
[----:B------:R0:W5:Y:S02]  /*10d0*/  @P5 LDG.E.64 R38, desc[UR8][R30.64] ;  /* 0x000000081e265981 */ /* 0x000164000c1e1b00 */
[----:B0-----:R-:W-:-:S06]  /*10e0*/  CS2R R30, SRZ ;  /* 0x00000000001e7805 */ /* 0x001fcc000001ff00 */
[----:B------:R0:W5:Y:S02]  /*10f0*/  @P3 LDG.E.64 R30, desc[UR8][R18.64] ;  /* 0x00000008121e3981 */ /* 0x000164000c1e1b00 */
[----:B0-----:R-:W-:-:S06]  /*1100*/  CS2R R18, SRZ ;  /* 0x0000000000127805 */ /* 0x001fcc000001ff00 */
[----:B------:R0:W5:Y:S02]  /*1110*/  @P2 LDG.E.64 R18, desc[UR8][R20.64] ;  /* 0x0000000814122981 */ /* 0x000164000c1e1b00 */
[----:B0-----:R-:W-:-:S06]  /*1120*/  CS2R R20, SRZ ;  /* 0x0000000000147805 */ /* 0x001fcc000001ff00 */
[----:B------:R-:W5:Y:S01]  /*1130*/  @P1 LDG.E.64 R20, desc[UR8][R60.64] ;  /* 0x000000083c141981 */ /* 0x000f62000c1e1b00 */
[----:B------:R-:W-:-:S06]  /*1140*/  CS2R R40, SRZ ;  /* 0x0000000000287805 */ /* 0x000fcc000001ff00 */
[----:B------:R0:W5:Y:S02]  /*1150*/  @P4 LDG.E.64 R40, desc[UR8][R16.64] ;  /* 0x0000000810284981 */ /* 0x000164000c1e1b00 */
[----:B0-----:R-:W-:-:S06]  /*1160*/  CS2R R16, SRZ ;  /* 0x0000000000107805 */ /* 0x001fcc000001ff00 */
[----:B------:R0:W5:Y:S01]  /*1170*/  @P3 LDG.E.64 R16, desc[UR8][R26.64] ;  /* 0x000000081a103981 */ /* 0x000162000c1e1b00 */
[----:B------:R-:W-:-:S06]  /*1180*/  CS2R R12, SRZ ;  /* 0x00000000000c7805 */ /* 0x000fcc000001ff00 */
[----:B------:R1:W5:Y:S01]  /*1190*/  @P5 LDG.E.64 R12, desc[UR8][R14.64] ;  /* 0x000000080e0c5981 */ /* 0x000362000c1e1b00 */
[----:B0-----:R-:W-:-:S06]  /*11a0*/  CS2R R26, SRZ ;  /* 0x00000000001a7805 */ /* 0x001fcc000001ff00 */
[----:B------:R0:W5:Y:S01]  /*11b0*/  @P1 LDG.E.64 R26, desc[UR8][R22.64] ;  /* 0x00000008161a1981 */ /* 0x000162000c1e1b00 */
[----:B-1----:R-:W-:-:S06]  /*11c0*/  CS2R R14, SRZ ;  /* 0x00000000000e7805 */ /* 0x002fcc000001ff00 */
[----:B------:R1:W5:Y:S01]  /*11d0*/  @P4 LDG.E.64 R14, desc[UR8][R28.64] ;  /* 0x000000081c0e4981 */ /* 0x000362000c1e1b00 */
[----:B0-----:R-:W-:-:S06]  /*11e0*/  CS2R R22, SRZ ;  /* 0x0000000000167805 */ /* 0x001fcc000001ff00 */
[----:B------:R0:W5:Y:S01]  /*11f0*/  @!P6 LDG.E.64 R22, desc[UR8][R58.64] ;  /* 0x000000083a16e981 */ /* 0x000162000c1e1b00 */
[----:B-1----:R-:W-:Y:S01]  /*1200*/  CS2R R28, SRZ ;  /* 0x00000000001c7805 */ /* 0x002fe2000001ff00 */
[----:B------:R-:W-:Y:S05]  /*1210*/  BSSY B0, `(.L_x_1256) ;  /* 0x0000020000007945 */ /* 0x000fea0003800000 */
[----:B------:R1:W5:Y:S01]  /*1220*/  @P2 LDG.E.64 R28, desc[UR8][R24.64] ;  /* 0x00000008181c2981 */ /* 0x000362000c1e1b00 */
[----:B0-----:R-:W-:Y:S02]  /*1230*/  MOV R59, 0x3f800000 ;  /* 0x3f800000003b7802 */ /* 0x001fe40000000f00 */
[----:B-1----:R-:W-:-:S02]  /*1240*/  CS2R R24, SRZ ;  /* 0x0000000000187805 */ /* 0x002fc4000001ff00 */
[----:B------:R-:W-:Y:S02]  /*1250*/  MOV R58, RZ ;  /* 0x000000ff003a7202 */ /* 0x000fe40000000f00 */
[----:B------:R-:W-:Y:S02]  /*1260*/  MOV R47, RZ ;  /* 0x000000ff002f7202 */ /* 0x000fe40000000f00 */
[----:B------:R0:W5:Y:S02]  /*1270*/  @!P6 LDG.E.64 R24, desc[UR8][R48.64] ;  /* 0x000000083018e981 */ /* 0x000164000c1e1b00 */
[----:B0-----:R-:W-:Y:S01]  /*1280*/  CS2R R48, SRZ ;  /* 0x0000000000307805 */ /* 0x001fe2000001ff00 */
[----:B----4-:R-:W-:-:S05]  /*1290*/  FFMA.FTZ R33, -R32, R32, R33 ;  /* 0x0000002020217223 */ /* 0x010fca0000010121 */
        /* <DEDUP_REMOVED lines=12> */
[----:B0-----:R-:W-:-:S05]  /*1360*/  IMAD.WIDE R62, R5, 0x2, R62 ;  /* 0x00000002053e7825 */ /* 0x001fca00078e023e */
        /* <DEDUP_REMOVED lines=10> */
.L_x_1257:
[----:B------:R-:W-:Y:S05]  /*1410*/  BSYNC B0 ;  /* 0x0000000000007941 */ /* 0x000fea0003800000 */
.L_x_1256:
[----:B------:R-:W-:Y:S01]  /*1420*/  ISETP.NE.AND P0, PT, RZ, UR10, PT ;  /* 0x0000000aff007c0c */ /* 0x000fe2000bf05270 */
[C---:B-----5:R-:W-:Y:S01]  /*1430*/  FADD.FTZ R0, -R32.reuse, R38 ;  /* 0x0000002620007221 */ /* 0x060fe20000010100 */
[C---:B------:R-:W-:Y:S01]  /*1440*/  FADD.FTZ R2, -R32.reuse, R39 ;  /* 0x0000002720027221 */ /* 0x040fe20000010100 */
        /* <DEDUP_REMOVED lines=28> */
.L_x_1258:
        /* <DEDUP_REMOVED lines=26> */
.L_x_1259:
[----:B------:R-:W-:Y:S01]  /*17b0*/  FFMA.FTZ R62, R2, R61, R63 ;  /* 0x0000003d023e7223 */ /* 0x000fe2000001003f */
[----:B------:R-:W-:Y:S01]  /*17c0*/  FMUL.FTZ R60, R38, R58 ;  /* 0x0000003a263c7220 */ /* 0x000fe20000410000 */
[----:B------:R-:W-:Y:S01]  /*17d0*/  FADD.FTZ R61, R61, R40 ;  /* 0x000000283d3d7221 */ /* 0x000fe20000010000 */
[----:B------:R-:W-:Y:S02]  /*17e0*/  FMUL.FTZ R65, R33, R47 ;  /* 0x0000002f21417220 */ /* 0x000fe40000410000 */
[----:B------:R-:W-:Y:S01]  /*17f0*/  FFMA.FTZ R63, R5, R60, R62 ;  /* 0x0000003c053f7223 */ /* 0x000fe2000001003e */
[----:B------:R-:W-:Y:S01]  /*1800*/  FADD.FTZ R40, R61, R60 ;  /* 0x0000003c3d287221 */ /* 0x000fe20000010000 */
[C---:B------:R-:W-:Y:S01]  /*1810*/  FADD.FTZ R60, -R32.reuse, R30 ;  /* 0x0000001e203c7221 */ /* 0x040fe20000010100 */
[----:B------:R-:W-:Y:S01]  /*1820*/  FADD.FTZ R62, -R32, R31 ;  /* 0x0000001f203e7221 */ /* 0x000fe20000010100 */
[----:B------:R-:W-:Y:S02]  /*1830*/  MOV R31, R16 ;  /* 0x00000010001f7202 */ /* 0x000fe40000000f00 */
        /* <DEDUP_REMOVED lines=22> */
.L_x_1260:
[----:B------:R-:W-:Y:S01]  /*19a0*/  FFMA.FTZ R64, R6, R65, R63 ;  /* 0x0000004106407223 */ /* 0x000fe2000001003f */
[----:B------:R-:W-:Y:S01]  /*19b0*/  FMUL.FTZ R62, R31, R58 ;  /* 0x0000003a1f3e7220 */ /* 0x000fe20000410000 */
[----:B------:R-:W-:Y:S01]  /*19c0*/  FADD.FTZ R63, R65, R40 ;  /* 0x00000028413f7221 */ /* 0x000fe20000010000 */
[C---:B------:R-:W-:Y:S01]  /*19d0*/  FADD.FTZ R68, -R32.reuse, R27 ;  /* 0x0000001b20447221 */ /* 0x040fe20000010100 */
[----:B------:R-:W-:Y:S01]  /*19e0*/  FADD.FTZ R40, -R32, R28 ;  /* 0x0000001c20287221 */ /* 0x000fe20000010100 */
[----:B------:R-:W-:Y:S01]  /*19f0*/  FFMA.FTZ R65, R61, R62, R64 ;  /* 0x0000003e3d417223 */ /* 0x000fe20000010040 */
[----:B------:R-:W-:Y:S01]  /*1a00*/  FADD.FTZ R63, R63, R62 ;  /* 0x0000003e3f3f7221 */ /* 0x000fe20000010000 */
[----:B------:R-:W-:Y:S01]  /*1a10*/  FMUL.FTZ R27, R30, R47 ;  /* 0x0000002f1e1b7220 */ /* 0x000fe20000410000 */
[C---:B------:R-:W-:Y:S01]  /*1a20*/  FADD.FTZ R70, -R32.reuse, R29 ;  /* 0x0000001d20467221 */ /* 0x040fe20000010100 */
[C---:B------:R-:W-:Y:S01]  /*1a30*/  FADD.FTZ R28, -R32.reuse, R26 ;  /* 0x0000001a201c7221 */ /* 0x040fe20000010100 */
[C---:B------:R-:W-:Y:S01]  /*1a40*/  FADD.FTZ R36, -R32.reuse, R36 ;  /* 0x0000002420247221 */ /* 0x040fe20000010100 */
[C---:B------:R-:W-:Y:S01]  /*1a50*/  FADD.FTZ R66, -R32.reuse, R37 ;  /* 0x0000002520427221 */ /* 0x040fe20000010100 */
[C---:B------:R-:W-:Y:S01]  /*1a60*/  FADD.FTZ R34, -R32.reuse, R34 ;  /* 0x0000002220227221 */ /* 0x040fe20000010100 */
[C---:B------:R-:W-:Y:S01]  /*1a70*/  FADD.FTZ R64, -R32.reuse, R35 ;  /* 0x0000002320407221 */ /* 0x040fe20000010100 */
[C---:B------:R-:W-:Y:S01]  /*1a80*/  FADD.FTZ R24, -R32.reuse, R24 ;  /* 0x0000001820187221 */ /* 0x040fe20000010100 */
[----:B------:R-:W-:Y:S01]  /*1a90*/  FADD.FTZ R62, -R32, R25 ;  /* 0x00000019203e7221 */ /* 0x000fe20000010100 */
[----:B------:R-:W-:Y:S01]  /*1aa0*/  FFMA.FTZ R26, R60, R27, R65 ;  /* 0x0000001b3c1a7223 */ /* 0x000fe20000010041 */
[----:B------:R-:W-:Y:S01]  /*1ab0*/  FADD.FTZ R63, R27, R63 ;  /* 0x0000003f1b3f7221 */ /* 0x000fe20000010000 */
[----:B------:R-:W-:Y:S01]  /*1ac0*/  FMUL.FTZ R71, R40, R59 ;  /* 0x0000003b28477220 */ /* 0x000fe20000410000 */
        /* <DEDUP_REMOVED lines=24> */
.L_x_1261:
[----:B------:R-:W-:Y:S01]  /*1c50*/  FMUL.FTZ R29, R32, R58 ;  /* 0x0000003a201d7220 */ /* 0x000fe20000410000 */
[----:B------:R-:W-:Y:S01]  /*1c60*/  FFMA.FTZ R40, R5, R38, R40 ;  /* 0x0000002605287223 */ /* 0x000fe20000010028 */
[----:B------:R-:W-:Y:S01]  /*1c70*/  FADD.FTZ R38, R27, R38 ;  /* 0x000000261b267221 */ /* 0x000fe20000010000 */
[----:B------:R-:W-:Y:S01]  /*1c80*/  MOV R27, R20 ;  /* 0x00000014001b7202 */ /* 0x000fe20000000f00 */
[----:B------:R-:W-:Y:S01]  /*1c90*/  FFMA.FTZ R37, R71, R29, R26 ;  /* 0x0000001d47257223 */ /* 0x000fe2000001001a */
[----:B------:R-:W-:Y:S01]  /*1ca0*/  FADD.FTZ R63, R63, R29 ;  /* 0x0000001d3f3f7221 */ /* 0x000fe20000010000 */
[----:B------:R-:W-:Y:S01]  /*1cb0*/  FFMA.FTZ R29, R2, R39, RZ ;  /* 0x00000027021d7223 */ /* 0x000fe200000100ff */
[----:B------:R-:W-:Y:S01]  /*1cc0*/  FADD.FTZ R26, RZ, R39 ;  /* 0x00000027ff1a7221 */ /* 0x000fe20000010000 */
[----:B------:R-:W-:Y:S01]  /*1cd0*/  FMUL.FTZ R39, R25, R47 ;  /* 0x0000002f19277220 */ /* 0x000fe20000410000 */
[----:B------:R-:W-:Y:S01]  /*1ce0*/  FMUL.FTZ R69, R28, R59 ;  /* 0x0000003b1c457220 */ /* 0x000fe20000410000 */
[----:B------:R-:W-:Y:S01]  /*1cf0*/  FFMA.FTZ R29, R6, R33, R29 ;  /* 0x00000021061d7223 */ /* 0x000fe2000001001d */
[----:B------:R-:W-:Y:S01]  /*1d00*/  FADD.FTZ R35, R26, R33 ;  /* 0x000000211a237221 */ /* 0x000fe20000010000 */
[----:B------:R-:W-:Y:S01]  /*1d10*/  FFMA.FTZ R37, R70, R39, R37 ;  /* 0x0000002746257223 */ /* 0x000fe20000010025 */
[----:B------:R-:W-:Y:S01]  /*1d20*/  FADD.FTZ R39, R39, R63 ;  /* 0x0000003f27277221 */ /* 0x000fe20000010000 */
        /* <DEDUP_REMOVED lines=21> */
.L_x_1262:
[----:B------:R-:W-:Y:S01]  /*1e80*/  FMUL.FTZ R28, R27, R58 ;  /* 0x0000003a1b1c7220 */ /* 0x000fe20000410000 */
[----:B------:R-:W-:Y:S01]  /*1e90*/  FADD.FTZ R33, R38, R31 ;  /* 0x0000001f26217221 */ /* 0x000fe20000010000 */
[----:B------:R-:W-:Y:S01]  /*1ea0*/  FFMA.FTZ R38, R61, R31, R40 ;  /* 0x0000001f3d267223 */ /* 0x000fe20000010028 */
[----:B------:R-:W-:Y:S01]  /*1eb0*/  FFMA.FTZ R31, R60, R30, R29 ;  /* 0x0000001e3c1f7223 */ /* 0x000fe2000001001d */
[----:B------:R-:W-:Y:S01]  /*1ec0*/  FADD.FTZ R41, R39, R28 ;  /* 0x0000001c27297221 */ /* 0x000fe20000010000 */
[----:B------:R-:W-:Y:S01]  /*1ed0*/  FFMA.FTZ R37, R69, R28, R37 ;  /* 0x0000001c45257223 */ /* 0x000fe20000010025 */
[----:B------:R-:W-:Y:S01]  /*1ee0*/  FMUL.FTZ R39, R26, R47 ;  /* 0x0000002f1a277220 */ /* 0x000fe20000410000 */
[----:B------:R-:W-:Y:S01]  /*1ef0*/  FADD.FTZ R28, R35, R30 ;  /* 0x0000001e231c7221 */ /* 0x000fe20000010000 */
[----:B------:R-:W-:Y:S01]  /*1f00*/  MOV R30, R8 ;  /* 0x00000008001e7202 */ /* 0x000fe20000000f00 */
[----:B------:R-:W-:Y:S01]  /*1f10*/  FMUL.FTZ R67, R36, R59 ;  /* 0x0000003b24437220 */ /* 0x000fe20000410000 */
        /* <DEDUP_REMOVED lines=23> */
.L_x_1263:
[----:B------:R-:W-:Y:S01]  /*2090*/  FMUL.FTZ R36, R30, R58 ;  /* 0x0000003a1e247220 */ /* 0x000fe20000410000 */
[----:B------:R-:W-:Y:S01]  /*20a0*/  FFMA.FTZ R38, R71, R32, R38 ;  /* 0x0000002047267223 */ /* 0x000fe20000010026 */
[-C--:B------:R-:W-:Y:S01]  /*20b0*/  FMUL.FTZ R65, R34, R59.reuse ;  /* 0x0000003b22417220 */ /* 0x080fe20000410000 */
[----:B------:R-:W-:Y:S01]  /*20c0*/  FMUL.FTZ R64, R64, R59 ;  /* 0x0000003b40407220 */ /* 0x000fe20000410000 */
[----:B------:R-:W-:Y:S01]  /*20d0*/  FADD.FTZ R39, R35, R36 ;  /* 0x0000002423277221 */ /* 0x000fe20000010000 */
[----:B------:R-:W-:Y:S01]  /*20e0*/  FFMA.FTZ R37, R67, R36, R40 ;  /* 0x0000002443257223 */ /* 0x000fe20000010028 */
        /* <DEDUP_REMOVED lines=25> */
.L_x_1264:
[----:B------:R-:W-:Y:S01]  /*2280*/  FMUL.FTZ R35, R32, R58 ;  /* 0x0000003a20237220 */ /* 0x000fe20000410000 */
[-C--:B------:R-:W-:Y:S01]  /*2290*/  FMUL.FTZ R63, R24, R59.reuse ;  /* 0x0000003b183f7220 */ /* 0x080fe20000410000 */
[----:B------:R-:W-:Y:S02]  /*22a0*/  FMUL.FTZ R62, R62, R59 ;  /* 0x0000003b3e3e7220 */ /* 0x000fe40000410000 */
[----:B------:R-:W-:Y:S01]  /*22b0*/  FFMA.FTZ R37, R65, R35, R40 ;  /* 0x0000002341257223 */ /* 0x000fe20000010028 */
[----:B------:R-:W-:Y:S01]  /*22c0*/  FADD.FTZ R33, R33, R35 ;  /* 0x0000002321217221 */ /* 0x000fe20000010000 */
[----:B------:R-:W-:-:S04]  /*22d0*/  FMUL.FTZ R35, R34, R47 ;  /* 0x0000002f22237220 */ /* 0x000fc80000410000 */
[----:B------:R-:W-:Y:S01]  /*22e0*/  FFMA.FTZ R40, R64, R35, R37 ;  /* 0x0000002340287223 */ /* 0x000fe20000010025 */
[----:B------:R-:W-:Y:S01]  /*22f0*/  FADD.FTZ R35, R35, R33 ;  /* 0x0000002123237221 */ /* 0x000fe20000010000 */
[----:B------:R-:W-:Y:S02]  /*2300*/  MOV R37, R22 ;  /* 0x0000001600257202 */ /* 0x000fe40000000f00 */
        /* <DEDUP_REMOVED lines=16> */
[----:B0-----:R-:W-:Y:S01]  /*2410*/  FADD.FTZ R41, -R39, 1 ;  /* 0x3f80000027297421 */ /* 0x001fe20000010100 */
[----:B------:R-:W-:-:S03]  /*2420*/  FMUL.FTZ R33, R23, R39 ;  /* 0x0000002717217220 */ /* 0x000fc60000410000 */
[----:B------:R-:W-:-:S04]  /*2430*/  FFMA.FTZ R24, R24, R41, 1 ;  /* 0x3f80000018187423 */ /* 0x000fc80000010029 */
[----:B------:R-:W-:-:S07]  /*2440*/  FMUL.FTZ R33, R33, R24 ;  /* 0x0000001821217220 */ /* 0x000fce0000410000 */
.L_x_1265:
[----:B------:R-:W-:Y:S01]  /*2450*/  FMUL.FTZ R24, R37, R58 ;  /* 0x0000003a25187220 */ /* 0x000fe20000410000 */
[----:B------:R-:W-:Y:S01]  /*2460*/  ISETP.GT.AND P0, PT, R44, 0x1e, PT ;  /* 0x0000001e2c00780c */ /* 0x000fe20003f04270 */
[----:B------:R-:W0:Y:S01]  /*2470*/  S2UR UR11, SR_CgaCtaId ;  /* 0x00000000000b79c3 */ /* 0x000e220000008800 */
[----:B------:R-:W-:Y:S01]  /*2480*/  FFMA.FTZ R31, R70, R25, R31 ;  /* 0x00000019461f7223 */ /* 0x000fe2000001001f */
[----:B------:R-:W-:Y:S01]  /*2490*/  FFMA.FTZ R39, R63, R24, R40 ;  /* 0x000000183f277223 */ /* 0x000fe20000010028 */
[----:B------:R-:W-:Y:S01]  /*24a0*/  FADD.FTZ R35, R35, R24 ;  /* 0x0000001823237221 */ /* 0x000fe20000010000 */
[----:B------:R-:W-:Y:S01]  /*24b0*/  FMUL.FTZ R40, R33, R47 ;  /* 0x0000002f21287220 */ /* 0x000fe20000410000 */
[----:B------:R-:W-:Y:S01]  /*24c0*/  FFMA.FTZ R38, R69, R27, R38 ;  /* 0x0000001b45267223 */ /* 0x000fe20000010026 */
[----:B------:R-:W-:Y:S01]  /*24d0*/  FFMA.FTZ R31, R68, R26, R31 ;  /* 0x0000001a441f7223 */ /* 0x000fe2000001001f */
[----:B------:R-:W-:Y:S01]  /*24e0*/  UMOV UR6, 0x400 ;  /* 0x0000040000067882 */ /* 0x000fe20000000000 */
[----:B------:R-:W-:Y:S01]  /*24f0*/  FADD.FTZ R41, R40, R35 ;  /* 0x0000002328297221 */ /* 0x000fe20000010000 */
[----:B------:R-:W-:Y:S01]  /*2500*/  FFMA.FTZ R40, R62, R40, R39 ;  /* 0x000000283e287223 */ /* 0x000fe20000010027 */
[----:B------:R-:W-:Y:S01]  /*2510*/  FADD.FTZ R39, R28, R25 ;  /* 0x000000191c277221 */ /* 0x000fe20000010000 */
[----:B------:R-:W-:Y:S01]  /*2520*/  FADD.FTZ R25, R36, R27 ;  /* 0x0000001b24197221 */ /* 0x000fe20000010000 */
[----:B------:R-:W-:Y:S01]  /*2530*/  UIADD3 UR5, UR6, 0x80, URZ ;  /* 0x0000008006057890 */ /* 0x000fe2000fffe03f */
[----:B------:R-:W1:Y:S01]  /*2540*/  SHFL.DOWN PT, R24, R41, 0x1, 0x1f ;  /* 0x08201f0029187f89 */ /* 0x000e6200000e0000 */
[----:B------:R-:W-:Y:S01]  /*2550*/  FADD.FTZ R28, R39, R26 ;  /* 0x0000001a271c7221 */ /* 0x000fe20000010000 */
        /* <DEDUP_REMOVED lines=10> */
[----:B------:R-:W-:Y:S01]  /*2600*/  FADD.FTZ R26, R26, R37 ;  /* 0x000000251a1a7221 */ /* 0x000fe20000010000 */
[----:B------:R-:W-:Y:S01]  /*2610*/  FADD.FTZ R27, R28, R33 ;  /* 0x000000211c1b7221 */ /* 0x000fe20000010000 */
[----:B------:R-:W-:Y:S01]  /*2620*/  FFMA.FTZ R25, R62, R33, R31 ;  /* 0x000000213e197223 */ /* 0x000fe2000001001f */
[----:B------:R-:W-:Y:S02]  /*2630*/  BSSY B0, `(.L_x_1266) ;  /* 0x000003c000007945 */ /* 0x000fe40003800000 */
        /* <DEDUP_REMOVED lines=24> */
[----:B------:R-:W-:-:S03]  /*27c0*/  ISETP.NE.AND P0, PT, R44, RZ, PT ;  /* 0x000000ff2c00720c */ /* 0x000fc60003f05270 */
[----:B------:R0:W-:Y:S10]  /*27d0*/  STS.128 [R73], R24 ;  /* 0x0000001849007388 */ /* 0x0001f40000000c00 */
        /* <DEDUP_REMOVED lines=11> */
[----:B------:R-:W-:Y:S02]  /*2890*/  FADD.FTZ R28, R32, R29 ;  /* 0x0000001d201c7221 */ /* 0x000fe40000010000 */
[----:B------:R-:W0:Y:S01]  /*28a0*/  LDS.128 R32, [UR5+0x40] ;  /* 0x00004005ff207984 */ /* 0x000e220008000c00 */
[----:B------:R-:W-:Y:S01]  /*28b0*/  FADD.FTZ R41, R41, R30 ;  /* 0x0000001e29297221 */ /* 0x000fe20000010000 */
[----:B------:R-:W-:-:S03]  /*28c0*/  FADD.FTZ R28, R28, R31 ;  /* 0x0000001f1c1c7221 */ /* 0x000fc60000010000 */
[----:B--2---:R-:W-:Y:S01]  /*28d0*/  FADD.FTZ R41, R41, R36 ;  /* 0x0000002429297221 */ /* 0x004fe20000010000 */
[----:B------:R-:W-:-:S03]  /*28e0*/  FADD.FTZ R28, R28, R37 ;  /* 0x000000251c1c7221 */ /* 0x000fc60000010000 */
[----:B------:R-:W-:Y:S01]  /*28f0*/  FADD.FTZ R41, R41, R38 ;  /* 0x0000002629297221 */ /* 0x000fe20000010000 */
[----:B------:R-:W-:Y:S02]  /*2900*/  FADD.FTZ R36, R28, R39 ;  /* 0x000000271c247221 */ /* 0x000fe40000010000 */
[----:B------:R-:W1:Y:S01]  /*2910*/  LDS.128 R28, [UR5+0x50] ;  /* 0x00005005ff1c7984 */ /* 0x000e620008000c00 */
        /* <DEDUP_REMOVED lines=9> */
[----:B0-----:R-:W-:Y:S01]  /*29b0*/  FADD.FTZ R41, R41, R36 ;  /* 0x0000002429297221 */ /* 0x001fe20000010000 */
[----:B------:R-:W-:-:S03]  /*29c0*/  FADD.FTZ R32, R32, R37 ;  /* 0x0000002520207221 */ /* 0x000fc60000010000 */
[----:B------:R-:W-:Y:S01]  /*29d0*/  FADD.FTZ R40, R41, R38 ;  /* 0x0000002629287221 */ /* 0x000fe20000010000 */
[----:B------:R-:W-:-:S07]  /*29e0*/  FADD.FTZ R41, R32, R39 ;  /* 0x0000002720297221 */ /* 0x000fce0000010000 */
.L_x_1267:
[----:B------:R-:W-:Y:S05]  /*29f0*/  BSYNC B0 ;  /* 0x0000000000007941 */ /* 0x000fea0003800000 */
.L_x_1266:
        /* <DEDUP_REMOVED lines=321> */
.L_x_1269:
[----:B------:R-:W-:Y:S05]  /*3e10*/  BSYNC B0 ;  /* 0x0000000000007941 */ /* 0x000fea0003800000 */
.L_x_1268:
        /* <DEDUP_REMOVED lines=17> */
.L_x_1271:
[----:B------:R-:W-:Y:S05]  /*3f30*/  BSYNC B0 ;  /* 0x0000000000007941 */ /* 0x000fea0003800000 */
.L_x_1270:
        /* <DEDUP_REMOVED lines=35> */
.L_x_1274:
[----:B0-----:R-:W2:Y:S04]  /*4170*/  LDG.E.STRONG.GPU R26, desc[UR8][R24.64] ;  /* 0x00000008181a7981 */ /* 0x001ea8000c1ef900 */
[----:B--2---:R-:W-:Y:S01]  /*4180*/  CCTL.IVALL ;  /* 0x00000000ff00798f */ /* 0x004fe20002000000 */
[----:B------:R-:W-:Y:S05]  /*4190*/  YIELD ;  /* 0x0000000000007946 */ /* 0x000fea0003800000 */
[----:B------:R-:W-:-:S13]  /*41a0*/  ISETP.NE.AND P6, PT, R26, R33, PT ;  /* 0x000000211a00720c */ /* 0x000fda0003fc5270 */
[----:B------:R-:W-:Y:S05]  /*41b0*/  @P6 BRA `(.L_x_1274) ;  /* 0xfffffffc00ec6947 */ /* 0x000fea000383ffff */
.L_x_1273:
        /* <DEDUP_REMOVED lines=23> */
.L_x_1278:
        /* <DEDUP_REMOVED lines=115> */
.L_x_1277:
        /* <DEDUP_REMOVED lines=63> */
.L_x_1279:
[----:B------:R-:W-:-:S04]  /*4e50*/  LOP3.LUT P6, RZ, R57, 0x1, RZ, 0xc0, !PT ;  /* 0x0000000139ff7812 */ /* 0x000fc800078cc0ff */
[----:B------:R-:W-:-:S13]  /*4e60*/  ISETP.NE.OR P6, PT, R26, RZ, P6 ;  /* 0x000000ff1a00720c */ /* 0x000fda00037c5670 */
[----:B------:R-:W-:Y:S05]  /*4e70*/  @!P6 BRA `(.L_x_1275) ;  /* 0x00000000007ce947 */ /* 0x000fea0003800000 */
.L_x_1276:
        /* <DEDUP_REMOVED lines=31> */
.L_x_1275:
        /* <DEDUP_REMOVED lines=10> */
.L_x_1281:
[----:B------:R-:W-:Y:S05]  /*5110*/  BSYNC B0 ;  /* 0x0000000000007941 */ /* 0x000fea0003800000 */
.L_x_1280:
        /* <DEDUP_REMOVED lines=17> */
.L_x_1272:
        /* <DEDUP_REMOVED lines=35> */
.L_x_1282:
        /* <DEDUP_REMOVED lines=20> */
.L_x_1284:
[----:B------:R-:W-:Y:S05]  /*55a0*/  BSYNC B0 ;  /* 0x0000000000007941 */ /* 0x000fea0003800000 */
.L_x_1283:
        /* <DEDUP_REMOVED lines=19> */
.L_x_1285:
        /* <DEDUP_REMOVED lines=9> */
[----:B0-----:R-:W-:Y:S01]  /*5770*/  FFMA.FTZ R12, R58, R14, -R5 ;  /* 0x0000000e3a0c7223 */ /* 0x001fe20000010805 */
        /* <DEDUP_REMOVED lines=10> */
.L_x_1287:
[----:B------:R-:W-:Y:S05]  /*5820*/  BSYNC B0 ;  /* 0x0000000000007941 */ /* 0x000fea0003800000 */
.L_x_1286:
[----:B------:R-:W-:Y:S05]  /*5830*/  @!P6 BRA `(.L_x_1288) ;  /* 0x000000000048e947 */ /* 0x000fea0003800000 */
[----:B------:R-:W-:Y:S01]  /*5840*/  FFMA.FTZ R2, R60, R47, R48 ;  /* 0x0000002f3c027223 */ /* 0x000fe20000010030 */
[----:B------:R-:W-:-:S03]  /*5850*/  FFMA.FTZ R0, R61, R58, R49 ;  /* 0x0000003a3d007223 */ /* 0x000fc60000010031 */
[----:B01----:R-:W-:Y:S01]  /*5860*/  FMUL.FTZ R12, R2, -1.4426950216293334961 ;  /* 0xbfb8aa3b020c7820 */ /* 0x003fe20000410000 */
        /* <DEDUP_REMOVED lines=15> */
.L_x_1288:
[----:B------:R-:W-:Y:S04]  /*5960*/  BSSY B0, `(.L_x_1289) ;  /* 0x0000015000007945 */ /* 0x000fe80003800000 */
[----:B------:R-:W-:Y:S05]  /*5970*/  @!P3 BRA `(.L_x_1290) ;  /* 0x00000000004cb947 */ /* 0x000fea0003800000 */
[----:B------:R-:W-:Y:S01]  /*5980*/  IADD3 R5, R54, 0x80, RZ ;  /* 0x0000008036057810 */ /* 0x000fe20007ffe0ff */
[----:B------:R-:W-:Y:S01]  /*5990*/  ULDC.64 UR12, c[0x0][0x288] ;  /* 0x0000a200000c7ab9 */ /* 0x000fe20000000a00 */
[----:B-1----:R-:W-:Y:S01]  /*59a0*/  MOV R14, R74 ;  /* 0x0000004a000e7202 */ /* 0x002fe20000000f00 */
[-C--:B------:R-:W-:Y:S01]  /*59b0*/  FFMA.FTZ R61, R61, R30.reuse, R31 ;  /* 0x0000001e3d3d7223 */ /* 0x080fe2000001001f */
[----:B------:R-:W-:Y:S01]  /*59c0*/  SHF.R.S32.HI R0, RZ, 0x1f, R5 ;  /* 0x0000001fff007819 */ /* 0x000fe20000011405 */
[----:B------:R-:W-:Y:S01]  /*59d0*/  FFMA.FTZ R60, R60, R30, R31 ;  /* 0x0000001e3c3c7223 */ /* 0x000fe2000001001f */
[----:B------:R-:W-:Y:S01]  /*59e0*/  MOV R15, R77 ;  /* 0x0000004d000f7202 */ /* 0x000fe20000000f00 */
[----:B0-----:R-:W-:Y:S02]  /*59f0*/  FFMA.FTZ R12, R58, R16, -R61 ;  /* 0x000000103a0c7223 */ /* 0x001fe4000001083d */
        /* <DEDUP_REMOVED lines=11> */
.L_x_1290:
[----:B------:R-:W-:Y:S05]  /*5ab0*/  BSYNC B0 ;  /* 0x0000000000007941 */ /* 0x000fea0003800000 */
.L_x_1289:
[----:B------:R-:W-:Y:S05]  /*5ac0*/  @!P6 BRA `(.L_x_1291) ;  /* 0x000000000048e947 */ /* 0x000fea0003800000 */
[----:B------:R-:W-:Y:S01]  /*5ad0*/  FFMA.FTZ R2, R70, R47, R48 ;  /* 0x0000002f46027223 */ /* 0x000fe20000010030 */
[----:B------:R-:W-:-:S03]  /*5ae0*/  FFMA.FTZ R0, R71, R58, R49 ;  /* 0x0000003a47007223 */ /* 0x000fc60000010031 */
[----:B012---:R-:W-:Y:S01]  /*5af0*/  FMUL.FTZ R12, R2, -1.4426950216293334961 ;  /* 0xbfb8aa3b020c7820 */ /* 0x007fe20000410000 */
        /* <DEDUP_REMOVED lines=15> */
.L_x_1291:
        /* <DEDUP_REMOVED lines=9> */
[----:B0-2---:R-:W-:Y:S02]  /*5c80*/  FFMA.FTZ R12, R58, R18, -R71 ;  /* 0x000000123a0c7223 */ /* 0x005fe40000010847 */
        /* <DEDUP_REMOVED lines=11> */
.L_x_1293:
[----:B------:R-:W-:Y:S05]  /*5d40*/  BSYNC B0 ;  /* 0x0000000000007941 */ /* 0x000fea0003800000 */
.L_x_1292:
[----:B------:R-:W-:Y:S05]  /*5d50*/  @!P6 BRA `(.L_x_1294) ;  /* 0x000000000048e947 */ /* 0x000fea0003800000 */
[----:B------:R-:W-:Y:S01]  /*5d60*/  FFMA.FTZ R2, R68, R47, R48 ;  /* 0x0000002f44027223 */ /* 0x000fe20000010030 */
[----:B------:R-:W-:-:S03]  /*5d70*/  FFMA.FTZ R0, R69, R58, R49 ;  /* 0x0000003a45007223 */ /* 0x000fc60000010031 */
[----:B0123--:R-:W-:Y:S01]  /*5d80*/  FMUL.FTZ R12, R2, -1.4426950216293334961 ;  /* 0xbfb8aa3b020c7820 */ /* 0x00ffe20000410000 */
        /* <DEDUP_REMOVED lines=15> */
.L_x_1294:
[----:B------:R-:W-:Y:S04]  /*5e80*/  BSSY B0, `(.L_x_1295) ;  /* 0x0000015000007945 */ /* 0x000fe80003800000 */
[----:B------:R-:W-:Y:S05]  /*5e90*/  @!P1 BRA `(.L_x_1296) ;  /* 0x00000000004c9947 */ /* 0x000fea0003800000 */
[----:B------:R-:W-:Y:S01]  /*5ea0*/  IADD3 R5, R54, 0x100, RZ ;  /* 0x0000010036057810 */ /* 0x000fe20007ffe0ff */
[----:B------:R-:W-:Y:S01]  /*5eb0*/  ULDC.64 UR12, c[0x0][0x288] ;  /* 0x0000a200000c7ab9 */ /* 0x000fe20000000a00 */
[----:B0123--:R-:W-:Y:S01]  /*5ec0*/  MOV R12, R74 ;  /* 0x0000004a000c7202 */ /* 0x00ffe20000000f00 */
        /* <DEDUP_REMOVED lines=16> */
.L_x_1296:
[----:B------:R-:W-:Y:S05]  /*5fd0*/  BSYNC B0 ;  /* 0x0000000000007941 */ /* 0x000fea0003800000 */
.L_x_1295:
[----:B------:R-:W-:Y:S02]  /*5fe0*/  ISETP.GE.U32.AND P0, PT, R28, UR14, PT ;  /* 0x0000000e1c007c0c */ /* 0x000fe4000bf06070 */
[----:B------:R-:W-:Y:S02]  /*5ff0*/  SHF.R.S32.HI R28, RZ, 0x1f, R28 ;  /* 0x0000001fff1c7819 */ /* 0x000fe4000001141c */
[----:B------:R-:W-:Y:S02]  /*6000*/  IADD3 R29, R29, 0x180, RZ ;  /* 0x000001801d1d7810 */ /* 0x000fe40007ffe0ff */
[----:B------:R-:W-:-:S04]  /*6010*/  ISETP.GE.AND.EX P0, PT, R28, UR15, PT, P0 ;  /* 0x0000000f1c007c0c */ /* 0x000fc8000bf06300 */
[----:B------:R-:W-:Y:S01]  /*6020*/  ISETP.LT.U32.AND P0, PT, R55, 0x180, !P0 ;  /* 0x000001803700780c */ /* 0x000fe20004701070 */
[----:B------:R-:W-:-:S12]  /*6030*/  @!P6 BRA `(.L_x_1297) ;  /* 0x000000000048e947 */ /* 0x000fd80003800000 */
[----:B------:R-:W-:Y:S01]  /*6040*/  FFMA.FTZ R2, R66, R47, R48 ;  /* 0x0000002f42027223 */ /* 0x000fe20000010030 */
[----:B------:R-:W-:-:S03]  /*6050*/  FFMA.FTZ R0, R67, R58, R49 ;  /* 0x0000003a43007223 */ /* 0x000fc60000010031 */
[----:B0123--:R-:W-:Y:S01]  /*6060*/  FMUL.FTZ R12, R2, -1.4426950216293334961 ;  /* 0xbfb8aa3b020c7820 */ /* 0x00ffe20000410000 */
[----:B------:R-:W-:-:S05]  /*6070*/  FMUL.FTZ R5, R0, -1.4426950216293334961 ;  /* 0xbfb8aa3b00057820 */ /* 0x000fca0000410000 */
[----:B------:R-:W4:Y:S08]  /*6080*/  MUFU.EX2 R12, R12 ;  /* 0x0000000c000c7308 */ /* 0x000f300000000800 */
[----:B------:R-:W0:Y:S01]  /*6090*/  MUFU.EX2 R5, R5 ;  /* 0x0000000500057308 */ /* 0x000e220000000800 */
[----:B----4-:R-:W-:-:S07]  /*60a0*/  FADD.FTZ R14, R12, 1 ;  /* 0x3f8000000c0e7421 */ /* 0x010fce0000010000 */
[----:B------:R-:W1:Y:S01]  /*60b0*/  MUFU.RCP R14, R14 ;  /* 0x0000000e000e7308 */ /* 0x000e620000001000 */
[----:B0-----:R-:W-:-:S07]  /*60c0*/  FADD.FTZ R6, R5, 1 ;  /* 0x3f80000005067421 */ /* 0x001fce0000010000 */
[----:B------:R-:W0:Y:S01]  /*60d0*/  MUFU.RCP R13, R6 ;  /* 0x00000006000d7308 */ /* 0x000e220000001000 */
[----:B-1----:R-:W-:Y:S01]  /*60e0*/  FADD.FTZ R17, -R14, 1 ;  /* 0x3f8000000e117421 */ /* 0x002fe20000010100 */
[----:B------:R-:W-:-:S03]  /*60f0*/  FMUL.FTZ R9, R9, R14 ;  /* 0x0000000e09097220 */ /* 0x000fc60000410000 */
[----:B------:R-:W-:Y:S01]  /*6100*/  FFMA.FTZ R2, R2, R17, 1 ;  /* 0x3f80000002027423 */ /* 0x000fe20000010011 */
[----:B0-----:R-:W-:Y:S01]  /*6110*/  FADD.FTZ R15, -R13, 1 ;  /* 0x3f8000000d0f7421 */ /* 0x001fe20000010100 */
[----:B------:R-:W-:Y:S02]  /*6120*/  FMUL.FTZ R8, R8, R13 ;  /* 0x0000000d08087220 */ /* 0x000fe40000410000 */
[----:B------:R-:W-:Y:S01]  /*6130*/  FMUL.FTZ R9, R9, R2 ;  /* 0x0000000209097220 */ /* 0x000fe20000410000 */
[----:B------:R-:W-:-:S04]  /*6140*/  FFMA.FTZ R15, R0, R15, 1 ;  /* 0x3f800000000f7423 */ /* 0x000fc8000001000f */
[----:B------:R-:W-:-:S07]  /*6150*/  FMUL.FTZ R8, R8, R15 ;  /* 0x0000000f08087220 */ /* 0x000fce0000410000 */
.L_x_1297:
        /* <DEDUP_REMOVED lines=8> */
[----:B------:R-:W-:-:S03]  /*61e0*/  MOV R13, R77 ;  /* 0x0000004d000d7202 */ /* 0x000fc60000000f00 */
[----:B------:R-:W-:Y:S02]  /*61f0*/  IMAD R0, R0, UR12, RZ ;  /* 0x0000000c00007c24 */ /* 0x000fe4000f8e02ff */
[----:B------:R-:W-:Y:S01]  /*6200*/  FFMA.FTZ R66, R47, R9, -R66 ;  /* 0x000000092f427223 */ /* 0x000fe20000010842 */
[----:B------:R-:W-:-:S04]  /*6210*/  IMAD.WIDE.U32 R12, R5, UR12, R12 ;  /* 0x0000000c050c7c25 */ /* 0x000fc8000f8e000c */
[----:B----4-:R-:W-:Y:S01]  /*6220*/  FMUL.FTZ R15, R66, R59 ;  /* 0x0000003b420f7220 */ /* 0x010fe20000410000 */
[----:B------:R-:W-:Y:S01]  /*6230*/  IMAD R5, R5, UR13, R0 ;  /* 0x0000000d05057c24 */ /* 0x000fe2000f8e0200 */
[----:B------:R-:W-:Y:S01]  /*6240*/  ULDC.64 UR12, c[0x0][0x210] ;  /* 0x00008400000c7ab9 */ /* 0x000fe20000000a00 */
[----:B------:R-:W-:Y:S01]  /*6250*/  FFMA.FTZ R0, R58, R8, -R67 ;  /* 0x000000083a007223 */ /* 0x000fe20000010843 */
[----:B------:R-:W-:Y:S02]  /*6260*/  LEA R8, P0, R12, UR12, 0x2 ;  /* 0x0000000c0c087c11 */ /* 0x000fe4000f8010ff */
[----:B------:R-:W-:Y:S01]  /*6270*/  IADD3 R5, R13, R5, RZ ;  /* 0x000000050d057210 */ /* 0x000fe20007ffe0ff */
[----:B------:R-:W-:-:S03]  /*6280*/  FMUL.FTZ R14, R0, R59 ;  /* 0x0000003b000e7220 */ /* 0x000fc60000410000 */
[----:B------:R-:W-:-:S05]  /*6290*/  LEA.HI.X R9, R12, UR13, R5, 0x2, P0 ;  /* 0x0000000d0c097c11 */ /* 0x000fca00080f1405 */
[----:B------:R0:W-:Y:S02]  /*62a0*/  STG.E.64 desc[UR8][R8.64], R14 ;  /* 0x0000000e08007986 */ /* 0x0001e4000c101b08 */
.L_x_1299:
[----:B------:R-:W-:Y:S05]  /*62b0*/  BSYNC B0 ;  /* 0x0000000000007941 */ /* 0x000fea0003800000 */
.L_x_1298:
[----:B------:R-:W-:Y:S02]  /*62c0*/  ISETP.GE.U32.AND P0, PT, R29, UR14, PT ;  /* 0x0000000e1d007c0c */ /* 0x000fe4000bf06070 */
[----:B------:R-:W-:Y:S02]  /*62d0*/  SHF.R.S32.HI R29, RZ, 0x1f, R29 ;  /* 0x0000001fff1d7819 */ /* 0x000fe4000001141d */
[----:B------:R-:W-:Y:S02]  /*62e0*/  SHF.R.S32.HI R0, RZ, 0x1f, R52 ;  /* 0x0000001fff007819 */ /* 0x000fe40000011434 */
[----:B------:R-:W-:-:S04]  /*62f0*/  ISETP.GE.AND.EX P0, PT, R29, UR15, PT, P0 ;  /* 0x0000000f1d007c0c */ /* 0x000fc8000bf06300 */
[----:B------:R-:W-:Y:S01]  /*6300*/  ISETP.LT.U32.AND P0, PT, R55, 0x180, !P0 ;  /* 0x000001803700780c */ /* 0x000fe20004701070 */
[----:B------:R-:W-:-:S12]  /*6310*/  @!P6 BRA `(.L_x_1300) ;  /* 0x000000000048e947 */ /* 0x000fd80003800000 */
[----:B------:R-:W-:Y:S01]  /*6320*/  FFMA.FTZ R2, R65, R58, R49 ;  /* 0x0000003a41027223 */ /* 0x000fe20000010031 */
[----:B------:R-:W-:-:S03]  /*6330*/  FFMA.FTZ R5, R64, R47, R48 ;  /* 0x0000002f40057223 */ /* 0x000fc60000010030 */
[----:B------:R-:W-:Y:S01]  /*6340*/  FMUL.FTZ R6, R2, -1.4426950216293334961 ;  /* 0xbfb8aa3b02067820 */ /* 0x000fe20000410000 */
[----:B0123--:R-:W-:-:S05]  /*6350*/  FMUL.FTZ R12, R5, -1.4426950216293334961 ;  /* 0xbfb8aa3b050c7820 */ /* 0x00ffca0000410000 */
[----:B------:R-:W0:Y:S08]  /*6360*/  MUFU.EX2 R6, R6 ;  /* 0x0000000600067308 */ /* 0x000e300000000800 */
[----:B------:R-:W1:Y:S01]  /*6370*/  MUFU.EX2 R12, R12 ;  /* 0x0000000c000c7308 */ /* 0x000e620000000800 */
[----:B0-----:R-:W-:-:S07]  /*6380*/  FADD.FTZ R8, R6, 1 ;  /* 0x3f80000006087421 */ /* 0x001fce0000010000 */
[----:B------:R-:W0:Y:S01]  /*6390*/  MUFU.RCP R9, R8 ;  /* 0x0000000800097308 */ /* 0x000e220000001000 */
[----:B-1----:R-:W-:-:S07]  /*63a0*/  FADD.FTZ R13, R12, 1 ;  /* 0x3f8000000c0d7421 */ /* 0x002fce0000010000 */
[----:B----4-:R-:W1:Y:S01]  /*63b0*/  MUFU.RCP R14, R13 ;  /* 0x0000000d000e7308 */ /* 0x010e620000001000 */
        /* <DEDUP_REMOVED lines=8> */
.L_x_1300:
[----:B------:R-:W-:Y:S04]  /*6440*/  BSSY B0, `(.L_x_1301) ;  /* 0x0000015000007945 */ /* 0x000fe80003800000 */
[----:B------:R-:W-:Y:S05]  /*6450*/  @!P0 BRA `(.L_x_1302) ;  /* 0x00000000004c8947 */ /* 0x000fea0003800000 */
[----:B------:R-:W-:Y:S01]  /*6460*/  IADD3 R5, R54, 0x180, RZ ;  /* 0x0000018036057810 */ /* 0x000fe20007ffe0ff */
[----:B------:R-:W-:Y:S01]  /*6470*/  ULDC.64 UR12, c[0x0][0x288] ;  /* 0x0000a200000c7ab9 */ /* 0x000fe20000000a00 */
[----:B0-----:R-:W-:Y:S01]  /*6480*/  MOV R8, R74 ;  /* 0x0000004a00087202 */ /* 0x001fe20000000f00 */
[-C--:B------:R-:W-:Y:S01]  /*6490*/  FFMA.FTZ R65, R65, R30.reuse, R31 ;  /* 0x0000001e41417223 */ /* 0x080fe2000001001f */
[----:B------:R-:W-:Y:S01]  /*64a0*/  SHF.R.S32.HI R2, RZ, 0x1f, R5 ;  /* 0x0000001fff027819 */ /* 0x000fe20000011405 */
[----:B------:R-:W-:Y:S01]  /*64b0*/  FFMA.FTZ R64, R64, R30, R31 ;  /* 0x0000001e40407223 */ /* 0x000fe2000001001f */
[----:B------:R-:W-:-:S03]  /*64c0*/  MOV R9, R77 ;  /* 0x0000004d00097202 */ /* 0x000fc60000000f00 */
[----:B------:R-:W-:Y:S02]  /*64d0*/  IMAD R2, R2, UR12, RZ ;  /* 0x0000000c02027c24 */ /* 0x000fe4000f8e02ff */
[----:B------:R-:W-:Y:S01]  /*64e0*/  FFMA.FTZ R64, R47, R11, -R64 ;  /* 0x0000000b2f407223 */ /* 0x000fe20000010840 */
[----:B------:R-:W-:-:S04]  /*64f0*/  IMAD.WIDE.U32 R8, R5, UR12, R8 ;  /* 0x0000000c05087c25 */ /* 0x000fc8000f8e0008 */
[----:B-123--:R-:W-:Y:S01]  /*6500*/  FMUL.FTZ R13, R64, R59 ;  /* 0x0000003b400d7220 */ /* 0x00efe20000410000 */
        /* <DEDUP_REMOVED lines=8> */
.L_x_1302:
[----:B------:R-:W-:Y:S05]  /*6590*/  BSYNC B0 ;  /* 0x0000000000007941 */ /* 0x000fea0003800000 */
.L_x_1301:
[----:B------:R-:W-:-:S04]  /*65a0*/  ISETP.GE.U32.AND P0, PT, R52, UR14, PT ;  /* 0x0000000e34007c0c */ /* 0x000fc8000bf06070 */
[----:B------:R-:W-:-:S04]  /*65b0*/  ISETP.GE.AND.EX P0, PT, R0, UR15, PT, P0 ;  /* 0x0000000f00007c0c */ /* 0x000fc8000bf06300 */
[----:B------:R-:W-:Y:S01]  /*65c0*/  ISETP.GT.U32.OR P0, PT, R55, 0x17f, P0 ;  /* 0x0000017f3700780c */ /* 0x000fe20000704470 */
[----:B------:R-:W-:-:S12]  /*65d0*/  @!P6 BRA `(.L_x_1303) ;  /* 0x000000000048e947 */ /* 0x000fd80003800000 */
[----:B------:R-:W-:Y:S01]  /*65e0*/  FFMA.FTZ R49, R63, R58, R49 ;  /* 0x0000003a3f317223 */ /* 0x000fe20000010031 */
[----:B------:R-:W-:-:S03]  /*65f0*/  FFMA.FTZ R48, R62, R47, R48 ;  /* 0x0000002f3e307223 */ /* 0x000fc60000010030 */
[----:B------:R-:W-:Y:S01]  /*6600*/  FMUL.FTZ R2, R49, -1.4426950216293334961 ;  /* 0xbfb8aa3b31027820 */ /* 0x000fe20000410000 */
[----:B------:R-:W-:-:S05]  /*6610*/  FMUL.FTZ R6, R48, -1.4426950216293334961 ;  /* 0xbfb8aa3b30067820 */ /* 0x000fca0000410000 */
[----:B------:R-:W5:Y:S08]  /*6620*/  MUFU.EX2 R2, R2 ;  /* 0x0000000200027308 */ /* 0x000f700000000800 */
[----:B------:R-:W0:Y:S01]  /*6630*/  MUFU.EX2 R6, R6 ;  /* 0x0000000600067308 */ /* 0x000e220000000800 */
[----:B-----5:R-:W-:-:S07]  /*6640*/  FADD.FTZ R5, R2, 1 ;  /* 0x3f80000002057421 */ /* 0x020fce0000010000 */
[----:B------:R-:W5:Y:S01]  /*6650*/  MUFU.RCP R5, R5 ;  /* 0x0000000500057308 */ /* 0x000f620000001000 */
[----:B0-----:R-:W-:-:S07]  /*6660*/  FADD.FTZ R8, R6, 1 ;  /* 0x3f80000006087421 */ /* 0x001fce0000010000 */
[----:B------:R-:W0:Y:S01]  /*6670*/  MUFU.RCP R8, R8 ;  /* 0x0000000800087308 */ /* 0x000e220000001000 */
[----:B-----5:R-:W-:Y:S01]  /*6680*/  FADD.FTZ R10, -R5, 1 ;  /* 0x3f800000050a7421 */ /* 0x020fe20000010100 */
[----:B------:R-:W-:-:S03]  /*6690*/  FMUL.FTZ R22, R22, R5 ;  /* 0x0000000516167220 */ /* 0x000fc60000410000 */
[----:B------:R-:W-:Y:S01]  /*66a0*/  FFMA.FTZ R49, R49, R10, 1 ;  /* 0x3f80000031317423 */ /* 0x000fe2000001000a */
[----:B0-----:R-:W-:Y:S01]  /*66b0*/  FADD.FTZ R9, -R8, 1 ;  /* 0x3f80000008097421 */ /* 0x001fe20000010100 */
[----:B------:R-:W-:Y:S02]  /*66c0*/  FMUL.FTZ R23, R23, R8 ;  /* 0x0000000817177220 */ /* 0x000fe40000410000 */
[----:B------:R-:W-:Y:S01]  /*66d0*/  FMUL.FTZ R22, R22, R49 ;  /* 0x0000003116167220 */ /* 0x000fe20000410000 */
[----:B------:R-:W-:-:S04]  /*66e0*/  FFMA.FTZ R48, R48, R9, 1 ;  /* 0x3f80000030307423 */ /* 0x000fc80000010009 */
[----:B------:R-:W-:-:S07]  /*66f0*/  FMUL.FTZ R23, R23, R48 ;  /* 0x0000003017177220 */ /* 0x000fce0000410000 */
.L_x_1303:
        /* <DEDUP_REMOVED lines=12> */
[-C--:B------:R-:W-:Y:S01]  /*67c0*/  FMUL.FTZ R22, R22, R59.reuse ;  /* 0x0000003b16167220 */ /* 0x080fe20000410000 */
[----:B0-----:R-:W-:Y:S01]  /*67d0*/  LEA R8, P0, R74, UR12, 0x2 ;  /* 0x0000000c4a087c11 */ /* 0x001fe2000f8010ff */
[----:B------:R-:W-:Y:S01]  /*67e0*/  FMUL.FTZ R23, R30, R59 ;  /* 0x0000003b1e177220 */ /* 0x000fe20000410000 */
[----:B------:R-:W-:-:S04]  /*67f0*/  IADD3 R5, R75, R5, RZ ;  /* 0x000000054b057210 */ /* 0x000fc80007ffe0ff */
[----:B------:R-:W-:-:S05]  /*6800*/  LEA.HI.X R9, R74, UR13, R5, 0x2, P0 ;  /* 0x0000000d4a097c11 */ /* 0x000fca00080f1405 */
[----:B------:R0:W-:Y:S02]  /*6810*/  STG.E.64 desc[UR8][R8.64], R22 ;  /* 0x0000001608007986 */ /* 0x0001e4000c101b08 */
.L_x_1305:
[----:B------:R-:W-:Y:S05]  /*6820*/  BSYNC B0 ;  /* 0x0000000000007941 */ /* 0x000fea0003800000 */
.L_x_1304:
[----:B------:R-:W-:Y:S02]  /*6830*/  IADD3 R50, R45, R50, RZ ;  /* 0x000000322d327210 */ /* 0x000fe40007ffe0ff */
[----:B------:R-:W-:Y:S02]  /*6840*/  IADD3 R51, R51, 0x1, RZ ;  /* 0x0000000133337810 */ /* 0x000fe40007ffe0ff */
[----:B------:R-:W-:-:S13]  /*6850*/  ISETP.GE.AND P0, PT, R50, UR4, PT ;  /* 0x0000000432007c0c */ /* 0x000fda000bf06270 */
[----:B------:R-:W-:Y:S05]  /*6860*/  @!P0 BRA `(.L_x_1306) ;  /* 0xffffff9800e88947 */ /* 0x000fea000383ffff */
.L_x_1255:
[----:B------:R-:W5:Y:S01]  /*6870*/  LDC R4, c[0x0][0xc] ;  /* 0x00000300ff047b82 */ /* 0x000f620000000800 */
[----:B------:R-:W-:Y:S01]  /*6880*/  ISETP.NE.AND P2, PT, R55, RZ, PT ;  /* 0x000000ff3700720c */ /* 0x000fe20003f45270 */
[----:B------:R-:W-:Y:S06]  /*6890*/  BSSY B0, `(.L_x_1307) ;  /* 0x0000015000007945 */ /* 0x000fec0003800000 */
[----:B------:R-:W0:Y:S08]  /*68a0*/  LDC R7, c[0x0][0x10] ;  /* 0x00000400ff077b82 */ /* 0x000e300000000800 */
[----:B------:R-:W1:Y:S01]  /*68b0*/  LDC.64 R2, c[0x0][0x258] ;  /* 0x00009600ff027b82 */ /* 0x000e620000000a00 */
[----:B-----5:R-:W-:-:S02]  /*68c0*/  IADD3 R0, R4, -0x1, RZ ;  /* 0xffffffff04007810 */ /* 0x020fc40007ffe0ff */
[----:B------:R-:W-:Y:S02]  /*68d0*/  ISETP.NE.AND P1, PT, R4, 0x1, PT ;  /* 0x000000010400780c */ /* 0x000fe40003f25270 */
[----:B------:R-:W-:Y:S02]  /*68e0*/  ISETP.NE.AND P0, PT, R0, UR7, PT ;  /* 0x0000000700007c0c */ /* 0x000fe4000bf05270 */
[C---:B0-----:R-:W-:Y:S02]  /*68f0*/  IADD3 R5, R7.reuse, -0x1, RZ ;  /* 0xffffffff07057810 */ /* 0x041fe40007ffe0ff */
[----:B------:R-:W-:Y:S02]  /*6900*/  SHF.L.U32 R0, R7, 0x1, RZ ;  /* 0x0000000107007819 */ /* 0x000fe400000006ff */
[----:B------:R-:W-:Y:S02]  /*6910*/  ISETP.NE.OR P0, PT, R46, R5, P0 ;  /* 0x000000052e00720c */ /* 0x000fe40000705670 */
        /* <DEDUP_REMOVED lines=12> */
.L_x_1308:
[----:B------:R-:W-:Y:S05]  /*69e0*/  BSYNC B0 ;  /* 0x0000000000007941 */ /* 0x000fea0003800000 */
.L_x_1307:
[----:B------:R-:W-:Y:S05]  /*69f0*/  @P0 EXIT ;  /* 0x000000000000094d */ /* 0x000fea0003800000 */
[----:B------:R-:W-:Y:S05]  /*6a00*/  @P2 BRA `(.L_x_1309) ;  /* 0x0000000000202947 */ /* 0x000fea0003800000 */
[----:B------:R-:W-:-:S05]  /*6a10*/  IMAD R0, R4, R7, RZ ;  /* 0x0000000704007224 */ /* 0x000fca00078e02ff */
[----:B------:R-:W-:-:S13]  /*6a20*/  ISETP.NE.AND P0, PT, R0, -0x1, PT ;  /* 0xffffffff0000780c */ /* 0x000fda0003f05270 */
[----:B------:R-:W-:Y:S05]  /*6a30*/  @!P0 BRA `(.L_x_1309) ;  /* 0x0000000000148947 */ /* 0x000fea0003800000 */
.L_x_1310:
[----:B0-----:R-:W5:Y:S04]  /*6a40*/  LDG.E.STRONG.GPU R5, desc[UR8][R2.64] ;  /* 0x0000000802057981 */ /* 0x001f68000c1ef900 */
[----:B-----5:R-:W-:Y:S01]  /*6a50*/  CCTL.IVALL ;  /* 0x00000000ff00798f */ /* 0x020fe20002000000 */
[----:B------:R-:W-:Y:S05]  /*6a60*/  YIELD ;  /* 0x0000000000007946 */ /* 0x000fea0003800000 */
[----:B------:R-:W-:-:S13]  /*6a70*/  ISETP.NE.AND P0, PT, R5, R0, PT ;  /* 0x000000000500720c */ /* 0x000fda0003f05270 */
[----:B------:R-:W-:Y:S05]  /*6a80*/  @P0 BRA `(.L_x_1310) ;  /* 0xfffffffc00ec0947 */ /* 0x000fea000383ffff */
.L_x_1309:
[----:B------:R-:W-:Y:S05]  /*6a90*/  WARPSYNC.ALL ;  /* 0x0000000000007948 */ /* 0x000fea0003800000 */
[----:B------:R-:W1:Y:S08]  /*6aa0*/  LDC.64 R22, c[0x0][0x288] ;  /* 0x0000a200ff167b82 */ /* 0x000e700000000a00 */
[----:B------:R-:W-:Y:S01]  /*6ab0*/  BAR.SYNC.DEFER_BLOCKING 0x0 ;  /* 0x0000000000007b1d */ /* 0x000fe20000010000 */
[----:B-1----:R-:W-:-:S04]  /*6ac0*/  LEA.HI R0, P0, R23, R22, RZ, 0x1 ;  /* 0x0000001617007211 */ /* 0x002fc800078108ff */
[----:B0-----:R-:W-:-:S04]  /*6ad0*/  IADD3.X R3, RZ, R23, RZ, P0, !PT ;  /* 0x00000017ff037210 */ /* 0x001fc800007fe4ff */
        /* <DEDUP_REMOVED lines=8> */
[----:B----4-:R-:W0:Y:S01]  /*6b60*/  LDC.64 R14, c[0x0][0x218] ;  /* 0x00008600ff0e7b82 */ /* 0x010e220000000a00 */
[----:B------:R-:W-:Y:S01]  /*6b70*/  SHF.L.U64.HI R23, R22, 0x2, R23 ;  /* 0x0000000216177819 */ /* 0x000fe20000010217 */
[----:B------:R-:W-:Y:S01]  /*6b80*/  ULDC.64 UR4, c[0x0][0x268] ;  /* 0x00009a0000047ab9 */ /* 0x000fe20000000a00 */
[----:B------:R-:W-:Y:S02]  /*6b90*/  IADD3 R5, R3, R5, RZ ;  /* 0x0000000503057210 */ /* 0x000fe40007ffe0ff */
[----:B------:R-:W-:Y:S02]  /*6ba0*/  SHF.L.U64.HI R31, R18, 0x2, R25 ;  /* 0x00000002121f7819 */ /* 0x000fe40000010219 */
[----:B------:R-:W-:Y:S01]  /*6bb0*/  LEA.HI R2, P0, R5, R2, RZ, 0x1 ;  /* 0x0000000205027211 */ /* 0x000fe200078108ff */
[----:B--23--:R-:W1:Y:S03]  /*6bc0*/  LDC.64 R16, c[0x0][0x220] ;  /* 0x00008800ff107b82 */ /* 0x00ce660000000a00 */
[----:B------:R-:W-:-:S04]  /*6bd0*/  IADD3.X R5, RZ, R5, RZ, P0, !PT ;  /* 0x00000005ff057210 */ /* 0x000fc800007fe4ff */
[--C-:B------:R-:W-:Y:S02]  /*6be0*/  SHF.R.S64 R27, R2, 0x1, R5.reuse ;  /* 0x00000001021b7819 */ /* 0x100fe40000001005 */
[----:B------:R-:W-:-:S04]  /*6bf0*/  SHF.R.S32.HI R2, RZ, 0x1, R5 ;  /* 0x00000001ff027819 */ /* 0x000fc80000011405 */
[----:B------:R-:W-:-:S07]  /*6c00*/  SHF.L.U64.HI R29, R27, 0x2, R2 ;  /* 0x000000021b1d7819 */ /* 0x000fce0000010202 */
.L_x_1311:
        /* <DEDUP_REMOVED lines=25> */
.L_x_1312:
        /* <DEDUP_REMOVED lines=14> */
.L_x_2310:


//--------------------- .text._Z35group_norm_nhwc_bwd_one_pass_kernelI11Fp32IOFp16WLi64ELi12ELi384EEv26Group_norm_nhwc_bwd_params --------------------------
	.section	.text._Z35group_norm_nhwc_bwd_one_pass_kernelI11Fp32IOFp16WLi64ELi12ELi384EEv26Group_norm_nhwc_bwd_params,"ax",@progbits
	.align	128
        .global         _Z35group_norm_nhwc_bwd_one_pass_kernelI11Fp32IOFp16WLi64ELi12ELi384EEv26Group_norm_nhwc_bwd_params
        .type           _Z35group_norm_nhwc_bwd_one_pass_kernelI11Fp32IOFp16WLi64ELi12ELi384EEv26Group_norm_nhwc_bwd_params,@function
        .size           _Z35group_norm_nhwc_bwd_one_pass_kernelI11Fp32IOFp16WLi64ELi12ELi384EEv26Group_norm_nhwc_bwd_params,(.L_x_2311 - _Z35group_norm_nhwc_bwd_one_pass_kernelI11Fp32IOFp16WLi64ELi12ELi384EEv26Group_norm_nhwc_bwd_params)
        .other          _Z35group_norm_nhwc_bwd_one_pass_kernelI11Fp32IOFp16WLi64ELi12ELi384EEv26Group_norm_nhwc_bwd_params,@"STO_CUDA_ENTRY STV_DEFAULT"
_Z35group_norm_nhwc_bwd_one_pass_kernelI11Fp32IOFp16WLi64ELi12ELi384EEv26Group_norm_nhwc_bwd_params:
.text._Z35group_norm_nhwc_bwd_one_pass_kernelI11Fp32IOFp16WLi64ELi12ELi384EEv26Group_norm_nhwc_bwd_params:
        /* <DEDUP_REMOVED lines=44> */
.L_x_1336:
        /* <DEDUP_REMOVED lines=102> */
[----:B------:R-:W-:Y:S01]  /*0920*/  MOV R31, RZ ;  /* 0x000000ff001f7202 */ /* 0x000fe20000000f00 */
[----:B--2---:R-:W-:-:S02]  /*0930*/  @P0 HADD2.F32 R33, -RZ, R2.H0_H0 ;  /* 0x20000002ff210230 */ /* 0x004fc40000004100 */
[----:B---3--:R-:W-:Y:S02]  /*0940*/  @P0 HADD2.F32 R31, -RZ, R0.H0_H0 ;  /* 0x20000000ff1f0230 */ /* 0x008fe40000004100 */
[----:B----4-:R-:W-:Y:S02]  /*0950*/  HADD2.F32 R29, -RZ, R29.H0_H0 ;  /* 0x2000001dff1d7230 */ /* 0x010fe40000004100 */
[----:B------:R-:W-:-:S07]  /*0960*/  HADD2.F32 R27, -RZ, R27.H0_H0 ;  /* 0x2000001bff1b7230 */ /* 0x000fce0000004100 */
.L_x_1315:
[----:B------:R-:W-:Y:S05]  /*0970*/  BSYNC B0 ;  /* 0x0000000000007941 */ /* 0x000fea0003800000 */
.L_x_1314:
        /* <DEDUP_REMOVED lines=27> */
.L_x_1316:
        /* <DEDUP_REMOVED lines=79> */
.L_x_1318:
[----:B------:R-:W-:Y:S05]  /*1020*/  BSYNC B0 ;  /* 0x0000000000007941 */ /* 0x000fea0003800000 */
.L_x_1317:
        /* <DEDUP_REMOVED lines=318> */
.L_x_1320:
[----:B------:R-:W-:Y:S05]  /*2410*/  BSYNC B0 ;  /* 0x0000000000007941 */ /* 0x000fea0003800000 */
.L_x_1319:
        /* <DEDUP_REMOVED lines=20> */
.L_x_1322:
[----:B------:R-:W-:Y:S05]  /*2560*/  BSYNC B0 ;  /* 0x0000000000007941 */ /* 0x000fea0003800000 */
.L_x_1321:
        /* <DEDUP_REMOVED lines=34> */
.L_x_1325:
[----:B------:R-:W2:Y:S04]  /*2790*/  LDG.E.STRONG.GPU R10, desc[UR14][R8.64] ;  /* 0x0000000e080a7981 */ /* 0x000ea8000c1ef900 */
[----:B--2---:R-:W-:Y:S01]  /*27a0*/  CCTL.IVALL ;  /* 0x00000000ff00798f */ /* 0x004fe20002000000 */
[----:B------:R-:W-:Y:S05]  /*27b0*/  YIELD ;  /* 0x0000000000007946 */ /* 0x000fea0003800000 */
[----:B------:R-:W-:-:S13]  /*27c0*/  ISETP.NE.AND P0, PT, R10, R13, PT ;  /* 0x0000000d0a00720c */ /* 0x000fda0003f05270 */
[----:B------:R-:W-:Y:S05]  /*27d0*/  @P0 BRA `(.L_x_1325) ;  /* 0xfffffffc00ec0947 */ /* 0x000fea000383ffff */
.L_x_1324:
        /* <DEDUP_REMOVED lines=17> */
.L_x_1329:
        /* <DEDUP_REMOVED lines=115> */
.L_x_1328:
        /* <DEDUP_REMOVED lines=61> */
.L_x_1330:
[----:B------:R-:W-:-:S13]  /*33f0*/  ISETP.NE.OR P0, PT, R19, RZ, P0 ;  /* 0x000000ff1300720c */ /* 0x000fda0000705670 */
[----:B------:R-:W-:Y:S05]  /*3400*/  @!P0 BRA `(.L_x_1326) ;  /* 0x00000000007c8947 */ /* 0x000fea0003800000 */
.L_x_1327:
        /* <DEDUP_REMOVED lines=31> */
.L_x_1326:
        /* <DEDUP_REMOVED lines=11> */
.L_x_1332:
[----:B------:R-:W-:Y:S05]  /*36b0*/  BSYNC B0 ;  /* 0x0000000000007941 */ /* 0x000fea0003800000 */
.L_x_1331:
        /* <DEDUP_REMOVED lines=16> */
.L_x_1323:
        /* <DEDUP_REMOVED lines=27> */
.L_x_1333:
        /* <DEDUP_REMOVED lines=28> */
.L_x_1335:
[----:B------:R-:W-:Y:S05]  /*3b30*/  BSYNC B0 ;  /* 0x0000000000007941 */ /* 0x000fea0003800000 */
.L_x_1334:
        /* <DEDUP_REMOVED lines=9> */
.L_x_1313:
        /* <DEDUP_REMOVED lines=19> */
.L_x_1338:
[----:B------:R-:W-:Y:S05]  /*3d00*/  BSYNC B0 ;  /* 0x0000000000007941 */ /* 0x000fea0003800000 */
.L_x_1337:
        /* <DEDUP_REMOVED lines=11> */
.L_x_1340:
[----:B------:R-:W3:Y:S04]  /*3dc0*/  LDG.E.STRONG.GPU R5, desc[UR14][R2.64] ;  /* 0x0000000e02057981 */ /* 0x000ee8000c1ef900 */
[----:B---3--:R-:W-:Y:S01]  /*3dd0*/  CCTL.IVALL ;  /* 0x00000000ff00798f */ /* 0x008fe20002000000 */
[----:B------:R-:W-:Y:S05]  /*3de0*/  YIELD ;  /* 0x0000000000007946 */ /* 0x000fea0003800000 */
[----:B------:R-:W-:-:S13]  /*3df0*/  ISETP.NE.AND P0, PT, R5, R0, PT ;  /* 0x000000000500720c */ /* 0x000fda0003f05270 */
[----:B------:R-:W-:Y:S05]  /*3e00*/  @P0 BRA `(.L_x_1340) ;  /* 0xfffffffc00ec0947 */ /* 0x000fea000383ffff */
.L_x_1339:
        /* <DEDUP_REMOVED lines=25> */
.L_x_1341:
        /* <DEDUP_REMOVED lines=25> */
.L_x_1342:
        /* <DEDUP_REMOVED lines=13> */
.L_x_2311:


//--------------------- .text._Z35group_norm_nhwc_bwd_one_pass_kernelI11Fp32IOFp16WLi128ELi12ELi384EEv26Group_norm_nhwc_bwd_params --------------------------
	.section	.text._Z35group_norm_nhwc_bwd_one_pass_kernelI11Fp32IOFp16WLi128ELi12ELi384EEv26Group_norm_nhwc_bwd_params,"ax",@progbits
	.align	128
        .global         _Z35group_norm_nhwc_bwd_one_pass_kernelI11Fp32IOFp16WLi128ELi12ELi384EEv26Group_norm_nhwc_bwd_params
        .type           _Z35group_norm_nhwc_bwd_one_pass_kernelI11Fp32IOFp16WLi128ELi12ELi384EEv26Group_norm_nhwc_bwd_params,@function
        .size           _Z35group_norm_nhwc_bwd_one_pass_kernelI11Fp32IOFp16WLi128ELi12ELi384EEv26Group_norm_nhwc_bwd_params,(.L_x_2312 - _Z35group_norm_nhwc_bwd_one_pass_kernelI11Fp32IOFp16WLi128ELi12ELi384EEv26Group_norm_nhwc_bwd_params)
        .other          _Z35group_norm_nhwc_bwd_one_pass_kernelI11Fp32IOFp16WLi128ELi12ELi384EEv26Group_norm_nhwc_bwd_params,@"STO_CUDA_ENTRY STV_DEFAULT"
_Z35group_norm_nhwc_bwd_one_pass_kernelI11Fp32IOFp16WLi128ELi12ELi384EEv26Group_norm_nhwc_bwd_params:
.text._Z35group_norm_nhwc_bwd_one_pass_kernelI11Fp32IOFp16WLi128ELi12ELi384EEv26Group_norm_nhwc_bwd_params:
        /* <DEDUP_REMOVED lines=48> */
.L_x_1370:
        /* <DEDUP_REMOVED lines=120> */
.L_x_1345:
[----:B------:R-:W-:Y:S05]  /*0a80*/  BSYNC B0 ;  /* 0x0000000000007941 */ /* 0x000fea0003800000 */
.L_x_1344:
        /* <DEDUP_REMOVED lines=29> */
.L_x_1346:
        /* <DEDUP_REMOVED lines=26> */
.L_x_1347:
        /* <DEDUP_REMOVED lines=85> */
.L_x_1349:
[----:B------:R-:W-:Y:S05]  /*1350*/  BSYNC B0 ;  /* 0x0000000000007941 */ /* 0x000fea0003800000 */
.L_x_1348:
        /* <DEDUP_REMOVED lines=318> */
.L_x_1351:
[----:B------:R-:W-:Y:S05]  /*2740*/  BSYNC B0 ;  /* 0x0000000000007941 */ /* 0x000fea0003800000 */
.L_x_1350:
        /* <DEDUP_REMOVED lines=20> */
.L_x_1353:
[----:B------:R-:W-:Y:S05]  /*2890*/  BSYNC B0 ;  /* 0x0000000000007941 */ /* 0x000fea0003800000 */
.L_x_1352:
        /* <DEDUP_REMOVED lines=34> */
.L_x_1356:
[----:B------:R-:W2:Y:S04]  /*2ac0*/  LDG.E.STRONG.GPU R14, desc[UR14][R12.64] ;  /* 0x0000000e0c0e7981 */ /* 0x000ea8000c1ef900 */
[----:B--2---:R-:W-:Y:S01]  /*2ad0*/  CCTL.IVALL ;  /* 0x00000000ff00798f */ /* 0x004fe20002000000 */
[----:B------:R-:W-:Y:S05]  /*2ae0*/  YIELD ;  /* 0x0000000000007946 */ /* 0x000fea0003800000 */
[----:B------:R-:W-:-:S13]  /*2af0*/  ISETP.NE.AND P0, PT, R14, R17, PT ;  /* 0x000000110e00720c */ /* 0x000fda0003f05270 */
[----:B------:R-:W-:Y:S05]  /*2b00*/  @P0 BRA `(.L_x_1356) ;  /* 0xfffffffc00ec0947 */ /* 0x000fea000383ffff */
.L_x_1355:
        /* <DEDUP_REMOVED lines=17> */
.L_x_1360:
        /* <DEDUP_REMOVED lines=115> */
.L_x_1359:
        /* <DEDUP_REMOVED lines=61> */
.L_x_1361:
[----:B------:R-:W-:-:S13]  /*3720*/  ISETP.NE.OR P0, PT, R17, RZ, P0 ;  /* 0x000000ff1100720c */ /* 0x000fda0000705670 */
[----:B------:R-:W-:Y:S05]  /*3730*/  @!P0 BRA `(.L_x_1357) ;  /* 0x00000000007c8947 */ /* 0x000fea0003800000 */
.L_x_1358:
        /* <DEDUP_REMOVED lines=31> */
.L_x_1357:
        /* <DEDUP_REMOVED lines=11> */
.L_x_1363:
[----:B------:R-:W-:Y:S05]  /*39e0*/  BSYNC B0 ;  /* 0x0000000000007941 */ /* 0x000fea0003800000 */
.L_x_1362:
        /* <DEDUP_REMOVED lines=16> */
.L_x_1354:
        /* <DEDUP_REMOVED lines=28> */
.L_x_1364:
        /* <DEDUP_REMOVED lines=19> */
.L_x_1366:
[----:B------:R-:W-:Y:S05]  /*3de0*/  BSYNC B0 ;  /* 0x0000000000007941 */ /* 0x000fea0003800000 */
.L_x_1365:
        /* <DEDUP_REMOVED lines=19> */
.L_x_1367:
        /* <DEDUP_REMOVED lines=22> */
.L_x_1369:
[----:B------:R-:W-:Y:S05]  /*4080*/  BSYNC B0 ;  /* 0x0000000000007941 */ /* 0x000fea0003800000 */
.L_x_1368:
[----:B------:R-:W-:Y:S01]  /*4090*/  ULDC UR8, c[0x0][0x10] ;  /* 0x0000040000087ab9 */ /* 0x000fe20000000800 */
[----:B------:R-:W-:Y:S02]  /*40a0*/  UIADD3 UR4, UR4, 0x1, URZ ;  /* 0x0000000104047890 */ /* 0x000fe4000fffe03f */
[----:B------:R-:W-:-:S04]  /*40b0*/  UIADD3 UR7, UR8, UR7, URZ ;  /* 0x0000000708077290 */ /* 0x000fc8000fffe03f */
[----:B------:R-:W-:-:S06]  /*40c0*/  UISETP.GE.AND UP0, UPT, UR7, UR5, UPT ;  /* 0x000000050700728c */ /* 0x000fcc000bf06270 */
[----:B------:R-:W-:-:S13]  /*40d0*/  PLOP3.LUT P0, PT, PT, PT, UP0, 0x80, 0x0 ;  /* 0x000000000000781c */ /* 0x000fda0003f0f008 */
[----:B------:R-:W-:Y:S05]  /*40e0*/  @!P0 BRA `(.L_x_1370) ;  /* 0xffffffc000848947 */ /* 0x000fea000383ffff */
.L_x_1343:
        /* <DEDUP_REMOVED lines=19> */
.L_x_1372:
[----:B------:R-:W-:Y:S05]  /*4220*/  BSYNC B0 ;  /* 0x0000000000007941 */ /* 0x000fea0003800000 */
.L_x_1371:
        /* <DEDUP_REMOVED lines=11> */
.L_x_1374:
[----:B------:R-:W2:Y:S04]  /*42e0*/  LDG.E.STRONG.GPU R5, desc[UR14][R2.64] ;  /* 0x0000000e02057981 */ /* 0x000ea8000c1ef900 */
[----:B--2---:R-:W-:Y:S01]  /*42f0*/  CCTL.IVALL ;  /* 0x00000000ff00798f */ /* 0x004fe20002000000 */
[----:B------:R-:W-:Y:S05]  /*4300*/  YIELD ;  /* 0x0000000000007946 */ /* 0x000fea0003800000 */
[----:B------:R-:W-:-:S13]  /*4310*/  ISETP.NE.AND P0, PT, R5, R0, PT ;  /* 0x000000000500720c */ /* 0x000fda0003f05270 */
[----:B------:R-:W-:Y:S05]  /*4320*/  @P0 BRA `(.L_x_1374) ;  /* 0xfffffffc00ec0947 */ /* 0x000fea000383ffff */
.L_x_1373:
        /* <DEDUP_REMOVED lines=24> */
.L_x_1375:
        /* <DEDUP_REMOVED lines=25> */
.L_x_1376:
        /* <DEDUP_REMOVED lines=12> */
.L_x_2312:


//--------------------- .text._Z35group_norm_nhwc_bwd_one_pass_kernelI11Fp32IOFp16WLi256ELi12ELi384EEv26Group_norm_nhwc_bwd_params --------------------------
	.section	.text._Z35group_norm_nhwc_bwd_one_pass_kernelI11Fp32IOFp16WLi256ELi12ELi384EEv26Group_norm_nhwc_bwd_params,"ax",@progbits
	.align	128
        .global         _Z35group_norm_nhwc_bwd_one_pass_kernelI11Fp32IOFp16WLi256ELi12ELi384EEv26Group_norm_nhwc_bwd_params
        .type           _Z35group_norm_nhwc_bwd_one_pass_kernelI11Fp32IOFp16WLi256ELi12ELi384EEv26Group_norm_nhwc_bwd_params,@function
        .size           _Z35group_norm_nhwc_bwd_one_pass_kernelI11Fp32IOFp16WLi256ELi12ELi384EEv26Group_norm_nhwc_bwd_params,(.L_x_2313 - _Z35group_norm_nhwc_bwd_one_pass_kernelI11Fp32IOFp16WLi256ELi12ELi384EEv26Group_norm_nhwc_bwd_params)
        .other          _Z35group_norm_nhwc_bwd_one_pass_kernelI11Fp32IOFp16WLi256ELi12ELi384EEv26Group_norm_nhwc_bwd_params,@"STO_CUDA_ENTRY STV_DEFAULT"
_Z35group_norm_nhwc_bwd_one_pass_kernelI11Fp32IOFp16WLi256ELi12ELi384EEv26Group_norm_nhwc_bwd_params:
.text._Z35group_norm_nhwc_bwd_one_pass_kernelI11Fp32IOFp16WLi256ELi12ELi384EEv26Group_norm_nhwc_bwd_params:
        /* <DEDUP_REMOVED lines=46> */
.L_x_1412:
        /* <DEDUP_REMOVED lines=170> */
.L_x_1379:
[----:B------:R-:W-:Y:S05]  /*0d80*/  BSYNC B0 ;  /* 0x0000000000007941 */ /* 0x000fea0003800000 */
.L_x_1378:
        /* <DEDUP_REMOVED lines=29> */
.L_x_1380:
        /* <DEDUP_REMOVED lines=26> */
.L_x_1381:
        /* <DEDUP_REMOVED lines=31> */
.L_x_1382:
        /* <DEDUP_REMOVED lines=31> */
.L_x_1383:
        /* <DEDUP_REMOVED lines=91> */
.L_x_1385:
[----:B------:R-:W-:Y:S05]  /*1a90*/  BSYNC B0 ;  /* 0x0000000000007941 */ /* 0x000fea0003800000 */
.L_x_1384:
        /* <DEDUP_REMOVED lines=318> */
.L_x_1387:
[----:B------:R-:W-:Y:S05]  /*2e80*/  BSYNC B0 ;  /* 0x0000000000007941 */ /* 0x000fea0003800000 */
.L_x_1386:
        /* <DEDUP_REMOVED lines=20> */
.L_x_1389:
[----:B------:R-:W-:Y:S05]  /*2fd0*/  BSYNC B0 ;  /* 0x0000000000007941 */ /* 0x000fea0003800000 */
.L_x_1388:
        /* <DEDUP_REMOVED lines=34> */
.L_x_1392:
[----:B------:R-:W2:Y:S04]  /*3200*/  LDG.E.STRONG.GPU R14, desc[UR14][R12.64] ;  /* 0x0000000e0c0e7981 */ /* 0x000ea8000c1ef900 */
[----:B--2---:R-:W-:Y:S01]  /*3210*/  CCTL.IVALL ;  /* 0x00000000ff00798f */ /* 0x004fe20002000000 */
[----:B------:R-:W-:Y:S05]  /*3220*/  YIELD ;  /* 0x0000000000007946 */ /* 0x000fea0003800000 */
[----:B------:R-:W-:-:S13]  /*3230*/  ISETP.NE.AND P0, PT, R14, R17, PT ;  /* 0x000000110e00720c */ /* 0x000fda0003f05270 */
[----:B------:R-:W-:Y:S05]  /*3240*/  @P0 BRA `(.L_x_1392) ;  /* 0xfffffffc00ec0947 */ /* 0x000fea000383ffff */
.L_x_1391:
        /* <DEDUP_REMOVED lines=17> */
.L_x_1396:
        /* <DEDUP_REMOVED lines=115> */
.L_x_1395:
        /* <DEDUP_REMOVED lines=61> */
.L_x_1397:
[----:B------:R-:W-:-:S13]  /*3e60*/  ISETP.NE.OR P0, PT, R23, RZ, P0 ;  /* 0x000000ff1700720c */ /* 0x000fda0000705670 */
[----:B------:R-:W-:Y:S05]  /*3e70*/  @!P0 BRA `(.L_x_1393) ;  /* 0x00000000007c8947 */ /* 0x000fea0003800000 */
.L_x_1394:
        /* <DEDUP_REMOVED lines=31> */
.L_x_1393:
        /* <DEDUP_REMOVED lines=11> */
.L_x_1399:
[----:B------:R-:W-:Y:S05]  /*4120*/  BSYNC B0 ;  /* 0x0000000000007941 */ /* 0x000fea0003800000 */
.L_x_1398:
        /* <DEDUP_REMOVED lines=16> */
.L_x_1390:
        /* <DEDUP_REMOVED lines=44> */
.L_x_1400:
        /* <DEDUP_REMOVED lines=20> */
.L_x_1402:
[----:B------:R-:W-:Y:S05]  /*4630*/  BSYNC B0 ;  /* 0x0000000000007941 */ /* 0x000fea0003800000 */
.L_x_1401:
        /* <DEDUP_REMOVED lines=19> */
.L_x_1403:
        /* <DEDUP_REMOVED lines=19> */
.L_x_1405:
[----:B------:R-:W-:Y:S05]  /*48a0*/  BSYNC B0 ;  /* 0x0000000000007941 */ /* 0x000fea0003800000 */
.L_x_1404:
        /* <DEDUP_REMOVED lines=19> */
.L_x_1406:
        /* <DEDUP_REMOVED lines=19> */
.L_x_1408:
[----:B------:R-:W-:Y:S05]  /*4b10*/  BSYNC B0 ;  /* 0x0000000000007941 */ /* 0x000fea0003800000 */
.L_x_1407:
        /* <DEDUP_REMOVED lines=19> */
.L_x_1409:
        /* <DEDUP_REMOVED lines=18> */
.L_x_1411:
[----:B------:R-:W-:Y:S05]  /*4d70*/  BSYNC B0 ;  /* 0x0000000000007941 */ /* 0x000fea0003800000 */
.L_x_1410:
[----:B------:R-:W-:Y:S01]  /*4d80*/  ULDC UR10, c[0x0][0x10] ;  /* 0x00000400000a7ab9 */ /* 0x000fe20000000800 */
[----:B------:R-:W-:Y:S02]  /*4d90*/  UIADD3 UR4, UR4, 0x1, URZ ;  /* 0x0000000104047890 */ /* 0x000fe4000fffe03f */
[----:B------:R-:W-:-:S04]  /*4da0*/  UIADD3 UR12, UR10, UR12, URZ ;  /* 0x0000000c0a0c7290 */ /* 0x000fc8000fffe03f */
[----:B------:R-:W-:-:S06]  /*4db0*/  UISETP.GE.AND UP0, UPT, UR12, UR5, UPT ;  /* 0x000000050c00728c */ /* 0x000fcc000bf06270 */
[----:B------:R-:W-:-:S13]  /*4dc0*/  PLOP3.LUT P0, PT, PT, PT, UP0, 0x80, 0x0 ;  /* 0x000000000000781c */ /* 0x000fda0003f0f008 */
[----:B------:R-:W-:Y:S05]  /*4dd0*/  @!P0 BRA `(.L_x_1412) ;  /* 0xffffffb400408947 */ /* 0x000fea000383ffff */
.L_x_1377:
        /* <DEDUP_REMOVED lines=19> */
.L_x_1414:
[----:B------:R-:W-:Y:S05]  /*4f10*/  BSYNC B0 ;  /* 0x0000000000007941 */ /* 0x000fea0003800000 */
.L_x_1413:
        /* <DEDUP_REMOVED lines=11> */
.L_x_1416:
[----:B------:R-:W2:Y:S04]  /*4fd0*/  LDG.E.STRONG.GPU R5, desc[UR14][R2.64] ;  /* 0x0000000e02057981 */ /* 0x000ea8000c1ef900 */
[----:B--2---:R-:W-:Y:S01]  /*4fe0*/  CCTL.IVALL ;  /* 0x00000000ff00798f */ /* 0x004fe20002000000 */
[----:B------:R-:W-:Y:S05]  /*4ff0*/  YIELD ;  /* 0x0000000000007946 */ /* 0x000fea0003800000 */
[----:B------:R-:W-:-:S13]  /*5000*/  ISETP.NE.AND P0, PT, R5, R0, PT ;  /* 0x000000000500720c */ /* 0x000fda0003f05270 */
[----:B------:R-:W-:Y:S05]  /*5010*/  @P0 BRA `(.L_x_1416) ;  /* 0xfffffffc00ec0947 */ /* 0x000fea000383ffff */
.L_x_1415:
        /* <DEDUP_REMOVED lines=24> */
.L_x_1417:
        /* <DEDUP_REMOVED lines=25> */
.L_x_1418:
        /* <DEDUP_REMOVED lines=13> */
.L_x_2313:


//--------------------- .text._Z35group_norm_nhwc_bwd_one_pass_kernelI11Fp32IOFp16WLi512ELi12ELi384EEv26Group_norm_nhwc_bwd_params --------------------------
	.section	.text._Z35group_norm_nhwc_bwd_one_pass_kernelI11Fp32IOFp16WLi512ELi12ELi384EEv26Group_norm_nhwc_bwd_params,"ax",@progbits
	.align	128
        .global         _Z35group_norm_nhwc_bwd_one_pass_kernelI11Fp32IOFp16WLi512ELi12ELi384EEv26Group_norm_nhwc_bwd_params
        .type           _Z35group_norm_nhwc_bwd_one_pass_kernelI11Fp32IOFp16WLi512ELi12ELi384EEv26Group_norm_nhwc_bwd_params,@function
        .size           _Z35group_norm_nhwc_bwd_one_pass_kernelI11Fp32IOFp16WLi512ELi12ELi384EEv26Group_norm_nhwc_bwd_params,(.L_x_2314 - _Z35group_norm_nhwc_bwd_one_pass_kernelI11Fp32IOFp16WLi512ELi12ELi384EEv26Group_norm_nhwc_bwd_params)
        .other          _Z35group_norm_nhwc_bwd_one_pass_kernelI11Fp32IOFp16WLi512ELi12ELi384EEv26Group_norm_nhwc_bwd_params,@"STO_CUDA_ENTRY STV_DEFAULT"
_Z35group_norm_nhwc_bwd_one_pass_kernelI11Fp32IOFp16WLi512ELi12ELi384EEv26Group_norm_nhwc_bwd_params:
.text._Z35group_norm_nhwc_bwd_one_pass_kernelI11Fp32IOFp16WLi512ELi12ELi384EEv26Group_norm_nhwc_bwd_params:
        /* <DEDUP_REMOVED lines=65> */
.L_x_1470:
        /* <DEDUP_REMOVED lines=256> */
.L_x_1421:
[----:B------:R-:W-:Y:S05]  /*1410*/  BSYNC B0 ;  /* 0x0000000000007941 */ /* 0x000fea0003800000 */
.L_x_1420:
        /* <DEDUP_REMOVED lines=31> */
.L_x_1422:
        /* <DEDUP_REMOVED lines=26> */
.L_x_1423:
        /* <DEDUP_REMOVED lines=31> */
.L_x_1424:
        /* <DEDUP_REMOVED lines=43> */
.L_x_1425:
        /* <DEDUP_REMOVED lines=35> */
.L_x_1426:
        /* <DEDUP_REMOVED lines=33> */
.L_x_1427:
        /* <DEDUP_REMOVED lines=31> */
.L_x_1428:
        /* <DEDUP_REMOVED lines=29> */
.L_x_1429:
        /* <DEDUP_REMOVED lines=90> */
.L_x_1431:
[----:B------:R-:W-:Y:S05]  /*29f0*/  BSYNC B0 ;  /* 0x0000000000007941 */ /* 0x000fea0003800000 */
.L_x_1430:
        /* <DEDUP_REMOVED lines=321> */
.L_x_1433:
[----:B------:R-:W-:Y:S05]  /*3e10*/  BSYNC B0 ;  /* 0x0000000000007941 */ /* 0x000fea0003800000 */
.L_x_1432:
        /* <DEDUP_REMOVED lines=17> */
.L_x_1435:
[----:B------:R-:W-:Y:S05]  /*3f30*/  BSYNC B0 ;  /* 0x0000000000007941 */ /* 0x000fea0003800000 */
.L_x_1434:
        /* <DEDUP_REMOVED lines=35> */
.L_x_1438:
[----:B0-----:R-:W2:Y:S04]  /*4170*/  LDG.E.STRONG.GPU R26, desc[UR8][R24.64] ;  /* 0x00000008181a7981 */ /* 0x001ea8000c1ef900 */
[----:B--2---:R-:W-:Y:S01]  /*4180*/  CCTL.IVALL ;  /* 0x00000000ff00798f */ /* 0x004fe20002000000 */
[----:B------:R-:W-:Y:S05]  /*4190*/  YIELD ;  /* 0x0000000000007946 */ /* 0x000fea0003800000 */
[----:B------:R-:W-:-:S13]  /*41a0*/  ISETP.NE.AND P6, PT, R26, R33, PT ;  /* 0x000000211a00720c */ /* 0x000fda0003fc5270 */
[----:B------:R-:W-:Y:S05]  /*41b0*/  @P6 BRA `(.L_x_1438) ;  /* 0xfffffffc00ec6947 */ /* 0x000fea000383ffff */
.L_x_1437:
        /* <DEDUP_REMOVED lines=23> */
.L_x_1442:
        /* <DEDUP_REMOVED lines=115> */
.L_x_1441:
        /* <DEDUP_REMOVED lines=63> */
.L_x_1443:
[----:B------:R-:W-:-:S04]  /*4e50*/  LOP3.LUT P6, RZ, R57, 0x1, RZ, 0xc0, !PT ;  /* 0x0000000139ff7812 */ /* 0x000fc800078cc0ff */
[----:B------:R-:W-:-:S13]  /*4e60*/  ISETP.NE.OR P6, PT, R26, RZ, P6 ;  /* 0x000000ff1a00720c */ /* 0x000fda00037c5670 */
[----:B------:R-:W-:Y:S05]  /*4e70*/  @!P6 BRA `(.L_x_1439) ;  /* 0x00000000007ce947 */ /* 0x000fea0003800000 */
.L_x_1440:
        /* <DEDUP_REMOVED lines=31> */
.L_x_1439:
        /* <DEDUP_REMOVED lines=10> */
.L_x_1445:
[----:B------:R-:W-:Y:S05]  /*5110*/  BSYNC B0 ;  /* 0x0000000000007941 */ /* 0x000fea0003800000 */
.L_x_1444:
        /* <DEDUP_REMOVED lines=17> */
.L_x_1436:
        /* <DEDUP_REMOVED lines=35> */
.L_x_1446:
        /* <DEDUP_REMOVED lines=20> */
.L_x_1448:
[----:B------:R-:W-:Y:S05]  /*55a0*/  BSYNC B0 ;  /* 0x0000000000007941 */ /* 0x000fea0003800000 */
.L_x_1447:
        /* <DEDUP_REMOVED lines=19> */
.L_x_1449:
        /* <DEDUP_REMOVED lines=20> */
.L_x_1451:
[----:B------:R-:W-:Y:S05]  /*5820*/  BSYNC B0 ;  /* 0x0000000000007941 */ /* 0x000fea0003800000 */
.L_x_1450:
        /* <DEDUP_REMOVED lines=19> */
.L_x_1452:
        /* <DEDUP_REMOVED lines=21> */
.L_x_1454:
[----:B------:R-:W-:Y:S05]  /*5ab0*/  BSYNC B0 ;  /* 0x0000000000007941 */ /* 0x000fea0003800000 */
.L_x_1453:
        /* <DEDUP_REMOVED lines=19> */
.L_x_1455:
        /* <DEDUP_REMOVED lines=21> */
.L_x_1457:
[----:B------:R-:W-:Y:S05]  /*5d40*/  BSYNC B0 ;  /* 0x0000000000007941 */ /* 0x000fea0003800000 */
.L_x_1456:
        /* <DEDUP_REMOVED lines=19> */
.L_x_1458:
        /* <DEDUP_REMOVED lines=21> */
.L_x_1460:
[----:B------:R-:W-:Y:S05]  /*5fd0*/  BSYNC B0 ;  /* 0x0000000000007941 */ /* 0x000fea0003800000 */
.L_x_1459:
        /* <DEDUP_REMOVED lines=24> */
.L_x_1461:
        /* <DEDUP_REMOVED lines=21> */
.L_x_1463:
[----:B------:R-:W-:Y:S05]  /*62b0*/  BSYNC B0 ;  /* 0x0000000000007941 */ /* 0x000fea0003800000 */
.L_x_1462:
        /* <DEDUP_REMOVED lines=24> */
.L_x_1464:
        /* <DEDUP_REMOVED lines=21> */
.L_x_1466:
[----:B------:R-:W-:Y:S05]  /*6590*/  BSYNC B0 ;  /* 0x0000000000007941 */ /* 0x000fea0003800000 */
.L_x_1465:
        /* <DEDUP_REMOVED lines=22> */
.L_x_1467:
        /* <DEDUP_REMOVED lines=18> */
.L_x_1469:
[----:B------:R-:W-:Y:S05]  /*6820*/  BSYNC B0 ;  /* 0x0000000000007941 */ /* 0x000fea0003800000 */
.L_x_1468:
[----:B------:R-:W-:Y:S02]  /*6830*/  IADD3 R50, R45, R50, RZ ;  /* 0x000000322d327210 */ /* 0x000fe40007ffe0ff */
[----:B------:R-:W-:Y:S02]  /*6840*/  IADD3 R51, R51, 0x1, RZ ;  /* 0x0000000133337810 */ /* 0x000fe40007ffe0ff */
[----:B------:R-:W-:-:S13]  /*6850*/  ISETP.GE.AND P0, PT, R50, UR4, PT ;  /* 0x0000000432007c0c */ /* 0x000fda000bf06270 */
[----:B------:R-:W-:Y:S05]  /*6860*/  @!P0 BRA `(.L_x_1470) ;  /* 0xffffff9800e88947 */ /* 0x000fea000383ffff */
.L_x_1419:
        /* <DEDUP_REMOVED lines=23> */
.L_x_1472:
[----:B------:R-:W-:Y:S05]  /*69e0*/  BSYNC B0 ;  /* 0x0000000000007941 */ /* 0x000fea0003800000 */
.L_x_1471:
[----:B------:R-:W-:Y:S05]  /*69f0*/  @P0 EXIT ;  /* 0x000000000000094d */ /* 0x000fea0003800000 */
[----:B------:R-:W-:Y:S05]  /*6a00*/  @P2 BRA `(.L_x_1473) ;  /* 0x0000000000202947 */ /* 0x000fea0003800000 */
[----:B------:R-:W-:-:S05]  /*6a10*/  IMAD R0, R4, R7, RZ ;  /* 0x0000000704007224 */ /* 0x000fca00078e02ff */
[----:B------:R-:W-:-:S13]  /*6a20*/  ISETP.NE.AND P0, PT, R0, -0x1, PT ;  /* 0xffffffff0000780c */ /* 0x000fda0003f05270 */
[----:B------:R-:W-:Y:S05]  /*6a30*/  @!P0 BRA `(.L_x_1473) ;  /* 0x0000000000148947 */ /* 0x000fea0003800000 */
.L_x_1474:
[----:B0-----:R-:W5:Y:S04]  /*6a40*/  LDG.E.STRONG.GPU R5, desc[UR8][R2.64] ;  /* 0x0000000802057981 */ /* 0x001f68000c1ef900 */
[----:B-----5:R-:W-:Y:S01]  /*6a50*/  CCTL.IVALL ;  /* 0x00000000ff00798f */ /* 0x020fe20002000000 */
[----:B------:R-:W-:Y:S05]  /*6a60*/  YIELD ;  /* 0x0000000000007946 */ /* 0x000fea0003800000 */
[----:B------:R-:W-:-:S13]  /*6a70*/  ISETP.NE.AND P0, PT, R5, R0, PT ;  /* 0x000000000500720c */ /* 0x000fda0003f05270 */
[----:B------:R-:W-:Y:S05]  /*6a80*/  @P0 BRA `(.L_x_1474) ;  /* 0xfffffffc00ec0947 */ /* 0x000fea000383ffff */
.L_x_1473:
        /* <DEDUP_REMOVED lines=24> */
.L_x_1475:
        /* <DEDUP_REMOVED lines=25> */
.L_x_1476:
        /* <DEDUP_REMOVED lines=14> */
.L_x_2314:


//--------------------- .text._Z35group_norm_nhwc_fwd_one_pass_kernelI11Bf16IOFp32WLi64ELi12ELi384EEv26Group_norm_nhwc_fwd_params --------------------------
	.section	.text._Z35group_norm_nhwc_fwd_one_pass_kernelI11Bf16IOFp32WLi64ELi12ELi384EEv26Group_norm_nhwc_fwd_params,"ax",@progbits
	.align	128
        .global         _Z35group_norm_nhwc_fwd_one_pass_kernelI11Bf16IOFp32WLi64ELi12ELi384EEv26Group_norm_nhwc_fwd_params
        .type           _Z35group_norm_nhwc_fwd_one_pass_kernelI11Bf16IOFp32WLi64ELi12ELi384EEv26Group_norm_nhwc_fwd_params,@function
        .size           _Z35group_norm_nhwc_fwd_one_pass_kernelI11Bf16IOFp32WLi64ELi12ELi384EEv26Group_norm_nhwc_fwd_params,(.L_x_2315 - _Z35group_norm_nhwc_fwd_one_pass_kernelI11Bf16IOFp32WLi64ELi12ELi384EEv26Group_norm_nhwc_fwd_params)
        .other          _Z35group_norm_nhwc_fwd_one_pass_kernelI11Bf16IOFp32WLi64ELi12ELi384EEv26Group_norm_nhwc_fwd_params,@"STO_CUDA_ENTRY STV_DEFAULT"
_Z35group_norm_nhwc_fwd_one_pass_kernelI11Bf16IOFp32WLi64ELi12ELi384EEv26Group_norm_nhwc_fwd_params:
.text._Z35group_norm_nhwc_fwd_one_pass_kernelI11Bf16IOFp32WLi64ELi12ELi384EEv26Group_norm_nhwc_fwd_params:
[----:B------:R-:W-:Y:S01]  /*0000*/  LDC R1, c[0x0][0x28] ;  /* 0x00000a00ff017b82 */ /* 0x000fe20000000800 */
[----:B------:R-:W0:Y:S01]  /*0010*/  S2R R21, SR_CTAID.Y ;  /* 0x0000000000157919 */ /* 0x000e220000002600 */
[----:B------:R-:W-:Y:S01]  /*0020*/  ULDC UR4, c[0x0][0x288] ;  /* 0x0000a20000047ab9 */ /* 0x000fe20000000800 */
[----:B------:R-:W-:Y:S02]  /*0030*/  ULDC UR5, c[0x0][0x258] ;  /* 0x0000960000057ab9 */ /* 0x000fe40000000800 */
[----:B------:R-:W-:-:S06]  /*0040*/  UIMAD UR4, UR4, UR5, URZ ;  /* 0x00000005040472a4 */ /* 0x000fcc000f8e023f */
[----:B0-----:R-:W-:-:S13]  /*0050*/  ISETP.GE.AND P0, PT, R21, UR4, PT ;  /* 0x0000000415007c0c */ /* 0x001fda000bf06270 */
[----:B------:R-:W-:Y:S05]  /*0060*/  @P0 EXIT ;  /* 0x000000000000094d */ /* 0x000fea0003800000 */
[----:B------:R-:W0:Y:S01]  /*0070*/  S2R R20, SR_TID.X ;  /* 0x0000000000147919 */ /* 0x000e220000002100 */
[----:B------:R-:W-:Y:S01]  /*0080*/  S2UR UR7, SR_CTAID.X ;  /* 0x00000000000779c3 */ /* 0x000fe20000002500 */
[----:B------:R-:W-:Y:S01]  /*0090*/  ULDC.64 UR8, c[0x0][0x278] ;  /* 0x00009e0000087ab9 */ /* 0x000fe20000000a00 */
[----:B------:R-:W-:Y:S01]  /*00a0*/  UMOV UR5, 0x400 ;  /* 0x0000040000057882 */ /* 0x000fe20000000000 */
[----:B------:R-:W1:Y:S01]  /*00b0*/  S2R R19, SR_LANEID ;  /* 0x0000000000137919 */ /* 0x000e620000000000 */
[----:B------:R-:W-:Y:S01]  /*00c0*/  HFMA2.MMA R17, -RZ, RZ, 0, 0 ;  /* 0x00000000ff117435 */ /* 0x000fe200000001ff */
[----:B------:R-:W-:-:S03]  /*00d0*/  ULDC.U8 UR10, c[0x0][0x28c] ;  /* 0x0000a300000a7ab9 */ /* 0x000fc60000000000 */
[----:B------:R-:W2:Y:S08]  /*00e0*/  LDC R18, c[0x0][0x294] ;  /* 0x0000a500ff127b82 */ /* 0x000eb00000000800 */
[----:B------:R-:W3:Y:S01]  /*00f0*/  S2UR UR6, SR_CgaCtaId ;  /* 0x00000000000679c3 */ /* 0x000ee20000008800 */
[----:B0-----:R-:W-:-:S05]  /*0100*/  IMAD.WIDE.U32 R2, R20, -0x55555555, RZ ;  /* 0xaaaaaaab14027825 */ /* 0x001fca00078e00ff */
[----:B------:R-:W-:Y:S02]  /*0110*/  SHF.R.U32.HI R5, RZ, 0x2, R3 ;  /* 0x00000002ff057819 */ /* 0x000fe40000011603 */
[--C-:B------:R-:W-:Y:S01]  /*0120*/  SHF.R.S32.HI R3, RZ, 0x1f, R20.reuse ;  /* 0x0000001fff037819 */ /* 0x100fe20000011414 */
[----:B---3--:R-:W-:Y:S02]  /*0130*/  ULEA UR5, UR6, UR5, 0x18 ;  /* 0x0000000506057291 */ /* 0x008fe4000f8ec03f */
[----:B--2---:R-:W-:Y:S01]  /*0140*/  IMAD R18, R18, UR7, R5 ;  /* 0x0000000712127c24 */ /* 0x004fe2000f8e0205 */
[----:B------:R-:W-:Y:S01]  /*0150*/  LEA.HI R3, R3, R20, RZ, 0x5 ;  /* 0x0000001403037211 */ /* 0x000fe200078f28ff */
[----:B------:R-:W-:-:S03]  /*0160*/  IMAD R22, R5, -0x6, R20 ;  /* 0xfffffffa05167824 */ /* 0x000fc600078e0214 */
[----:B------:R-:W-:Y:S02]  /*0170*/  ISETP.GE.U32.AND P0, PT, R18, UR8, PT ;  /* 0x0000000812007c0c */ /* 0x000fe4000bf06070 */
[----:B------:R-:W-:Y:S02]  /*0180*/  SHF.R.S32.HI R0, RZ, 0x1f, R18 ;  /* 0x0000001fff007819 */ /* 0x000fe40000011412 */
[----:B------:R-:W-:Y:S02]  /*0190*/  SHF.R.S32.HI R3, RZ, 0x5, R3 ;  /* 0x00000005ff037819 */ /* 0x000fe40000011403 */
[----:B------:R-:W-:Y:S01]  /*01a0*/  ISETP.GE.AND.EX P0, PT, R0, UR9, PT, P0 ;  /* 0x0000000900007c0c */ /* 0x000fe2000bf06300 */
[----:B------:R-:W-:Y:S01]  /*01b0*/  ULDC.64 UR8, c[0x0][0x208] ;  /* 0x0000820000087ab9 */ /* 0x000fe20000000a00 */
[----:B------:R-:W-:Y:S02]  /*01c0*/  SHF.L.U32 R22, R22, 0x1, RZ ;  /* 0x0000000116167819 */ /* 0x000fe400000006ff */
[----:B------:R-:W-:-:S02]  /*01d0*/  ISETP.LT.U32.AND P0, PT, R20, 0x180, !P0 ;  /* 0x000001801400780c */ /* 0x000fc40004701070 */
[----:B-1----:R-:W-:-:S11]  /*01e0*/  LEA R16, R3, UR5, 0x3 ;  /* 0x0000000503107c11 */ /* 0x002fd6000f8e18ff */
.L_x_1489:
[----:B0-----:R-:W0:Y:S01]  /*01f0*/  LDC R6, c[0x0][0x288] ;  /* 0x0000a200ff067b82 */ /* 0x001e220000000800 */
[----:B------:R-:W-:Y:S01]  /*0200*/  ULDC.64 UR12, c[0x0][0x280] ;  /* 0x0000a000000c7ab9 */ /* 0x000fe20000000a00 */
[----:B------:R-:W-:Y:S02]  /*0210*/  SHF.R.S32.HI R9, RZ, 0x1f, R18 ;  /* 0x0000001fff097819 */ /* 0x000fe40000011412 */
[----:B0-----:R-:W-:-:S04]  /*0220*/  IABS R5, R6 ;  /* 0x0000000600057213 */ /* 0x001fc80000000000 */
[----:B------:R-:W0:Y:S08]  /*0230*/  I2F.RP R0, R5 ;  /* 0x0000000500007306 */ /* 0x000e300000209400 */
[----:B0-----:R-:W0:Y:S02]  /*0240*/  MUFU.RCP R0, R0 ;  /* 0x0000000000007308 */ /* 0x001e240000001000 */
[----:B0-----:R-:W-:-:S06]  /*0250*/  IADD3 R2, R0, 0xffffffe, RZ ;  /* 0x0ffffffe00027810 */ /* 0x001fcc0007ffe0ff */
[----:B------:R0:W1:Y:S02]  /*0260*/  F2I.FTZ.U32.TRUNC.NTZ R3, R2 ;  /* 0x0000000200037305 */ /* 0x000064000021f000 */
[----:B0-----:R-:W-:Y:S02]  /*0270*/  MOV R2, RZ ;  /* 0x000000ff00027202 */ /* 0x001fe40000000f00 */
[----:B-1----:R-:W-:-:S05]  /*0280*/  IADD3 R4, RZ, -R3, RZ ;  /* 0x80000003ff047210 */ /* 0x002fca0007ffe0ff */
[----:B------:R-:W-:Y:S01]  /*0290*/  IMAD R7, R4, R5, RZ ;  /* 0x0000000504077224 */ /* 0x000fe200078e02ff */
[----:B------:R-:W-:-:S03]  /*02a0*/  IABS R4, R21 ;  /* 0x0000001500047213 */ /* 0x000fc60000000000 */
[----:B------:R-:W-:Y:S01]  /*02b0*/  IMAD.HI.U32 R3, R3, R7, R2 ;  /* 0x0000000703037227 */ /* 0x000fe200078e0002 */
[----:B------:R-:W-:-:S05]  /*02c0*/  SHF.R.S32.HI R2, RZ, 0x1f, R22 ;  /* 0x0000001fff027819 */ /* 0x000fca0000011416 */
[----:B------:R-:W-:-:S05]  /*02d0*/  IMAD.HI.U32 R3, R3, R4, RZ ;  /* 0x0000000403037227 */ /* 0x000fca00078e00ff */
[----:B------:R-:W-:-:S05]  /*02e0*/  IADD3 R0, -R3, RZ, RZ ;  /* 0x000000ff03007210 */ /* 0x000fca0007ffe1ff */
[----:B------:R-:W-:-:S05]  /*02f0*/  IMAD R0, R5, R0, R4 ;  /* 0x0000000005007224 */ /* 0x000fca00078e0204 */
[----:B------:R-:W-:-:S13]  /*0300*/  ISETP.GT.U32.AND P2, PT, R5, R0, PT ;  /* 0x000000000500720c */ /* 0x000fda0003f44070 */
[-C--:B------:R-:W-:Y:S02]  /*0310*/  @!P2 IADD3 R0, R0, -R5.reuse, RZ ;  /* 0x800000050000a210 */ /* 0x080fe40007ffe0ff */
[----:B------:R-:W-:Y:S02]  /*0320*/  @!P2 IADD3 R3, R3, 0x1, RZ ;  /* 0x000000010303a810 */ /* 0x000fe40007ffe0ff */
[----:B------:R-:W-:Y:S02]  /*0330*/  ISETP.GE.U32.AND P1, PT, R0, R5, PT ;  /* 0x000000050000720c */ /* 0x000fe40003f26070 */
[----:B------:R-:W-:Y:S02]  /*0340*/  LOP3.LUT R0, R21, R6, RZ, 0x3c, !PT ;  /* 0x0000000615007212 */ /* 0x000fe400078e3cff */
[----:B------:R-:W-:Y:S02]  /*0350*/  ISETP.NE.AND P2, PT, R6, RZ, PT ;  /* 0x000000ff0600720c */ /* 0x000fe40003f45270 */
[----:B------:R-:W-:-:S07]  /*0360*/  ISETP.GE.AND P3, PT, R0, RZ, PT ;  /* 0x000000ff0000720c */ /* 0x000fce0003f66270 */
[----:B------:R-:W-:-:S06]  /*0370*/  @P1 IADD3 R3, R3, 0x1, RZ ;  /* 0x0000000103031810 */ /* 0x000fcc0007ffe0ff */
[----:B------:R-:W-:Y:S02]  /*0380*/  @!P3 IADD3 R3, -R3, RZ, RZ ;  /* 0x000000ff0303b210 */ /* 0x000fe40007ffe1ff */
[----:B------:R-:W-:-:S04]  /*0390*/  @!P2 LOP3.LUT R3, RZ, R6, RZ, 0x33, !PT ;  /* 0x00000006ff03a212 */ /* 0x000fc800078e33ff */
[----:B------:R-:W-:-:S05]  /*03a0*/  IADD3 R0, -R3, RZ, RZ ;  /* 0x000000ff03007210 */ /* 0x000fca0007ffe1ff */
[----:B------:R-:W-:Y:S02]  /*03b0*/  IMAD R0, R6, R0, R21 ;  /* 0x0000000006007224 */ /* 0x000fe400078e0215 */
[----:B------:R-:W0:Y:S02]  /*03c0*/  @P0 LDC.64 R6, c[0x0][0x270] ;  /* 0x00009c00ff060b82 */ /* 0x000e240000000a00 */
[----:B------:R-:W-:Y:S01]  /*03d0*/  IMAD R5, R0, 0xc, RZ ;  /* 0x0000000c00057824 */ /* 0x000fe200078e02ff */
[----:B------:R-:W-:-:S04]  /*03e0*/  SHF.R.S32.HI R0, RZ, 0x1f, R3 ;  /* 0x0000001fff007819 */ /* 0x000fc80000011403 */
[----:B------:R-:W-:Y:S01]  /*03f0*/  IADD3 R24, P1, R22, R5, RZ ;  /* 0x0000000516187210 */ /* 0x000fe20007f3e0ff */
[----:B------:R-:W-:-:S03]  /*0400*/  IMAD R0, R0, UR12, RZ ;  /* 0x0000000c00007c24 */ /* 0x000fc6000f8e02ff */
[----:B------:R-:W-:Y:S01]  /*0410*/  LEA.HI.X.SX32 R25, R5, R2, 0x1, P1 ;  /* 0x0000000205197211 */ /* 0x000fe200008f0eff */
[C---:B------:R-:W-:Y:S01]  /*0420*/  IMAD R27, R3.reuse, UR13, R0 ;  /* 0x0000000d031b7c24 */ /* 0x040fe2000f8e0200 */
[----:B------:R-:W1:Y:S01]  /*0430*/  @P0 LDC.64 R4, c[0x0][0x220] ;  /* 0x00008800ff040b82 */ /* 0x000e620000000a00 */
[----:B------:R-:W-:-:S05]  /*0440*/  IMAD.WIDE.U32 R24, R3, UR12, R24 ;  /* 0x0000000c03187c25 */ /* 0x000fca000f8e0018 */
[----:B------:R-:W-:Y:S02]  /*0450*/  IADD3 R27, R25, R27, RZ ;  /* 0x0000001b191b7210 */ /* 0x000fe40007ffe0ff */
[----:B------:R-:W-:Y:S01]  /*0460*/  @P0 MOV R26, R24 ;  /* 0x00000018001a0202 */ /* 0x000fe20000000f00 */
[----:B0-----:R-:W-:-:S04]  /*0470*/  @P0 IMAD R0, R9, R6, RZ ;  /* 0x0000000609000224 */ /* 0x001fc800078e02ff */
[C---:B------:R-:W-:Y:S02]  /*0480*/  @P0 IMAD R9, R18.reuse, R7, R0 ;  /* 0x0000000712090224 */ /* 0x040fe400078e0200 */
[----:B------:R-:W-:-:S05]  /*0490*/  @P0 IMAD.WIDE.U32 R6, R18, R6, R26 ;  /* 0x0000000612060225 */ /* 0x000fca00078e001a */
[----:B------:R-:W-:Y:S02]  /*04a0*/  @P0 IADD3 R0, R7, R9, RZ ;  /* 0x0000000907000210 */ /* 0x000fe40007ffe0ff */
[----:B-1----:R-:W-:-:S04]  /*04b0*/  @P0 LEA R4, P1, R6, R4, 0x1 ;  /* 0x0000000406040211 */ /* 0x002fc800078208ff */
[----:B------:R-:W-:-:S05]  /*04c0*/  @P0 LEA.HI.X R5, R6, R5, R0, 0x1, P1 ;  /* 0x0000000506050211 */ /* 0x000fca00008f0c00 */
[----:B------:R-:W2:Y:S01]  /*04d0*/  @P0 LDG.E R4, desc[UR8][R4.64] ;  /* 0x0000000804040981 */ /* 0x000ea2000c1e1900 */
[----:B------:R-:W-:Y:S01]  /*04e0*/  PRMT R2, RZ, 0x7610, R2 ;  /* 0x00007610ff027816 */ /* 0x000fe20000000002 */
[----:B------:R-:W-:Y:S01]  /*04f0*/  BSSY B0, `(.L_x_1477) ;  /* 0x0000049000007945 */ /* 0x000fe20003800000 */
[----:B------:R-:W-:Y:S02]  /*0500*/  PRMT R0, RZ, 0x7610, R0 ;  /* 0x00007610ff007816 */ /* 0x000fe40000000000 */
[C---:B------:R-:W-:Y:S02]  /*0510*/  ISETP.GT.AND P1, PT, R19.reuse, 0x1e, PT ;  /* 0x0000001e1300780c */ /* 0x040fe40003f24270 */
[----:B------:R-:W-:Y:S02]  /*0520*/  ISETP.NE.AND P3, PT, R19, RZ, PT ;  /* 0x000000ff1300720c */ /* 0x000fe40003f65270 */
[----:B------:R-:W-:Y:S02]  /*0530*/  ISETP.NE.AND P2, PT, R20, RZ, PT ;  /* 0x000000ff1400720c */ /* 0x000fe40003f45270 */
[----:B--2---:R-:W-:-:S02]  /*0540*/  @P0 PRMT R2, R4, 0x7632, R2 ;  /* 0x0000763204020816 */ /* 0x004fc40000000002 */
[----:B------:R-:W-:Y:S02]  /*0550*/  @P0 PRMT R0, R4, 0x7610, R0 ;  /* 0x0000761004000816 */ /* 0x000fe40000000000 */
[----:B------:R-:W-:Y:S02]  /*0560*/  SHF.L.U32 R7, R2, 0x10, RZ ;  /* 0x0000001002077819 */ /* 0x000fe400000006ff */
[----:B------:R-:W-:-:S03]  /*0570*/  SHF.L.U32 R6, R0, 0x10, RZ ;  /* 0x0000001000067819 */ /* 0x000fc600000006ff */
[----:B------:R-:W-:Y:S02]  /*0580*/  FMUL.FTZ R9, R7, R7 ;  /* 0x0000000707097220 */ /* 0x000fe40000410000 */
[C---:B------:R-:W-:Y:S02]  /*0590*/  FADD.FTZ R7, R6.reuse, R7 ;  /* 0x0000000706077221 */ /* 0x040fe40000010000 */
[----:B------:R-:W-:Y:S02]  /*05a0*/  FFMA.FTZ R9, R6, R6, R9 ;  /* 0x0000000606097223 */ /* 0x000fe40000010009 */
[----:B------:R-:W-:Y:S02]  /*05b0*/  FADD.FTZ R7, RZ, R7 ;  /* 0x00000007ff077221 */ /* 0x000fe40000010000 */
[----:B------:R-:W-:-:S03]  /*05c0*/  FADD.FTZ R5, RZ, R9 ;  /* 0x00000009ff057221 */ /* 0x000fc60000010000 */
[----:B------:R-:W0:Y:S04]  /*05d0*/  SHFL.DOWN PT, R4, R7, 0x1, 0x1f ;  /* 0x08201f0007047f89 */ /* 0x000e2800000e0000 */
[----:B------:R-:W1:Y:S01]  /*05e0*/  SHFL.DOWN PT, R6, R5, 0x1, 0x1f ;  /* 0x08201f0005067f89 */ /* 0x000e6200000e0000 */
        /* <DEDUP_REMOVED lines=22> */
[----:B------:R-:W-:-:S05]  /*0750*/  MOV R4, R7 ;  /* 0x0000000700047202 */ /* 0x000fca0000000f00 */
[----:B------:R0:W-:Y:S01]  /*0760*/  @!P3 STS.64 [R16+0x10], R4 ;  /* 0x000010041000b388 */ /* 0x0001e20000000a00 */
[----:B------:R-:W-:Y:S06]  /*0770*/  BAR.SYNC.DEFER_BLOCKING 0x0 ;  /* 0x0000000000007b1d */ /* 0x000fec0000010000 */
[----:B------:R-:W-:Y:S05]  /*0780*/  @P2 BRA `(.L_x_1478) ;  /* 0x00000000007c2947 */ /* 0x000fea0003800000 */
[----:B------:R-:W1:Y:S01]  /*0790*/  S2UR UR6, SR_CgaCtaId ;  /* 0x00000000000679c3 */ /* 0x000e620000008800 */
[----:B------:R-:W-:Y:S02]  /*07a0*/  UMOV UR5, 0x400 ;  /* 0x0000040000057882 */ /* 0x000fe40000000000 */
[----:B-1----:R-:W-:-:S09]  /*07b0*/  ULEA UR5, UR6, UR5, 0x18 ;  /* 0x0000000506057291 */ /* 0x002fd2000f8ec03f */
        /* <DEDUP_REMOVED lines=28> */
.L_x_1478:
[----:B------:R-:W-:Y:S05]  /*0980*/  BSYNC B0 ;  /* 0x0000000000007941 */ /* 0x000fea0003800000 */
.L_x_1477:
[----:B------:R-:W1:Y:S02]  /*0990*/  LDC R12, c[0x0][0xc] ;  /* 0x00000300ff0c7b82 */ /* 0x000e640000000800 */
[----:B-1----:R-:W-:-:S13]  /*09a0*/  ISETP.GE.U32.AND P1, PT, R12, 0x2, PT ;  /* 0x000000020c00780c */ /* 0x002fda0003f26070 */
[----:B------:R-:W-:Y:S05]  /*09b0*/  @!P1 BRA `(.L_x_1479) ;  /* 0x0000000800789947 */ /* 0x000fea0003800000 */
[----:B------:R-:W-:Y:S05]  /*09c0*/  @P2 BRA `(.L_x_1480) ;  /* 0x00000000007c2947 */ /* 0x000fea0003800000 */
[----:B------:R-:W1:Y:S01]  /*09d0*/  LDC R13, c[0x0][0x10] ;  /* 0x00000400ff0d7b82 */ /* 0x000e620000000800 */
[----:B------:R-:W2:Y:S01]  /*09e0*/  S2R R14, SR_CTAID.Y ;  /* 0x00000000000e7919 */ /* 0x000ea20000002600 */
[C---:B------:R-:W-:Y:S02]  /*09f0*/  LOP3.LUT R28, R17.reuse, 0x1, RZ, 0xc0, !PT ;  /* 0x00000001111c7812 */ /* 0x040fe400078ec0ff */
[----:B------:R-:W-:Y:S02]  /*0a00*/  LOP3.LUT P1, RZ, R17, 0x2, RZ, 0xc0, !PT ;  /* 0x0000000211ff7812 */ /* 0x000fe4000782c0ff */
[----:B------:R-:W-:Y:S02]  /*0a10*/  MOV R23, 0x1 ;  /* 0x0000000100177802 */ /* 0x000fe40000000f00 */
[----:B------:R-:W3:Y:S02]  /*0a20*/  LDC.64 R8, c[0x0][0x248] ;  /* 0x00009200ff087b82 */ /* 0x000ee40000000a00 */
[----:B------:R-:W-:-:S06]  /*0a30*/  SEL R23, R23, 0xffffffff, !P1 ;  /* 0xffffffff17177807 */ /* 0x000fcc0004800000 */
[----:B------:R-:W4:Y:S01]  /*0a40*/  LDC.64 R6, c[0x0][0x240] ;  /* 0x00009000ff067b82 */ /* 0x000f220000000a00 */
[----:B-1----:R-:W-:-:S04]  /*0a50*/  IMAD R15, R28, R13, RZ ;  /* 0x0000000d1c0f7224 */ /* 0x002fc800078e02ff */
[----:B------:R-:W-:-:S05]  /*0a60*/  IMAD R10, R15, R12, RZ ;  /* 0x0000000c0f0a7224 */ /* 0x000fca00078e02ff */
[----:B------:R-:W-:Y:S02]  /*0a70*/  SHF.L.U32 R11, R10, 0x1, RZ ;  /* 0x000000010a0b7819 */ /* 0x000fe400000006ff */
[----:B--2---:R-:W-:-:S03]  /*0a80*/  IADD3 R15, R15, R14, RZ ;  /* 0x0000000e0f0f7210 */ /* 0x004fc60007ffe0ff */
[----:B---3--:R-:W-:-:S04]  /*0a90*/  IMAD.WIDE R8, R11, 0x4, R8 ;  /* 0x000000040b087825 */ /* 0x008fc800078e0208 */
[----:B------:R-:W-:-:S04]  /*0aa0*/  IMAD R11, R13, UR7, R14 ;  /* 0x000000070d0b7c24 */ /* 0x000fc8000f8e020e */
[----:B------:R-:W-:-:S04]  /*0ab0*/  IMAD.WIDE.U32 R10, R11, 0x8, R8 ;  /* 0x000000080b0a7825 */ /* 0x000fc800078e0008 */
[----:B----4-:R-:W-:Y:S01]  /*0ac0*/  IMAD.WIDE.U32 R8, R15, 0x4, R6 ;  /* 0x000000040f087825 */ /* 0x010fe200078e0006 */
[----:B------:R-:W-:Y:S01]  /*0ad0*/  SEL R15, R12, RZ, !P1 ;  /* 0x000000ff0c0f7207 */ /* 0x000fe20004800000 */
[----:B------:R1:W-:Y:S03]  /*0ae0*/  STG.E.64 desc[UR8][R10.64], R4 ;  /* 0x000000040a007986 */ /* 0x0003e6000c101b08 */
[----:B------:R-:W-:Y:S01]  /*0af0*/  ISETP.NE.AND P1, PT, R15, -0x1, PT ;  /* 0xffffffff0f00780c */ /* 0x000fe20003f25270 */
[----:B------:R-:W-:Y:S06]  /*0b00*/  MEMBAR.ALL.GPU ;  /* 0x0000000000007992 */ /* 0x000fec000000a000 */
[----:B------:R-:W-:-:S00]  /*0b10*/  ERRBAR ;  /* 0x00000000000079ab */ /* 0x000fc00000000000 */
[----:B------:R-:W-:Y:S06]  /*0b20*/  CGAERRBAR ;  /* 0x00000000000075ab */ /* 0x000fec0000000000 */
[----:B------:R1:W-:Y:S01]  /*0b30*/  REDG.E.ADD.S32.STRONG.GPU desc[UR8][R8.64], R23 ;  /* 0x000000170800798e */ /* 0x0003e2000c10e388 */
[----:B------:R-:W-:Y:S05]  /*0b40*/  @!P1 BRA `(.L_x_1480) ;  /* 0x00000000001c9947 */ /* 0x000fea0003800000 */
[----:B------:R-:W-:-:S04]  /*0b50*/  IMAD R13, R28, R13, R14 ;  /* 0x0000000d1c0d7224 */ /* 0x000fc800078e020e */
[----:B------:R-:W-:-:S07]  /*0b60*/  IMAD.WIDE.U32 R6, R13, 0x4, R6 ;  /* 0x000000040d067825 */ /* 0x000fce00078e0006 */
.L_x_1481:
[----:B-1----:R-:W2:Y:S04]  /*0b70*/  LDG.E.STRONG.GPU R8, desc[UR8][R6.64] ;  /* 0x0000000806087981 */ /* 0x002ea8000c1ef900 */
[----:B--2---:R-:W-:Y:S01]  /*0b80*/  CCTL.IVALL ;  /* 0x00000000ff00798f */ /* 0x004fe20002000000 */
[----:B------:R-:W-:Y:S05]  /*0b90*/  YIELD ;  /* 0x0000000000007946 */ /* 0x000fea0003800000 */
[----:B------:R-:W-:-:S13]  /*0ba0*/  ISETP.NE.AND P1, PT, R8, R15, PT ;  /* 0x0000000f0800720c */ /* 0x000fda0003f25270 */
[----:B------:R-:W-:Y:S05]  /*0bb0*/  @P1 BRA `(.L_x_1481) ;  /* 0xfffffffc00ec1947 */ /* 0x000fea000383ffff */
.L_x_1480:
        /* <DEDUP_REMOVED lines=10> */
[----:B------:R-:W-:-:S07]  /*0c60*/  IADD3 R14, -R7, R12, RZ ;  /* 0x0000000c070e7210 */ /* 0x000fce0007ffe1ff */
.L_x_1483:
[----:B------:R-:W-:-:S13]  /*0c70*/  ISETP.EQ.OR P4, PT, R13, UR7, P2 ;  /* 0x000000070d007c0c */ /* 0x000fda0009782670 */
[----:B-1----:R-:W1:Y:S01]  /*0c80*/  @!P4 LDC R8, c[0x0][0x10] ;  /* 0x00000400ff08cb82 */ /* 0x002e620000000800 */
[----:B------:R-:W2:Y:S01]  /*0c90*/  @!P4 S2R R10, SR_CTAID.Y ;  /* 0x00000000000ac919 */ /* 0x000ea20000002600 */
[----:B------:R-:W-:-:S06]  /*0ca0*/  @!P4 LOP3.LUT R9, R17, 0x1, RZ, 0xc0, !PT ;  /* 0x000000011109c812 */ /* 0x000fcc00078ec0ff */
[----:B------:R-:W3:Y:S01]  /*0cb0*/  @!P4 LDC.64 R6, c[0x0][0x248] ;  /* 0x00009200ff06cb82 */ /* 0x000ee20000000a00 */
[----:B-1----:R-:W-:-:S04]  /*0cc0*/  @!P4 IMAD R9, R8, R9, RZ ;  /* 0x000000090809c224 */ /* 0x002fc800078e02ff */
[----:B------:R-:W-:-:S05]  /*0cd0*/  @!P4 IMAD R9, R9, R12, RZ ;  /* 0x0000000c0909c224 */ /* 0x000fca00078e02ff */
[----:B------:R-:W-:-:S05]  /*0ce0*/  @!P4 SHF.L.U32 R9, R9, 0x1, RZ ;  /* 0x000000010909c819 */ /* 0x000fca00000006ff */
[----:B---3--:R-:W-:-:S04]  /*0cf0*/  @!P4 IMAD.WIDE R6, R9, 0x4, R6 ;  /* 0x000000040906c825 */ /* 0x008fc800078e0206 */
[----:B--2---:R-:W-:-:S04]  /*0d00*/  @!P4 IMAD R9, R8, R13, R10 ;  /* 0x0000000d0809c224 */ /* 0x004fc800078e020a */
[----:B------:R-:W-:-:S06]  /*0d10*/  @!P4 IMAD.WIDE.U32 R6, R9, 0x8, R6 ;  /* 0x000000080906c825 */ /* 0x000fcc00078e0006 */
[----:B------:R-:W0:Y:S01]  /*0d20*/  @!P4 LDG.E.64 R6, desc[UR8][R6.64] ;  /* 0x000000080606c981 */ /* 0x000e22000c1e1b00 */
[C---:B------:R-:W-:Y:S02]  /*0d30*/  IADD3 R8, R13.reuse, 0x1, RZ ;  /* 0x000000010d087810 */ /* 0x040fe40007ffe0ff */
[----:B------:R-:W-:Y:S02]  /*0d40*/  IADD3 R15, R13, 0x2, RZ ;  /* 0x000000020d0f7810 */ /* 0x000fe40007ffe0ff */
[----:B------:R-:W-:Y:S02]  /*0d50*/  ISETP.EQ.OR P1, PT, R8, UR7, P2 ;  /* 0x0000000708007c0c */ /* 0x000fe40009722670 */
[----:B------:R-:W-:-:S11]  /*0d60*/  ISETP.EQ.OR P3, PT, R15, UR7, P2 ;  /* 0x000000070f007c0c */ /* 0x000fd60009762670 */
[----:B------:R-:W1:Y:S01]  /*0d70*/  @!P1 S2R R29, SR_CTAID.Y ;  /* 0x00000000001d9919 */ /* 0x000e620000002600 */
[----:B------:R-:W1:Y:S01]  /*0d80*/  @!P1 LDC R23, c[0x0][0x10] ;  /* 0x00000400ff179b82 */ /* 0x000e620000000800 */
[----:B------:R-:W-:Y:S01]  /*0d90*/  @!P1 LOP3.LUT R28, R17, 0x1, RZ, 0xc0, !PT ;  /* 0x00000001111c9812 */ /* 0x000fe200078ec0ff */
[----:B------:R-:W2:Y:S06]  /*0da0*/  @!P3 S2R R10, SR_CTAID.Y ;  /* 0x00000000000ab919 */ /* 0x000eac0000002600 */
[----:B------:R-:W2:Y:S01]  /*0db0*/  @!P3 LDC R11, c[0x0][0x10] ;  /* 0x00000400ff0bbb82 */ /* 0x000ea20000000800 */
[----:B-1----:R-:W-:-:S07]  /*0dc0*/  @!P1 IMAD R29, R8, R23, R29 ;  /* 0x00000017081d9224 */ /* 0x002fce00078e021d */
[----:B------:R-:W1:Y:S01]  /*0dd0*/  @!P1 LDC.64 R8, c[0x0][0x248] ;  /* 0x00009200ff089b82 */ /* 0x000e620000000a00 */
[----:B------:R-:W-:Y:S02]  /*0de0*/  @!P1 IMAD R23, R23, R28, RZ ;  /* 0x0000001c17179224 */ /* 0x000fe400078e02ff */
[----:B--2---:R-:W-:Y:S01]  /*0df0*/  @!P3 IMAD R10, R15, R11, R10 ;  /* 0x0000000b0f0ab224 */ /* 0x004fe200078e020a */
[----:B------:R-:W-:Y:S01]  /*0e00*/  IADD3 R15, R13, 0x3, RZ ;  /* 0x000000030d0f7810 */ /* 0x000fe20007ffe0ff */
[----:B------:R-:W-:-:S05]  /*0e10*/  @!P1 IMAD R23, R23, R12, RZ ;  /* 0x0000000c17179224 */ /* 0x000fca00078e02ff */
[----:B------:R-:W-:-:S05]  /*0e20*/  @!P1 SHF.L.U32 R23, R23, 0x1, RZ ;  /* 0x0000000117179819 */ /* 0x000fca00000006ff */
[----:B-1----:R-:W-:-:S04]  /*0e30*/  @!P1 IMAD.WIDE R8, R23, 0x4, R8 ;  /* 0x0000000417089825 */ /* 0x002fc800078e0208 */
[----:B------:R-:W-:-:S04]  /*0e40*/  @!P1 IMAD.WIDE.U32 R28, R29, 0x8, R8 ;  /* 0x000000081d1c9825 */ /* 0x000fc800078e0008 */
[----:B0-----:R-:W-:Y:S01]  /*0e50*/  @!P4 FADD.FTZ R4, R4, R6 ;  /* 0x000000060404c221 */ /* 0x001fe20000010000 */
[----:B------:R-:W-:Y:S01]  /*0e60*/  @!P4 FADD.FTZ R5, R5, R7 ;  /* 0x000000070505c221 */ /* 0x000fe20000010000 */
[----:B------:R-:W-:Y:S02]  /*0e70*/  ISETP.EQ.OR P4, PT, R15, UR7, P2 ;  /* 0x000000070f007c0c */ /* 0x000fe40009782670 */
[----:B------:R-:W-:-:S05]  /*0e80*/  @!P3 LOP3.LUT R6, R17, 0x1, RZ, 0xc0, !PT ;  /* 0x000000011106b812 */ /* 0x000fca00078ec0ff */
[----:B------:R-:W-:Y:S02]  /*0e90*/  @!P3 IMAD R11, R11, R6, RZ ;  /* 0x000000060b0bb224 */ /* 0x000fe400078e02ff */
[----:B------:R-:W0:Y:S02]  /*0ea0*/  @!P3 LDC.64 R6, c[0x0][0x248] ;  /* 0x00009200ff06bb82 */ /* 0x000e240000000a00 */
[----:B------:R-:W-:Y:S02]  /*0eb0*/  @!P3 IMAD R8, R11, R12, RZ ;  /* 0x0000000c0b08b224 */ /* 0x000fe400078e02ff */
[----:B------:R-:W1:Y:S03]  /*0ec0*/  @!P4 S2R R11, SR_CTAID.Y ;  /* 0x00000000000bc919 */ /* 0x000e660000002600 */
[----:B------:R-:W-:Y:S01]  /*0ed0*/  @!P3 SHF.L.U32 R9, R8, 0x1, RZ ;  /* 0x000000010809b819 */ /* 0x000fe200000006ff */
[----:B------:R-:W1:Y:S04]  /*0ee0*/  @!P4 LDC R23, c[0x0][0x10] ;  /* 0x00000400ff17cb82 */ /* 0x000e680000000800 */
[----:B0-----:R-:W-:-:S04]  /*0ef0*/  @!P3 IMAD.WIDE R6, R9, 0x4, R6 ;  /* 0x000000040906b825 */ /* 0x001fc800078e0206 */
[----:B------:R-:W-:Y:S01]  /*0f00*/  @!P3 IMAD.WIDE.U32 R8, R10, 0x8, R6 ;  /* 0x000000080a08b825 */ /* 0x000fe200078e0006 */
[----:B------:R-:W-:-:S03]  /*0f10*/  @!P4 LOP3.LUT R6, R17, 0x1, RZ, 0xc0, !PT ;  /* 0x000000011106c812 */ /* 0x000fc600078ec0ff */
[----:B-1----:R-:W-:Y:S02]  /*0f20*/  @!P4 IMAD R15, R15, R23, R11 ;  /* 0x000000170f0fc224 */ /* 0x002fe400078e020b */
[----:B------:R-:W2:Y:S01]  /*0f30*/  @!P3 LDG.E.64 R8, desc[UR8][R8.64] ;  /* 0x000000080808b981 */ /* 0x000ea2000c1e1b00 */
[----:B------:R-:W0:Y:S01]  /*0f40*/  @!P4 LDC.64 R10, c[0x0][0x248] ;  /* 0x00009200ff0acb82 */ /* 0x000e220000000a00 */
[----:B------:R-:W-:Y:S02]  /*0f50*/  @!P4 IMAD R23, R23, R6, RZ ;  /* 0x000000061717c224 */ /* 0x000fe400078e02ff */
[----:B------:R-:W3:Y:S02]  /*0f60*/  @!P1 LDG.E.64 R6, desc[UR8][R28.64] ;  /* 0x000000081c069981 */ /* 0x000ee4000c1e1b00 */
[----:B------:R-:W-:-:S05]  /*0f70*/  @!P4 IMAD R23, R23, R12, RZ ;  /* 0x0000000c1717c224 */ /* 0x000fca00078e02ff */
[----:B------:R-:W-:-:S05]  /*0f80*/  @!P4 SHF.L.U32 R23, R23, 0x1, RZ ;  /* 0x000000011717c819 */ /* 0x000fca00000006ff */
[----:B0-----:R-:W-:-:S04]  /*0f90*/  @!P4 IMAD.WIDE R10, R23, 0x4, R10 ;  /* 0x00000004170ac825 */ /* 0x001fc800078e020a */
[----:B------:R-:W-:-:S06]  /*0fa0*/  @!P4 IMAD.WIDE.U32 R10, R15, 0x8, R10 ;  /* 0x000000080f0ac825 */ /* 0x000fcc00078e000a */
[----:B------:R-:W4:Y:S01]  /*0fb0*/  @!P4 LDG.E.64 R10, desc[UR8][R10.64] ;  /* 0x000000080a0ac981 */ /* 0x000f22000c1e1b00 */
[----:B------:R-:W-:Y:S02]  /*0fc0*/  IADD3 R14, R14, -0x4, RZ ;  /* 0xfffffffc0e0e7810 */ /* 0x000fe40007ffe0ff */
[----:B------:R-:W-:Y:S01]  /*0fd0*/  IADD3 R13, R13, 0x4, RZ ;  /* 0x000000040d0d7810 */ /* 0x000fe20007ffe0ff */
[----:B---3--:R-:W-:Y:S01]  /*0fe0*/  @!P1 FADD.FTZ R4, R4, R6 ;  /* 0x0000000604049221 */ /* 0x008fe20000010000 */
[----:B------:R-:W-:Y:S01]  /*0ff0*/  @!P1 FADD.FTZ R5, R5, R7 ;  /* 0x0000000705059221 */ /* 0x000fe20000010000 */
[----:B------:R-:W-:Y:S02]  /*1000*/  ISETP.NE.AND P1, PT, R14, RZ, PT ;  /* 0x000000ff0e00720c */ /* 0x000fe40003f25270 */
[----:B--2---:R-:W-:Y:S01]  /*1010*/  @!P3 FADD.FTZ R4, R4, R8 ;  /* 0x000000080404b221 */ /* 0x004fe20000010000 */
[----:B------:R-:W-:-:S03]  /*1020*/  @!P3 FADD.FTZ R5, R5, R9 ;  /* 0x000000090505b221 */ /* 0x000fc60000010000 */
[----:B----4-:R-:W-:Y:S01]  /*1030*/  @!P4 FADD.FTZ R4, R4, R10 ;  /* 0x0000000a0404c221 */ /* 0x010fe20000010000 */
[----:B------:R-:W-:-:S06]  /*1040*/  @!P4 FADD.FTZ R5, R5, R11 ;  /* 0x0000000b0505c221 */ /* 0x000fcc0000010000 */
[----:B------:R-:W-:Y:S05]  /*1050*/  @P1 BRA `(.L_x_1483) ;  /* 0xfffffffc00041947 */ /* 0x000fea000383ffff */
.L_x_1482:
[----:B-1----:R-:W-:-:S13]  /*1060*/  LOP3.LUT P1, R8, R12, 0x3, RZ, 0xc0, !PT ;  /* 0x000000030c087812 */ /* 0x002fda000782c0ff */
[----:B------:R-:W-:Y:S05]  /*1070*/  @!P1 BRA `(.L_x_1479) ;  /* 0x0000000000c89947 */ /* 0x000fea0003800000 */
[----:B------:R-:W-:Y:S01]  /*1080*/  ISETP.EQ.OR P1, PT, R13, UR7, P2 ;  /* 0x000000070d007c0c */ /* 0x000fe20009722670 */
[----:B------:R-:W-:Y:S01]  /*1090*/  BSSY B0, `(.L_x_1484) ;  /* 0x0000010000007945 */ /* 0x000fe20003800000 */
[----:B------:R-:W-:-:S11]  /*10a0*/  ISETP.NE.AND P3, PT, R8, 0x1, PT ;  /* 0x000000010800780c */ /* 0x000fd60003f65270 */
[----:B------:R-:W-:Y:S05]  /*10b0*/  @P1 BRA `(.L_x_1485) ;  /* 0x0000000000341947 */ /* 0x000fea0003800000 */
[----:B------:R-:W1:Y:S01]  /*10c0*/  S2R R10, SR_CTAID.Y ;  /* 0x00000000000a7919 */ /* 0x000e620000002600 */
[----:B------:R-:W2:Y:S01]  /*10d0*/  LDC.64 R6, c[0x0][0x248] ;  /* 0x00009200ff067b82 */ /* 0x000ea20000000a00 */
[----:B------:R-:W-:Y:S01]  /*10e0*/  LOP3.LUT R9, R17, 0x1, RZ, 0xc0, !PT ;  /* 0x0000000111097812 */ /* 0x000fe200078ec0ff */
[----:B------:R-:W-:-:S04]  /*10f0*/  ULDC UR5, c[0x0][0x10] ;  /* 0x0000040000057ab9 */ /* 0x000fc80000000800 */
[----:B------:R-:W-:-:S04]  /*1100*/  IMAD R9, R9, UR5, RZ ;  /* 0x0000000509097c24 */ /* 0x000fc8000f8e02ff */
[----:B------:R-:W-:-:S05]  /*1110*/  IMAD R9, R9, R12, RZ ;  /* 0x0000000c09097224 */ /* 0x000fca00078e02ff */
[----:B------:R-:W-:-:S05]  /*1120*/  SHF.L.U32 R9, R9, 0x1, RZ ;  /* 0x0000000109097819 */ /* 0x000fca00000006ff */
[----:B--2---:R-:W-:-:S04]  /*1130*/  IMAD.WIDE R6, R9, 0x4, R6 ;  /* 0x0000000409067825 */ /* 0x004fc800078e0206 */
[----:B-1----:R-:W-:-:S04]  /*1140*/  IMAD R9, R13, UR5, R10 ;  /* 0x000000050d097c24 */ /* 0x002fc8000f8e020a */
[----:B------:R-:W-:-:S06]  /*1150*/  IMAD.WIDE.U32 R6, R9, 0x8, R6 ;  /* 0x0000000809067825 */ /* 0x000fcc00078e0006 */
[----:B------:R-:W0:Y:S02]  /*1160*/  LDG.E.64 R6, desc[UR8][R6.64] ;  /* 0x0000000806067981 */ /* 0x000e24000c1e1b00 */
[----:B0-----:R-:W-:Y:S01]  /*1170*/  FADD.FTZ R4, R4, R6 ;  /* 0x0000000604047221 */ /* 0x001fe20000010000 */
[----:B------:R-:W-:-:S07]  /*1180*/  FADD.FTZ R5, R5, R7 ;  /* 0x0000000705057221 */ /* 0x000fce0000010000 */
.L_x_1485:
[----:B------:R-:W-:Y:S05]  /*1190*/  BSYNC B0 ;  /* 0x0000000000007941 */ /* 0x000fea0003800000 */
.L_x_1484:
[----:B------:R-:W-:Y:S05]  /*11a0*/  @!P3 BRA `(.L_x_1479) ;  /* 0x00000000007cb947 */ /* 0x000fea0003800000 */
[C---:B------:R-:W-:Y:S02]  /*11b0*/  IADD3 R6, R13.reuse, 0x1, RZ ;  /* 0x000000010d067810 */ /* 0x040fe40007ffe0ff */
[----:B------:R-:W-:Y:S02]  /*11c0*/  IADD3 R13, R13, 0x2, RZ ;  /* 0x000000020d0d7810 */ /* 0x000fe40007ffe0ff */
[----:B------:R-:W-:Y:S02]  /*11d0*/  ISETP.EQ.OR P3, PT, R6, UR7, P2 ;  /* 0x0000000706007c0c */ /* 0x000fe40009762670 */
[----:B------:R-:W-:-:S04]  /*11e0*/  ISETP.EQ.OR P1, PT, R13, UR7, P2 ;  /* 0x000000070d007c0c */ /* 0x000fc80009722670 */
[----:B------:R-:W-:-:S07]  /*11f0*/  ISETP.EQ.OR P1, PT, R8, 0x2, P1 ;  /* 0x000000020800780c */ /* 0x000fce0000f22670 */
[----:B------:R-:W1:Y:S01]  /*1200*/  @!P3 S2R R15, SR_CTAID.Y ;  /* 0x00000000000fb919 */ /* 0x000e620000002600 */
[----:B------:R-:W1:Y:S01]  /*1210*/  @!P3 LDC R11, c[0x0][0x10] ;  /* 0x00000400ff0bbb82 */ /* 0x000e620000000800 */
[----:B------:R-:W-:-:S04]  /*1220*/  @!P3 LOP3.LUT R10, R17, 0x1, RZ, 0xc0, !PT ;  /* 0x00000001110ab812 */ /* 0x000fc800078ec0ff */
[----:B------:R-:W2:Y:S03]  /*1230*/  @!P1 S2R R14, SR_CTAID.Y ;  /* 0x00000000000e9919 */ /* 0x000ea60000002600 */
[----:B------:R-:W2:Y:S08]  /*1240*/  @!P1 LDC R23, c[0x0][0x10] ;  /* 0x00000400ff179b82 */ /* 0x000eb00000000800 */
[----:B------:R-:W3:Y:S01]  /*1250*/  @!P3 LDC.64 R8, c[0x0][0x248] ;  /* 0x00009200ff08bb82 */ /* 0x000ee20000000a00 */
[----:B-1----:R-:W-:-:S07]  /*1260*/  @!P3 IMAD R15, R6, R11, R15 ;  /* 0x0000000b060fb224 */ /* 0x002fce00078e020f */
[----:B------:R-:W1:Y:S01]  /*1270*/  @!P1 LDC.64 R6, c[0x0][0x248] ;  /* 0x00009200ff069b82 */ /* 0x000e620000000a00 */
[----:B------:R-:W-:Y:S01]  /*1280*/  @!P3 IMAD R11, R11, R10, RZ ;  /* 0x0000000a0b0bb224 */ /* 0x000fe200078e02ff */
[----:B------:R-:W-:Y:S01]  /*1290*/  @!P1 LOP3.LUT R10, R17, 0x1, RZ, 0xc0, !PT ;  /* 0x00000001110a9812 */ /* 0x000fe200078ec0ff */
[----:B--2---:R-:W-:Y:S02]  /*12a0*/  @!P1 IMAD R13, R13, R23, R14 ;  /* 0x000000170d0d9224 */ /* 0x004fe400078e020e */
[----:B------:R-:W-:Y:S02]  /*12b0*/  @!P3 IMAD R11, R11, R12, RZ ;  /* 0x0000000c0b0bb224 */ /* 0x000fe400078e02ff */
[----:B------:R-:W-:-:S03]  /*12c0*/  @!P1 IMAD R29, R23, R10, RZ ;  /* 0x0000000a171d9224 */ /* 0x000fc600078e02ff */
[----:B------:R-:W-:Y:S01]  /*12d0*/  @!P3 SHF.L.U32 R11, R11, 0x1, RZ ;  /* 0x000000010b0bb819 */ /* 0x000fe200000006ff */
[----:B------:R-:W-:-:S04]  /*12e0*/  @!P1 IMAD R29, R29, R12, RZ ;  /* 0x0000000c1d1d9224 */ /* 0x000fc800078e02ff */
[----:B---3--:R-:W-:Y:S01]  /*12f0*/  @!P3 IMAD.WIDE R10, R11, 0x4, R8 ;  /* 0x000000040b0ab825 */ /* 0x008fe200078e0208 */
[----:B------:R-:W-:-:S05]  /*1300*/  @!P1 SHF.L.U32 R29, R29, 0x1, RZ ;  /* 0x000000011d1d9819 */ /* 0x000fca00000006ff */
[----:B-1----:R-:W-:-:S04]  /*1310*/  @!P1 IMAD.WIDE R8, R29, 0x4, R6 ;  /* 0x000000041d089825 */ /* 0x002fc800078e0206 */
        /* <DEDUP_REMOVED lines=8> */
.L_x_1479:
[----:B------:R-:W-:Y:S01]  /*13a0*/  ULDC.64 UR12, c[0x0][0x218] ;  /* 0x00008600000c7ab9 */ /* 0x000fe20000000a00 */
[----:B------:R-:W-:Y:S01]  /*13b0*/  LOP3.LUT P1, RZ, R20, UR7, RZ, 0xfc, !PT ;  /* 0x0000000714ff7c12 */ /* 0x000fe2000f82fcff */
[----:B------:R-:W2:Y:S01]  /*13c0*/  S2UR UR6, SR_CgaCtaId ;  /* 0x00000000000679c3 */ /* 0x000ea20000008800 */
[----:B------:R-:W-:Y:S01]  /*13d0*/  ISETP.EQ.U32.AND P3, PT, RZ, UR12, PT ;  /* 0x0000000cff007c0c */ /* 0x000fe2000bf62070 */
[----:B------:R-:W-:Y:S01]  /*13e0*/  UMOV UR5, 0x400 ;  /* 0x0000040000057882 */ /* 0x000fe20000000000 */
[----:B-1----:R-:W-:Y:S01]  /*13f0*/  IADD3 R8, -R3, RZ, RZ ;  /* 0x000000ff03087210 */ /* 0x002fe20007ffe1ff */
[----:B------:R-:W-:Y:S01]  /*1400*/  ULDC UR11, c[0x0][0x288] ;  /* 0x0000a200000b7ab9 */ /* 0x000fe20000000800 */
[----:B------:R-:W-:-:S03]  /*1410*/  ISETP.EQ.OR.EX P1, PT, RZ, UR13, P1, P3 ;  /* 0x0000000dff007c0c */ /* 0x000fc60008f22730 */
[----:B------:R-:W-:Y:S01]  /*1420*/  IMAD R3, R8, UR11, R21 ;  /* 0x0000000b08037c24 */ /* 0x000fe2000f8e0215 */
[----:B------:R-:W1:Y:S03]  /*1430*/  LDC.64 R10, c[0x0][0x228] ;  /* 0x00008a00ff0a7b82 */ /* 0x000e660000000a00 */
[----:B------:R-:W-:-:S05]  /*1440*/  IMAD R3, R3, 0xc, R22 ;  /* 0x0000000c03037824 */ /* 0x000fca00078e0216 */
[----:B------:R-:W3:Y:S01]  /*1450*/  LDC.64 R6, c[0x0][0x230] ;  /* 0x00008c00ff067b82 */ /* 0x000ee20000000a00 */
[----:B--2---:R-:W-:-:S07]  /*1460*/  ULEA UR5, UR6, UR5, 0x18 ;  /* 0x0000000506057291 */ /* 0x004fce000f8ec03f */
[----:B------:R-:W2:Y:S01]  /*1470*/  @!P1 LDC.64 R12, c[0x0][0x218] ;  /* 0x00008600ff0c9b82 */ /* 0x000ea20000000a00 */
[----:B------:R-:W-:Y:S02]  /*1480*/  ULDC UR6, c[0x0][0x2a4] ;  /* 0x0000a90000067ab9 */ /* 0x000fe40000000800 */
[----:B------:R-:W-:Y:S01]  /*1490*/  @!P1 FMUL.FTZ R9, R5, UR6 ;  /* 0x0000000605099c20 */ /* 0x000fe20008410000 */
[----:B------:R-:W-:Y:S01]  /*14a0*/  @!P1 FMUL.FTZ R8, R4, UR6 ;  /* 0x0000000604089c20 */ /* 0x000fe20008410000 */
[----:B------:R0:W-:Y:S01]  /*14b0*/  @!P2 STS.64 [UR5+0x78], R4 ;  /* 0x00007804ff00a988 */ /* 0x0001e20008000a05 */
[----:B-1----:R-:W-:-:S04]  /*14c0*/  IMAD.WIDE R10, R3, 0x4, R10 ;  /* 0x00000004030a7825 */ /* 0x002fc800078e020a */
[----:B---3--:R-:W-:-:S04]  /*14d0*/  IMAD.WIDE R6, R3, 0x4, R6 ;  /* 0x0000000403067825 */ /* 0x008fc800078e0206 */
[----:B--2---:R-:W-:-:S05]  /*14e0*/  @!P1 IMAD.WIDE R12, R21, 0x8, R12 ;  /* 0x00000008150c9825 */ /* 0x004fca00078e020c */
[----:B------:R1:W-:Y:S01]  /*14f0*/  @!P1 STG.E.64 desc[UR8][R12.64], R8 ;  /* 0x000000080c009986 */ /* 0x0003e2000c101b08 */
[----:B------:R-:W-:Y:S06]  /*1500*/  BAR.SYNC.DEFER_BLOCKING 0x0 ;  /* 0x0000000000007b1d */ /* 0x000fec0000010000 */
[----:B------:R-:W2:Y:S04]  /*1510*/  LDG.E.64 R10, desc[UR8][R10.64] ;  /* 0x000000080a0a7981 */ /* 0x000ea8000c1e1b00 */
[----:B------:R-:W2:Y:S01]  /*1520*/  LDG.E.64 R6, desc[UR8][R6.64] ;  /* 0x0000000806067981 */ /* 0x000ea2000c1e1b00 */
[----:B------:R-:W-:-:S02]  /*1530*/  MOV R3, 0x3f800000 ;  /* 0x3f80000000037802 */ /* 0x000fc40000000f00 */
[----:B0-----:R-:W-:Y:S01]  /*1540*/  SHF.L.U32 R5, R0, 0x10, RZ ;  /* 0x0000001000057819 */ /* 0x001fe200000006ff */
[----:B------:R-:W0:Y:S01]  /*1550*/  LDS.64 R14, [UR5+0x78] ;  /* 0x00007805ff0e7984 */ /* 0x000e220008000a00 */
[----:B-1----:R-:W-:Y:S01]  /*1560*/  SHF.L.U32 R9, R2, 0x10, RZ ;  /* 0x0000001002097819 */ /* 0x002fe200000006ff */
[----:B0-----:R-:W-:-:S04]  /*1570*/  FMUL.FTZ R14, R14, UR6 ;  /* 0x000000060e0e7c20 */ /* 0x001fc80008410000 */
[----:B------:R-:W-:Y:S01]  /*1580*/  FMUL.FTZ R28, R14, R14 ;  /* 0x0000000e0e1c7220 */ /* 0x000fe20000410000 */
[--C-:B------:R-:W-:Y:S01]  /*1590*/  FADD.FTZ R0, R5, -R14.reuse ;  /* 0x8000000e05007221 */ /* 0x100fe20000010000 */
[----:B------:R-:W-:Y:S02]  /*15a0*/  FADD.FTZ R14, R9, -R14 ;  /* 0x8000000e090e7221 */ /* 0x000fe40000010000 */
[----:B------:R-:W-:-:S05]  /*15b0*/  FFMA.FTZ R15, R15, UR6, -R28 ;  /* 0x000000060f0f7c23 */ /* 0x000fca000801081c */
[----:B------:R-:W-:-:S13]  /*15c0*/  FSETP.GTU.FTZ.AND P1, PT, R15, RZ, PT ;  /* 0x000000ff0f00720b */ /* 0x000fda0003f3c000 */
[----:B------:R-:W0:Y:S02]  /*15d0*/  @P1 LDC R28, c[0x0][0x238] ;  /* 0x00008e00ff1c1b82 */ /* 0x000e240000000800 */
[----:B0-----:R-:W-:-:S04]  /*15e0*/  @P1 FADD.FTZ R15, R15, R28 ;  /* 0x0000001c0f0f1221 */ /* 0x001fc80000010000 */
[----:B------:R-:W0:Y:S01]  /*15f0*/  @P1 MUFU.RSQ R3, R15 ;  /* 0x0000000f00031308 */ /* 0x000e220000001400 */
[----:B------:R-:W-:Y:S01]  /*1600*/  ISETP.NE.AND P1, PT, RZ, UR10, PT ;  /* 0x0000000aff007c0c */ /* 0x000fe2000bf25270 */
[-C--:B0-----:R-:W-:Y:S01]  /*1610*/  FMUL.FTZ R5, R0, R3.reuse ;  /* 0x0000000300057220 */ /* 0x081fe20000410000 */
[----:B------:R-:W-:-:S03]  /*1620*/  FMUL.FTZ R14, R14, R3 ;  /* 0x000000030e0e7220 */ /* 0x000fc60000410000 */
[----:B--2---:R-:W-:Y:S01]  /*1630*/  FFMA.FTZ R6, R10, R5, R6 ;  /* 0x000000050a067223 */ /* 0x004fe20000010006 */
[----:B------:R-:W-:-:S07]  /*1640*/  FFMA.FTZ R7, R11, R14, R7 ;  /* 0x0000000e0b077223 */ /* 0x000fce0000010007 */
[----:B------:R-:W-:Y:S05]  /*1650*/  @!P1 BRA `(.L_x_1486) ;  /* 0x0000000000289947 */ /* 0x000fea0003800000 */
        /* <DEDUP_REMOVED lines=9> */
[----:B-1----:R-:W-:-:S07]  /*16f0*/  FMUL.FTZ R7, R7, R8 ;  /* 0x0000000807077220 */ /* 0x002fce0000410000 */
.L_x_1486:
[----:B------:R-:W-:Y:S04]  /*1700*/  BSSY B0, `(.L_x_1487) ;  /* 0x000000e000007945 */ /* 0x000fe80003800000 */
[----:B------:R-:W-:Y:S05]  /*1710*/  @!P0 BRA `(.L_x_1488) ;  /* 0x0000000000308947 */ /* 0x000fea0003800000 */
[----:B------:R-:W-:Y:S01]  /*1720*/  SHF.R.S32.HI R3, RZ, 0x1f, R18 ;  /* 0x0000001fff037819 */ /* 0x000fe20000011412 */
[----:B------:R-:W-:Y:S01]  /*1730*/  ULDC.64 UR12, c[0x0][0x270] ;  /* 0x00009c00000c7ab9 */ /* 0x000fe20000000a00 */
[----:B------:R-:W-:Y:S02]  /*1740*/  MOV R25, R27 ;  /* 0x0000001b00197202 */ /* 0x000fe40000000f00 */
[----:B------:R-:W-:Y:S01]  /*1750*/  F2FP.BF16.F32.PACK_AB R7, R7, R6 ;  /* 0x000000060707723e */ /* 0x000fe200000010ff */
[----:B------:R-:W-:Y:S02]  /*1760*/  IMAD R3, R3, UR12, RZ ;  /* 0x0000000c03037c24 */ /* 0x000fe4000f8e02ff */
[----:B------:R-:W-:-:S04]  /*1770*/  IMAD.WIDE.U32 R24, R18, UR12, R24 ;  /* 0x0000000c12187c25 */ /* 0x000fc8000f8e0018 */
[----:B------:R-:W-:Y:S01]  /*1780*/  IMAD R3, R18, UR13, R3 ;  /* 0x0000000d12037c24 */ /* 0x000fe2000f8e0203 */
[----:B------:R-:W-:Y:S02]  /*1790*/  ULDC.64 UR12, c[0x0][0x210] ;  /* 0x00008400000c7ab9 */ /* 0x000fe40000000a00 */
[----:B------:R-:W-:Y:S02]  /*17a0*/  LEA R2, P1, R24, UR12, 0x1 ;  /* 0x0000000c18027c11 */ /* 0x000fe4000f8208ff */
[----:B------:R-:W-:-:S04]  /*17b0*/  IADD3 R3, R25, R3, RZ ;  /* 0x0000000319037210 */ /* 0x000fc80007ffe0ff */
[----:B------:R-:W-:-:S05]  /*17c0*/  LEA.HI.X R3, R24, UR13, R3, 0x1, P1 ;  /* 0x0000000d18037c11 */ /* 0x000fca00088f0c03 */
[----:B------:R0:W-:Y:S02]  /*17d0*/  STG.E desc[UR8][R2.64], R7 ;  /* 0x0000000702007986 */ /* 0x0001e4000c101908 */
.L_x_1488:
[----:B------:R-:W-:Y:S05]  /*17e0*/  BSYNC B0 ;  /* 0x0000000000007941 */ /* 0x000fea0003800000 */
.L_x_1487:
[----:B------:R-:W1:Y:S01]  /*17f0*/  LDC R0, c[0x0][0x10] ;  /* 0x00000400ff007b82 */ /* 0x000e620000000800 */
[----:B------:R-:W-:Y:S02]  /*1800*/  IADD3 R17, R17, 0x1, RZ ;  /* 0x0000000111117810 */ /* 0x000fe40007ffe0ff */
[----:B-1----:R-:W-:-:S04]  /*1810*/  IADD3 R21, R0, R21, RZ ;  /* 0x0000001500157210 */ /* 0x002fc80007ffe0ff */
[----:B------:R-:W-:-:S13]  /*1820*/  ISETP.GE.AND P1, PT, R21, UR4, PT ;  /* 0x0000000415007c0c */ /* 0x000fda000bf26270 */
[----:B------:R-:W-:Y:S05]  /*1830*/  @!P1 BRA `(.L_x_1489) ;  /* 0xffffffe8006c9947 */ /* 0x000fea000383ffff */
[----:B------:R-:W-:Y:S05]  /*1840*/  EXIT ;  /* 0x000000000000794d */ /* 0x000fea0003800000 */
.L_x_1490:
        /* <DEDUP_REMOVED lines=11> */
.L_x_2315:


//--------------------- .text._Z35group_norm_nhwc_fwd_one_pass_kernelI11Bf16IOFp32WLi128ELi12ELi384EEv26Group_norm_nhwc_fwd_params --------------------------
	.section	.text._Z35group_norm_nhwc_fwd_one_pass_kernelI11Bf16IOFp32WLi128ELi12ELi384EEv26Group_norm_nhwc_fwd_params,"ax",@progbits
	.align	128
        .global         _Z35group_norm_nhwc_fwd_one_pass_kernelI11Bf16IOFp32WLi128ELi12ELi384EEv26Group_norm_nhwc_fwd_params
        .type           _Z35group_norm_nhwc_fwd_one_pass_kernelI11Bf16IOFp32WLi128ELi12ELi384EEv26Group_norm_nhwc_fwd_params,@function
        .size           _Z35group_norm_nhwc_fwd_one_pass_kernelI11Bf16IOFp32WLi128ELi12ELi384EEv26Group_norm_nhwc_fwd_params,(.L_x_2316 - _Z35group_norm_nhwc_fwd_one_pass_kernelI11Bf16IOFp32WLi128ELi12ELi384EEv26Group_norm_nhwc_fwd_params)
        .other          _Z35group_norm_nhwc_fwd_one_pass_kernelI11Bf16IOFp32WLi128ELi12ELi384EEv26Group_norm_nhwc_fwd_params,@"STO_CUDA_ENTRY STV_DEFAULT"
_Z35group_norm_nhwc_fwd_one_pass_kernelI11Bf16IOFp32WLi128ELi12ELi384EEv26Group_norm_nhwc_fwd_params:
.text._Z35group_norm_nhwc_fwd_one_pass_kernelI11Bf16IOFp32WLi128ELi12ELi384EEv26Group_norm_nhwc_fwd_params:
        /* <DEDUP_REMOVED lines=31> */
.L_x_1506:
[----:B0-----:R-:W0:Y:S01]  /*01f0*/  LDC R0, c[0x0][0x288] ;  /* 0x0000a200ff007b82 */ /* 0x001e220000000800 */
[----:B------:R-:W-:Y:S01]  /*0200*/  IADD3 R15, R18, 0x40, RZ ;  /* 0x00000040120f7810 */ /* 0x000fe20007ffe0ff */
[----:B------:R-:W-:Y:S01]  /*0210*/  ULDC.64 UR12, c[0x0][0x278] ;  /* 0x00009e00000c7ab9 */ /* 0x000fe20000000a00 */
[----:B------:R-:W-:Y:S02]  /*0220*/  SHF.R.S32.HI R29, RZ, 0x1f, R18 ;  /* 0x0000001fff1d7819 */ /* 0x000fe40000011412 */
[----:B------:R-:W-:-:S03]  /*0230*/  SHF.R.S32.HI R13, RZ, 0x1f, R15 ;  /* 0x0000001fff0d7819 */ /* 0x000fc6000001140f */
[----:B------:R-:W1:Y:S01]  /*0240*/  @P0 LDC.64 R10, c[0x0][0x270] ;  /* 0x00009c00ff0a0b82 */ /* 0x000e620000000a00 */
[----:B0-----:R-:W-:-:S04]  /*0250*/  IABS R5, R0 ;  /* 0x0000000000057213 */ /* 0x001fc80000000000 */
[----:B------:R-:W0:Y:S08]  /*0260*/  I2F.RP R4, R5 ;  /* 0x0000000500047306 */ /* 0x000e300000209400 */
[----:B0-----:R-:W0:Y:S02]  /*0270*/  MUFU.RCP R4, R4 ;  /* 0x0000000400047308 */ /* 0x001e240000001000 */
[----:B0-----:R-:W-:-:S06]  /*0280*/  IADD3 R2, R4, 0xffffffe, RZ ;  /* 0x0ffffffe04027810 */ /* 0x001fcc0007ffe0ff */
[----:B------:R0:W2:Y:S02]  /*0290*/  F2I.FTZ.U32.TRUNC.NTZ R3, R2 ;  /* 0x0000000200037305 */ /* 0x0000a4000021f000 */
[----:B0-----:R-:W-:Y:S02]  /*02a0*/  MOV R2, RZ ;  /* 0x000000ff00027202 */ /* 0x001fe40000000f00 */
[----:B--2---:R-:W-:-:S05]  /*02b0*/  IADD3 R6, RZ, -R3, RZ ;  /* 0x80000003ff067210 */ /* 0x004fca0007ffe0ff */
[----:B------:R-:W-:Y:S01]  /*02c0*/  IMAD R7, R6, R5, RZ ;  /* 0x0000000506077224 */ /* 0x000fe200078e02ff */
[----:B------:R-:W-:-:S03]  /*02d0*/  IABS R6, R21 ;  /* 0x0000001500067213 */ /* 0x000fc60000000000 */
[----:B------:R-:W-:Y:S01]  /*02e0*/  IMAD.HI.U32 R3, R3, R7, R2 ;  /* 0x0000000703037227 */ /* 0x000fe200078e0002 */
[----:B------:R-:W-:-:S04]  /*02f0*/  LOP3.LUT R2, R21, R0, RZ, 0x3c, !PT ;  /* 0x0000000015027212 */ /* 0x000fc800078e3cff */
[----:B------:R-:W-:Y:S01]  /*0300*/  ISETP.GE.AND P3, PT, R2, RZ, PT ;  /* 0x000000ff0200720c */ /* 0x000fe20003f66270 */
[----:B------:R-:W-:Y:S01]  /*0310*/  IMAD.HI.U32 R3, R3, R6, RZ ;  /* 0x0000000603037227 */ /* 0x000fe200078e00ff */
[----:B------:R-:W-:-:S04]  /*0320*/  SHF.R.S32.HI R2, RZ, 0x1f, R22 ;  /* 0x0000001fff027819 */ /* 0x000fc80000011416 */
[----:B------:R-:W-:-:S05]  /*0330*/  IADD3 R4, -R3, RZ, RZ ;  /* 0x000000ff03047210 */ /* 0x000fca0007ffe1ff */
[C---:B------:R-:W-:Y:S02]  /*0340*/  IMAD R4, R5.reuse, R4, R6 ;  /* 0x0000000405047224 */ /* 0x040fe400078e0206 */
[----:B------:R-:W0:Y:S03]  /*0350*/  @P0 LDC.64 R6, c[0x0][0x220] ;  /* 0x00008800ff060b82 */ /* 0x000e260000000a00 */
[----:B------:R-:W-:-:S13]  /*0360*/  ISETP.GT.U32.AND P2, PT, R5, R4, PT ;  /* 0x000000040500720c */ /* 0x000fda0003f44070 */
[-C--:B------:R-:W-:Y:S02]  /*0370*/  @!P2 IADD3 R4, R4, -R5.reuse, RZ ;  /* 0x800000050404a210 */ /* 0x080fe40007ffe0ff */
[----:B------:R-:W-:Y:S02]  /*0380*/  @!P2 IADD3 R3, R3, 0x1, RZ ;  /* 0x000000010303a810 */ /* 0x000fe40007ffe0ff */
[----:B------:R-:W-:Y:S02]  /*0390*/  ISETP.GE.U32.AND P1, PT, R4, R5, PT ;  /* 0x000000050400720c */ /* 0x000fe40003f26070 */
[----:B------:R-:W-:-:S11]  /*03a0*/  ISETP.NE.AND P2, PT, R0, RZ, PT ;  /* 0x000000ff0000720c */ /* 0x000fd60003f45270 */
[----:B------:R-:W-:Y:S02]  /*03b0*/  @P1 IADD3 R3, R3, 0x1, RZ ;  /* 0x0000000103031810 */ /* 0x000fe40007ffe0ff */
[----:B------:R-:W-:Y:S02]  /*03c0*/  ISETP.GE.U32.AND P1, PT, R15, UR12, PT ;  /* 0x0000000c0f007c0c */ /* 0x000fe4000bf26070 */
[----:B------:R-:W-:Y:S02]  /*03d0*/  MOV R23, R3 ;  /* 0x0000000300177202 */ /* 0x000fe40000000f00 */
[----:B------:R-:W-:Y:S01]  /*03e0*/  ISETP.GE.AND.EX P1, PT, R13, UR13, PT, P1 ;  /* 0x0000000d0d007c0c */ /* 0x000fe2000bf26310 */
[----:B------:R-:W-:Y:S01]  /*03f0*/  ULDC.64 UR12, c[0x0][0x280] ;  /* 0x0000a000000c7ab9 */ /* 0x000fe20000000a00 */
[----:B------:R-:W-:Y:S02]  /*0400*/  @!P3 IADD3 R23, -R23, RZ, RZ ;  /* 0x000000ff1717b210 */ /* 0x000fe40007ffe1ff */
[----:B------:R-:W-:-:S02]  /*0410*/  ISETP.GT.U32.OR P1, PT, R20, 0x17f, P1 ;  /* 0x0000017f1400780c */ /* 0x000fc40000f24470 */
[----:B------:R-:W-:-:S04]  /*0420*/  @!P2 LOP3.LUT R23, RZ, R0, RZ, 0x33, !PT ;  /* 0x00000000ff17a212 */ /* 0x000fc800078e33ff */
[----:B------:R-:W-:-:S05]  /*0430*/  IADD3 R3, -R23, RZ, RZ ;  /* 0x000000ff17037210 */ /* 0x000fca0007ffe1ff */
[----:B------:R-:W-:Y:S01]  /*0440*/  IMAD R3, R0, R3, R21 ;  /* 0x0000000300037224 */ /* 0x000fe200078e0215 */
[----:B------:R-:W-:Y:S01]  /*0450*/  SHF.R.S32.HI R0, RZ, 0x1f, R23 ;  /* 0x0000001fff007819 */ /* 0x000fe20000011417 */
[----:B------:R-:W2:Y:S02]  /*0460*/  @!P1 LDC.64 R8, c[0x0][0x270] ;  /* 0x00009c00ff089b82 */ /* 0x000ea40000000a00 */
[----:B------:R-:W-:Y:S02]  /*0470*/  IMAD R3, R3, 0xc, RZ ;  /* 0x0000000c03037824 */ /* 0x000fe400078e02ff */
[----:B------:R-:W-:-:S03]  /*0480*/  IMAD R0, R0, UR12, RZ ;  /* 0x0000000c00007c24 */ /* 0x000fc6000f8e02ff */
[----:B------:R-:W-:Y:S01]  /*0490*/  IADD3 R24, P2, R22, R3, RZ ;  /* 0x0000000316187210 */ /* 0x000fe20007f5e0ff */
[----:B------:R-:W3:Y:S01]  /*04a0*/  @!P1 LDC.64 R4, c[0x0][0x220] ;  /* 0x00008800ff049b82 */ /* 0x000ee20000000a00 */
[----:B------:R-:W-:Y:S02]  /*04b0*/  IMAD R27, R23, UR13, R0 ;  /* 0x0000000d171b7c24 */ /* 0x000fe4000f8e0200 */
[----:B------:R-:W-:Y:S01]  /*04c0*/  LEA.HI.X.SX32 R25, R3, R2, 0x1, P2 ;  /* 0x0000000203197211 */ /* 0x000fe200010f0eff */
[----:B-1----:R-:W-:Y:S02]  /*04d0*/  @P0 IMAD R0, R29, R10, RZ ;  /* 0x0000000a1d000224 */ /* 0x002fe400078e02ff */
[----:B------:R-:W-:-:S04]  /*04e0*/  IMAD.WIDE.U32 R24, R23, UR12, R24 ;  /* 0x0000000c17187c25 */ /* 0x000fc8000f8e0018 */
[C---:B------:R-:W-:Y:S01]  /*04f0*/  @P0 IMAD R23, R18.reuse, R11, R0 ;  /* 0x0000000b12170224 */ /* 0x040fe200078e0200 */
[----:B------:R-:W-:Y:S02]  /*0500*/  IADD3 R27, R25, R27, RZ ;  /* 0x0000001b191b7210 */ /* 0x000fe40007ffe0ff */
[----:B------:R-:W-:Y:S01]  /*0510*/  @P0 MOV R26, R24 ;  /* 0x00000018001a0202 */ /* 0x000fe20000000f00 */
[----:B--2---:R-:W-:Y:S01]  /*0520*/  @!P1 IMAD R2, R13, R8, RZ ;  /* 0x000000080d029224 */ /* 0x004fe200078e02ff */
[----:B------:R-:W-:Y:S02]  /*0530*/  @!P1 MOV R12, R24 ;  /* 0x00000018000c9202 */ /* 0x000fe40000000f00 */
[----:B------:R-:W-:Y:S01]  /*0540*/  @!P1 MOV R13, R27 ;  /* 0x0000001b000d9202 */ /* 0x000fe20000000f00 */
[----:B------:R-:W-:-:S04]  /*0550*/  @P0 IMAD.WIDE.U32 R10, R18, R10, R26 ;  /* 0x0000000a120a0225 */ /* 0x000fc800078e001a */
[----:B------:R-:W-:Y:S01]  /*0560*/  @!P1 IMAD R29, R15, R9, R2 ;  /* 0x000000090f1d9224 */ /* 0x000fe200078e0202 */
[----:B------:R-:W-:Y:S01]  /*0570*/  @P0 IADD3 R2, R11, R23, RZ ;  /* 0x000000170b020210 */ /* 0x000fe20007ffe0ff */
[----:B------:R-:W-:Y:S01]  /*0580*/  @!P1 IMAD.WIDE.U32 R8, R15, R8, R12 ;  /* 0x000000080f089225 */ /* 0x000fe200078e000c */
[----:B0-----:R-:W-:-:S04]  /*0590*/  @P0 LEA R6, P2, R10, R6, 0x1 ;  /* 0x000000060a060211 */ /* 0x001fc800078408ff */
[----:B------:R-:W-:Y:S02]  /*05a0*/  @!P1 IADD3 R0, R9, R29, RZ ;  /* 0x0000001d09009210 */ /* 0x000fe40007ffe0ff */
[----:B---3--:R-:W-:Y:S02]  /*05b0*/  @!P1 LEA R4, P3, R8, R4, 0x1 ;  /* 0x0000000408049211 */ /* 0x008fe400078608ff */
[----:B------:R-:W-:Y:S02]  /*05c0*/  @P0 LEA.HI.X R7, R10, R7, R2, 0x1, P2 ;  /* 0x000000070a070211 */ /* 0x000fe400010f0c02 */
[----:B------:R-:W-:Y:S02]  /*05d0*/  MOV R2, RZ ;  /* 0x000000ff00027202 */ /* 0x000fe40000000f00 */
[----:B------:R-:W-:Y:S02]  /*05e0*/  @!P1 LEA.HI.X R5, R8, R5, R0, 0x1, P3 ;  /* 0x0000000508059211 */ /* 0x000fe400018f0c00 */
[----:B------:R-:W-:-:S02]  /*05f0*/  MOV R0, RZ ;  /* 0x000000ff00007202 */ /* 0x000fc40000000f00 */
[----:B------:R-:W2:Y:S04]  /*0600*/  @P0 LDG.E R2, desc[UR8][R6.64] ;  /* 0x0000000806020981 */ /* 0x000ea8000c1e1900 */
[----:B------:R-:W3:Y:S01]  /*0610*/  @!P1 LDG.E R0, desc[UR8][R4.64] ;  /* 0x0000000804009981 */ /* 0x000ee2000c1e1900 */
[C---:B------:R-:W-:Y:S01]  /*0620*/  ISETP.GT.AND P1, PT, R19.reuse, 0x1e, PT ;  /* 0x0000001e1300780c */ /* 0x040fe20003f24270 */
[----:B------:R-:W-:Y:S01]  /*0630*/  BSSY B0, `(.L_x_1491) ;  /* 0x000004d000007945 */ /* 0x000fe20003800000 */
[----:B------:R-:W-:Y:S02]  /*0640*/  ISETP.NE.AND P3, PT, R19, RZ, PT ;  /* 0x000000ff1300720c */ /* 0x000fe40003f65270 */
[----:B------:R-:W-:Y:S02]  /*0650*/  ISETP.NE.AND P2, PT, R20, RZ, PT ;  /* 0x000000ff1400720c */ /* 0x000fe40003f45270 */
[----:B--2---:R-:W-:-:S02]  /*0660*/  PRMT R8, R2, 0x7632, R8 ;  /* 0x0000763202087816 */ /* 0x004fc40000000008 */
[----:B---3--:R-:W-:Y:S02]  /*0670*/  PRMT R10, R0, 0x7632, R10 ;  /* 0x00007632000a7816 */ /* 0x008fe4000000000a */
[----:B------:R-:W-:Y:S02]  /*0680*/  SHF.L.U32 R9, R8, 0x10, RZ ;  /* 0x0000001008097819 */ /* 0x000fe400000006ff */
[----:B------:R-:W-:Y:S02]  /*0690*/  SHF.L.U32 R13, R10, 0x10, RZ ;  /* 0x000000100a0d7819 */ /* 0x000fe400000006ff */
[----:B------:R-:W-:Y:S01]  /*06a0*/  SHF.L.U32 R8, R2, 0x10, RZ ;  /* 0x0000001002087819 */ /* 0x000fe200000006ff */
[----:B------:R-:W-:Y:S01]  /*06b0*/  FMUL.FTZ R11, R9, R9 ;  /* 0x00000009090b7220 */ /* 0x000fe20000410000 */
[----:B------:R-:W-:Y:S01]  /*06c0*/  SHF.L.U32 R10, R0, 0x10, RZ ;  /* 0x00000010000a7819 */ /* 0x000fe200000006ff */
[----:B------:R-:W-:Y:S02]  /*06d0*/  FMUL.FTZ R15, R13, R13 ;  /* 0x0000000d0d0f7220 */ /* 0x000fe40000410000 */
[C---:B------:R-:W-:Y:S01]  /*06e0*/  FADD.FTZ R9, R8.reuse, R9 ;  /* 0x0000000908097221 */ /* 0x040fe20000010000 */
[----:B------:R-:W-:Y:S01]  /*06f0*/  FFMA.FTZ R11, R8, R8, R11 ;  /* 0x00000008080b7223 */ /* 0x000fe2000001000b */
[C---:B------:R-:W-:Y:S01]  /*0700*/  FADD.FTZ R4, R10.reuse, R13 ;  /* 0x0000000d0a047221 */ /* 0x040fe20000010000 */
[----:B------:R-:W-:Y:S01]  /*0710*/  FFMA.FTZ R10, R10, R10, R15 ;  /* 0x0000000a0a0a7223 */ /* 0x000fe2000001000f */
[----:B------:R-:W-:Y:S01]  /*0720*/  FADD.FTZ R9, RZ, R9 ;  /* 0x00000009ff097221 */ /* 0x000fe20000010000 */
[----:B------:R-:W-:-:S03]  /*0730*/  FADD.FTZ R11, RZ, R11 ;  /* 0x0000000bff0b7221 */ /* 0x000fc60000010000 */
[----:B------:R-:W-:Y:S01]  /*0740*/  FADD.FTZ R4, R9, R4 ;  /* 0x0000000409047221 */ /* 0x000fe20000010000 */
[----:B------:R-:W-:-:S04]  /*0750*/  FADD.FTZ R5, R11, R10 ;  /* 0x0000000a0b057221 */ /* 0x000fc80000010000 */
        /* <DEDUP_REMOVED lines=23> */
[----:B-1----:R-:W-:-:S05]  /*08d0*/  @!P1 FADD.FTZ R5, R5, R6 ;  /* 0x0000000605059221 */ /* 0x002fca0000010000 */
        /* <DEDUP_REMOVED lines=34> */
.L_x_1492:
[----:B------:R-:W-:Y:S05]  /*0b00*/  BSYNC B0 ;  /* 0x0000000000007941 */ /* 0x000fea0003800000 */
.L_x_1491:
        /* <DEDUP_REMOVED lines=30> */
.L_x_1495:
[----:B-1----:R-:W2:Y:S04]  /*0cf0*/  LDG.E.STRONG.GPU R8, desc[UR8][R6.64] ;  /* 0x0000000806087981 */ /* 0x002ea8000c1ef900 */
[----:B--2---:R-:W-:Y:S01]  /*0d00*/  CCTL.IVALL ;  /* 0x00000000ff00798f */ /* 0x004fe20002000000 */
[----:B------:R-:W-:Y:S05]  /*0d10*/  YIELD ;  /* 0x0000000000007946 */ /* 0x000fea0003800000 */
[----:B------:R-:W-:-:S13]  /*0d20*/  ISETP.NE.AND P1, PT, R8, R15, PT ;  /* 0x0000000f0800720c */ /* 0x000fda0003f25270 */
[----:B------:R-:W-:Y:S05]  /*0d30*/  @P1 BRA `(.L_x_1495) ;  /* 0xfffffffc00ec1947 */ /* 0x000fea000383ffff */
.L_x_1494:
        /* <DEDUP_REMOVED lines=11> */
.L_x_1497:
        /* <DEDUP_REMOVED lines=63> */
.L_x_1496:
        /* <DEDUP_REMOVED lines=19> */
.L_x_1499:
[----:B------:R-:W-:Y:S05]  /*1310*/  BSYNC B0 ;  /* 0x0000000000007941 */ /* 0x000fea0003800000 */
.L_x_1498:
        /* <DEDUP_REMOVED lines=32> */
.L_x_1493:
[----:B------:R-:W-:Y:S01]  /*1520*/  ULDC.64 UR12, c[0x0][0x218] ;  /* 0x00008600000c7ab9 */ /* 0x000fe20000000a00 */
[----:B------:R-:W-:Y:S01]  /*1530*/  LOP3.LUT P1, RZ, R20, UR7, RZ, 0xfc, !PT ;  /* 0x0000000714ff7c12 */ /* 0x000fe2000f82fcff */
[----:B------:R-:W2:Y:S01]  /*1540*/  S2UR UR6, SR_CgaCtaId ;  /* 0x00000000000679c3 */ /* 0x000ea20000008800 */
[----:B------:R-:W-:Y:S01]  /*1550*/  ISETP.EQ.U32.AND P3, PT, RZ, UR12, PT ;  /* 0x0000000cff007c0c */ /* 0x000fe2000bf62070 */
[----:B------:R-:W-:Y:S01]  /*1560*/  UMOV UR5, 0x400 ;  /* 0x0000040000057882 */ /* 0x000fe20000000000 */
[----:B------:R-:W-:Y:S02]  /*1570*/  IADD3 R3, R22, R3, RZ ;  /* 0x0000000316037210 */ /* 0x000fe40007ffe0ff */
[----:B------:R-:W-:-:S03]  /*1580*/  ISETP.EQ.OR.EX P1, PT, RZ, UR13, P1, P3 ;  /* 0x0000000dff007c0c */ /* 0x000fc60008f22730 */
[----:B-1----:R-:W1:Y:S08]  /*1590*/  LDC.64 R10, c[0x0][0x228] ;  /* 0x00008a00ff0a7b82 */ /* 0x002e700000000a00 */
[----:B------:R-:W3:Y:S08]  /*15a0*/  LDC.64 R6, c[0x0][0x230] ;  /* 0x00008c00ff067b82 */ /* 0x000ef00000000a00 */
[----:B------:R-:W4:Y:S01]  /*15b0*/  @!P1 LDC.64 R12, c[0x0][0x218] ;  /* 0x00008600ff0c9b82 */ /* 0x000f220000000a00 */
[----:B--2---:R-:W-:-:S03]  /*15c0*/  ULEA UR5, UR6, UR5, 0x18 ;  /* 0x0000000506057291 */ /* 0x004fc6000f8ec03f */
[----:B------:R-:W-:Y:S02]  /*15d0*/  ULDC UR6, c[0x0][0x2a4] ;  /* 0x0000a90000067ab9 */ /* 0x000fe40000000800 */
[----:B------:R-:W-:Y:S01]  /*15e0*/  @!P1 FMUL.FTZ R9, R5, UR6 ;  /* 0x0000000605099c20 */ /* 0x000fe20008410000 */
[----:B------:R-:W-:Y:S01]  /*15f0*/  @!P1 FMUL.FTZ R8, R4, UR6 ;  /* 0x0000000604089c20 */ /* 0x000fe20008410000 */
[C---:B-1----:R-:W-:Y:S02]  /*1600*/  IMAD.WIDE R10, R3.reuse, 0x4, R10 ;  /* 0x00000004030a7825 */ /* 0x042fe400078e020a */
[----:B------:R0:W-:Y:S02]  /*1610*/  @!P2 STS.64 [UR5+0x78], R4 ;  /* 0x00007804ff00a988 */ /* 0x0001e40008000a05 */
[----:B---3--:R-:W-:-:S04]  /*1620*/  IMAD.WIDE R6, R3, 0x4, R6 ;  /* 0x0000000403067825 */ /* 0x008fc800078e0206 */
[----:B----4-:R-:W-:-:S05]  /*1630*/  @!P1 IMAD.WIDE R12, R21, 0x8, R12 ;  /* 0x00000008150c9825 */ /* 0x010fca00078e020c */
[----:B------:R1:W-:Y:S01]  /*1640*/  @!P1 STG.E.64 desc[UR8][R12.64], R8 ;  /* 0x000000080c009986 */ /* 0x0003e2000c101b08 */
[----:B------:R-:W-:Y:S06]  /*1650*/  BAR.SYNC.DEFER_BLOCKING 0x0 ;  /* 0x0000000000007b1d */ /* 0x000fec0000010000 */
[----:B------:R-:W2:Y:S04]  /*1660*/  LDG.E.64 R10, desc[UR8][R10.64] ;  /* 0x000000080a0a7981 */ /* 0x000ea8000c1e1b00 */
[----:B------:R-:W2:Y:S01]  /*1670*/  LDG.E.64 R6, desc[UR8][R6.64] ;  /* 0x0000000806067981 */ /* 0x000ea2000c1e1b00 */
[----:B------:R-:W-:-:S02]  /*1680*/  MOV R3, 0x3f800000 ;  /* 0x3f80000000037802 */ /* 0x000fc40000000f00 */
[----:B0-----:R-:W-:Y:S01]  /*1690*/  PRMT R5, R2, 0x7632, R5 ;  /* 0x0000763202057816 */ /* 0x001fe20000000005 */
[----:B------:R-:W0:Y:S01]  /*16a0*/  LDS.64 R14, [UR5+0x78] ;  /* 0x00007805ff0e7984 */ /* 0x000e220008000a00 */
[----:B-1----:R-:W-:Y:S02]  /*16b0*/  PRMT R9, R0, 0x7632, R9 ;  /* 0x0000763200097816 */ /* 0x002fe40000000009 */
[----:B------:R-:W-:Y:S02]  /*16c0*/  SHF.L.U32 R13, R2, 0x10, RZ ;  /* 0x00000010020d7819 */ /* 0x000fe400000006ff */
[----:B------:R-:W-:Y:S02]  /*16d0*/  SHF.L.U32 R5, R5, 0x10, RZ ;  /* 0x0000001005057819 */ /* 0x000fe400000006ff */
[----:B------:R-:W-:Y:S02]  /*16e0*/  SHF.L.U32 R23, R0, 0x10, RZ ;  /* 0x0000001000177819 */ /* 0x000fe400000006ff */
[----:B------:R-:W-:Y:S01]  /*16f0*/  SHF.L.U32 R9, R9, 0x10, RZ ;  /* 0x0000001009097819 */ /* 0x000fe200000006ff */
[----:B0-----:R-:W-:-:S04]  /*1700*/  FMUL.FTZ R14, R14, UR6 ;  /* 0x000000060e0e7c20 */ /* 0x001fc80008410000 */
[C---:B------:R-:W-:Y:S01]  /*1710*/  FMUL.FTZ R28, R14.reuse, R14 ;  /* 0x0000000e0e1c7220 */ /* 0x040fe20000410000 */
[--C-:B------:R-:W-:Y:S01]  /*1720*/  FADD.FTZ R0, R13, -R14.reuse ;  /* 0x8000000e0d007221 */ /* 0x100fe20000010000 */
[C---:B------:R-:W-:Y:S01]  /*1730*/  FADD.FTZ R2, -R14.reuse, R5 ;  /* 0x000000050e027221 */ /* 0x040fe20000010100 */
[----:B------:R-:W-:Y:S01]  /*1740*/  FADD.FTZ R4, R23, -R14 ;  /* 0x8000000e17047221 */ /* 0x000fe20000010000 */
[----:B------:R-:W-:Y:S01]  /*1750*/  FFMA.FTZ R15, R15, UR6, -R28 ;  /* 0x000000060f0f7c23 */ /* 0x000fe2000801081c */
[----:B------:R-:W-:-:S04]  /*1760*/  FADD.FTZ R14, -R14, R9 ;  /* 0x000000090e0e7221 */ /* 0x000fc80000010100 */
[----:B------:R-:W-:-:S13]  /*1770*/  FSETP.GTU.FTZ.AND P1, PT, R15, RZ, PT ;  /* 0x000000ff0f00720b */ /* 0x000fda0003f3c000 */
[----:B------:R-:W0:Y:S02]  /*1780*/  @P1 LDC R28, c[0x0][0x238] ;  /* 0x00008e00ff1c1b82 */ /* 0x000e240000000800 */
[----:B0-----:R-:W-:-:S04]  /*1790*/  @P1 FADD.FTZ R15, R15, R28 ;  /* 0x0000001c0f0f1221 */ /* 0x001fc80000010000 */
[----:B------:R-:W0:Y:S01]  /*17a0*/  @P1 MUFU.RSQ R3, R15 ;  /* 0x0000000f00031308 */ /* 0x000e220000001400 */
[----:B------:R-:W-:Y:S01]  /*17b0*/  ISETP.NE.AND P1, PT, RZ, UR10, PT ;  /* 0x0000000aff007c0c */ /* 0x000fe2000bf25270 */
[-C--:B0-----:R-:W-:Y:S01]  /*17c0*/  FMUL.FTZ R5, R0, R3.reuse ;  /* 0x0000000300057220 */ /* 0x081fe20000410000 */
[-C--:B------:R-:W-:Y:S01]  /*17d0*/  FMUL.FTZ R9, R4, R3.reuse ;  /* 0x0000000304097220 */ /* 0x080fe20000410000 */
[-C--:B------:R-:W-:Y:S01]  /*17e0*/  FMUL.FTZ R14, R14, R3.reuse ;  /* 0x000000030e0e7220 */ /* 0x080fe20000410000 */
[----:B------:R-:W-:Y:S01]  /*17f0*/  FMUL.FTZ R2, R2, R3 ;  /* 0x0000000302027220 */ /* 0x000fe20000410000 */
[----:B------:R-:W-:Y:S01]  /*1800*/  IADD3 R0, R18, 0x40, RZ ;  /* 0x0000004012007810 */ /* 0x000fe20007ffe0ff */
[C-C-:B--2---:R-:W-:Y:S01]  /*1810*/  FFMA.FTZ R8, R10.reuse, R5, R6.reuse ;  /* 0x000000050a087223 */ /* 0x144fe20000010006 */
[----:B------:R-:W-:Y:S01]  /*1820*/  FFMA.FTZ R6, R10, R9, R6 ;  /* 0x000000090a067223 */ /* 0x000fe20000010006 */
[C-C-:B------:R-:W-:Y:S01]  /*1830*/  FFMA.FTZ R9, R11.reuse, R14, R7.reuse ;  /* 0x0000000e0b097223 */ /* 0x140fe20000010007 */
[----:B------:R-:W-:-:S04]  /*1840*/  FFMA.FTZ R7, R11, R2, R7 ;  /* 0x000000020b077223 */ /* 0x000fc80000010007 */
        /* <DEDUP_REMOVED lines=11> */
.L_x_1500:
[----:B------:R-:W-:Y:S04]  /*1900*/  BSSY B0, `(.L_x_1501) ;  /* 0x000000f000007945 */ /* 0x000fe80003800000 */
[----:B------:R-:W-:Y:S05]  /*1910*/  @!P0 BRA `(.L_x_1502) ;  /* 0x0000000000348947 */ /* 0x000fea0003800000 */
[----:B------:R-:W-:Y:S01]  /*1920*/  SHF.R.S32.HI R5, RZ, 0x1f, R18 ;  /* 0x0000001fff057819 */ /* 0x000fe20000011412 */
[----:B------:R-:W-:Y:S01]  /*1930*/  ULDC.64 UR12, c[0x0][0x270] ;  /* 0x00009c00000c7ab9 */ /* 0x000fe20000000a00 */
[----:B------:R-:W-:Y:S02]  /*1940*/  MOV R2, R24 ;  /* 0x0000001800027202 */ /* 0x000fe40000000f00 */
[----:B------:R-:W-:Y:S01]  /*1950*/  MOV R3, R27 ;  /* 0x0000001b00037202 */ /* 0x000fe20000000f00 */
[----:B------:R-:W-:Y:S01]  /*1960*/  IMAD R5, R5, UR12, RZ ;  /* 0x0000000c05057c24 */ /* 0x000fe2000f8e02ff */
[----:B------:R-:W-:Y:S01]  /*1970*/  F2FP.BF16.F32.PACK_AB R7, R7, R8 ;  /* 0x000000080707723e */ /* 0x000fe200000010ff */
[----:B------:R-:W-:-:S04]  /*1980*/  IMAD.WIDE.U32 R2, R18, UR12, R2 ;  /* 0x0000000c12027c25 */ /* 0x000fc8000f8e0002 */
[----:B------:R-:W-:Y:S01]  /*1990*/  IMAD R5, R18, UR13, R5 ;  /* 0x0000000d12057c24 */ /* 0x000fe2000f8e0205 */
[----:B------:R-:W-:Y:S02]  /*19a0*/  ULDC.64 UR12, c[0x0][0x210] ;  /* 0x00008400000c7ab9 */ /* 0x000fe40000000a00 */
[----:B------:R-:W-:Y:S02]  /*19b0*/  LEA R4, P2, R2, UR12, 0x1 ;  /* 0x0000000c02047c11 */ /* 0x000fe4000f8408ff */
[----:B------:R-:W-:-:S04]  /*19c0*/  IADD3 R5, R3, R5, RZ ;  /* 0x0000000503057210 */ /* 0x000fc80007ffe0ff */
[----:B------:R-:W-:-:S05]  /*19d0*/  LEA.HI.X R5, R2, UR13, R5, 0x1, P2 ;  /* 0x0000000d02057c11 */ /* 0x000fca00090f0c05 */
[----:B------:R0:W-:Y:S02]  /*19e0*/  STG.E desc[UR8][R4.64], R7 ;  /* 0x0000000704007986 */ /* 0x0001e4000c101908 */
.L_x_1502:
[----:B------:R-:W-:Y:S05]  /*19f0*/  BSYNC B0 ;  /* 0x0000000000007941 */ /* 0x000fea0003800000 */
.L_x_1501:
[----:B------:R-:W-:Y:S05]  /*1a00*/  @!P1 BRA `(.L_x_1503) ;  /* 0x0000000000289947 */ /* 0x000fea0003800000 */
        /* <DEDUP_REMOVED lines=10> */
.L_x_1503:
[----:B------:R-:W-:Y:S01]  /*1ab0*/  ULDC.64 UR12, c[0x0][0x278] ;  /* 0x00009e00000c7ab9 */ /* 0x000fe20000000a00 */
[----:B0-----:R-:W-:Y:S01]  /*1ac0*/  SHF.R.S32.HI R5, RZ, 0x1f, R0 ;  /* 0x0000001fff057819 */ /* 0x001fe20000011400 */
[----:B------:R-:W-:Y:S01]  /*1ad0*/  BSSY B0, `(.L_x_1504) ;  /* 0x0000011000007945 */ /* 0x000fe20003800000 */
[----:B------:R-:W-:-:S04]  /*1ae0*/  ISETP.GE.U32.AND P1, PT, R0, UR12, PT ;  /* 0x0000000c00007c0c */ /* 0x000fc8000bf26070 */
[----:B------:R-:W-:-:S04]  /*1af0*/  ISETP.GE.AND.EX P1, PT, R5, UR13, PT, P1 ;  /* 0x0000000d05007c0c */ /* 0x000fc8000bf26310 */
[----:B------:R-:W-:-:S13]  /*1b00*/  ISETP.GT.U32.OR P1, PT, R20, 0x17f, P1 ;  /* 0x0000017f1400780c */ /* 0x000fda0000f24470 */
[----:B------:R-:W-:Y:S05]  /*1b10*/  @P1 BRA `(.L_x_1505) ;  /* 0x0000000000301947 */ /* 0x000fea0003800000 */
[----:B------:R-:W-:Y:S01]  /*1b20*/  ULDC.64 UR12, c[0x0][0x270] ;  /* 0x00009c00000c7ab9 */ /* 0x000fe20000000a00 */
[----:B------:R-:W-:Y:S01]  /*1b30*/  MOV R2, R24 ;  /* 0x0000001800027202 */ /* 0x000fe20000000f00 */
[----:B------:R-:W-:Y:S01]  /*1b40*/  IMAD R5, R5, UR12, RZ ;  /* 0x0000000c05057c24 */ /* 0x000fe2000f8e02ff */
[----:B------:R-:W-:Y:S02]  /*1b50*/  MOV R3, R27 ;  /* 0x0000001b00037202 */ /* 0x000fe40000000f00 */
[----:B------:R-:W-:Y:S01]  /*1b60*/  F2FP.BF16.F32.PACK_AB R9, R9, R6 ;  /* 0x000000060909723e */ /* 0x000fe200000010ff */
[C---:B------:R-:W-:Y:S02]  /*1b70*/  IMAD R5, R0.reuse, UR13, R5 ;  /* 0x0000000d00057c24 */ /* 0x040fe4000f8e0205 */
[----:B------:R-:W-:Y:S01]  /*1b80*/  IMAD.WIDE.U32 R2, R0, UR12, R2 ;  /* 0x0000000c00027c25 */ /* 0x000fe2000f8e0002 */
[----:B------:R-:W-:Y:S02]  /*1b90*/  ULDC.64 UR12, c[0x0][0x210] ;  /* 0x00008400000c7ab9 */ /* 0x000fe40000000a00 */
[----:B------:R-:W-:-:S02]  /*1ba0*/  LEA R4, P1, R2, UR12, 0x1 ;  /* 0x0000000c02047c11 */ /* 0x000fc4000f8208ff */
[----:B------:R-:W-:-:S04]  /*1bb0*/  IADD3 R5, R3, R5, RZ ;  /* 0x0000000503057210 */ /* 0x000fc80007ffe0ff */
[----:B------:R-:W-:-:S05]  /*1bc0*/  LEA.HI.X R5, R2, UR13, R5, 0x1, P1 ;  /* 0x0000000d02057c11 */ /* 0x000fca00088f0c05 */
[----:B------:R0:W-:Y:S02]  /*1bd0*/  STG.E desc[UR8][R4.64], R9 ;  /* 0x0000000904007986 */ /* 0x0001e4000c101908 */
.L_x_1505:
[----:B------:R-:W-:Y:S05]  /*1be0*/  BSYNC B0 ;  /* 0x0000000000007941 */ /* 0x000fea0003800000 */
.L_x_1504:
[----:B------:R-:W1:Y:S01]  /*1bf0*/  LDC R0, c[0x0][0x10] ;  /* 0x00000400ff007b82 */ /* 0x000e620000000800 */
[----:B------:R-:W-:Y:S02]  /*1c00*/  IADD3 R17, R17, 0x1, RZ ;  /* 0x0000000111117810 */ /* 0x000fe40007ffe0ff */
[----:B-1----:R-:W-:-:S04]  /*1c10*/  IADD3 R21, R0, R21, RZ ;  /* 0x0000001500157210 */ /* 0x002fc80007ffe0ff */
[----:B------:R-:W-:-:S13]  /*1c20*/  ISETP.GE.AND P1, PT, R21, UR4, PT ;  /* 0x0000000415007c0c */ /* 0x000fda000bf26270 */
[----:B------:R-:W-:Y:S05]  /*1c30*/  @!P1 BRA `(.L_x_1506) ;  /* 0xffffffe4006c9947 */ /* 0x000fea000383ffff */
[----:B------:R-:W-:Y:S05]  /*1c40*/  EXIT ;  /* 0x000000000000794d */ /* 0x000fea0003800000 */
.L_x_1507:
        /* <DEDUP_REMOVED lines=11> */
.L_x_2316:


//--------------------- .text._Z35group_norm_nhwc_fwd_one_pass_kernelI11Bf16IOFp32WLi256ELi12ELi384EEv26Group_norm_nhwc_fwd_params --------------------------
	.section	.text._Z35group_norm_nhwc_fwd_one_pass_kernelI11Bf16IOFp32WLi256ELi12ELi384EEv26Group_norm_nhwc_fwd_params,"ax",@progbits
	.align	128
        .global         _Z35group_norm_nhwc_fwd_one_pass_kernelI11Bf16IOFp32WLi256ELi12ELi384EEv26Group_norm_nhwc_fwd_params
        .type           _Z35group_norm_nhwc_fwd_one_pass_kernelI11Bf16IOFp32WLi256ELi12ELi384EEv26Group_norm_nhwc_fwd_params,@function
        .size           _Z35group_norm_nhwc_fwd_one_pass_kernelI11Bf16IOFp32WLi256ELi12ELi384EEv26Group_norm_nhwc_fwd_params,(.L_x_2317 - _Z35group_norm_nhwc_fwd_one_pass_kernelI11Bf16IOFp32WLi256ELi12ELi384EEv26Group_norm_nhwc_fwd_params)
        .other          _Z35group_norm_nhwc_fwd_one_pass_kernelI11Bf16IOFp32WLi256ELi12ELi384EEv26Group_norm_nhwc_fwd_params,@"STO_CUDA_ENTRY STV_DEFAULT"
_Z35group_norm_nhwc_fwd_one_pass_kernelI11Bf16IOFp32WLi256ELi12ELi384EEv26Group_norm_nhwc_fwd_params:
.text._Z35group_norm_nhwc_fwd_one_pass_kernelI11Bf16IOFp32WLi256ELi12ELi384EEv26Group_norm_nhwc_fwd_params:
        /* <DEDUP_REMOVED lines=11> */
[----:B------:R-:W-:-:S05]  /*00b0*/  ULDC.U8 UR10, c[0x0][0x28c] ;  /* 0x0000a300000a7ab9 */ /* 0x000fca0000000000 */
[----:B------:R-:W1:Y:S08]  /*00c0*/  LDC R19, c[0x0][0x294] ;  /* 0x0000a500ff137b82 */ /* 0x000e700000000800 */
[----:B------:R-:W2:Y:S01]  /*00d0*/  S2UR UR6, SR_CgaCtaId ;  /* 0x00000000000679c3 */ /* 0x000ea20000008800 */
[----:B0-----:R-:W-:Y:S01]  /*00e0*/  IMAD.WIDE.U32 R2, R4, -0x55555555, RZ ;  /* 0xaaaaaaab04027825 */ /* 0x001fe200078e00ff */
[----:B------:R-:W-:-:S04]  /*00f0*/  SHF.R.S32.HI R5, RZ, 0x1f, R4 ;  /* 0x0000001fff057819 */ /* 0x000fc80000011404 */
[----:B------:R-:W-:Y:S02]  /*0100*/  SHF.R.U32.HI R2, RZ, 0x2, R3 ;  /* 0x00000002ff027819 */ /* 0x000fe40000011603 */
[----:B------:R-:W-:Y:S01]  /*0110*/  LEA.HI R5, R5, R4, RZ, 0x5 ;  /* 0x0000000405057211 */ /* 0x000fe200078f28ff */
[----:B--2---:R-:W-:Y:S02]  /*0120*/  ULEA UR5, UR6, UR5, 0x18 ;  /* 0x0000000506057291 */ /* 0x004fe4000f8ec03f */
[----:B-1----:R-:W-:Y:S01]  /*0130*/  IMAD R19, R19, UR7, R2 ;  /* 0x0000000713137c24 */ /* 0x002fe2000f8e0202 */
[----:B------:R-:W-:Y:S01]  /*0140*/  SHF.R.S32.HI R0, RZ, 0x5, R5 ;  /* 0x00000005ff007819 */ /* 0x000fe20000011405 */
[----:B------:R-:W-:-:S03]  /*0150*/  HFMA2.MMA R2, -RZ, RZ, 0, 0 ;  /* 0x00000000ff027435 */ /* 0x000fc600000001ff */
[----:B------:R-:W-:Y:S02]  /*0160*/  ISETP.GE.U32.AND P0, PT, R19, UR8, PT ;  /* 0x0000000813007c0c */ /* 0x000fe4000bf06070 */
[----:B------:R-:W-:Y:S02]  /*0170*/  SHF.R.S32.HI R3, RZ, 0x1f, R19 ;  /* 0x0000001fff037819 */ /* 0x000fe40000011413 */
[----:B------:R-:W-:Y:S02]  /*0180*/  LEA R0, R0, UR5, 0x3 ;  /* 0x0000000500007c11 */ /* 0x000fe4000f8e18ff */
[----:B------:R-:W-:Y:S01]  /*0190*/  ISETP.GE.AND.EX P0, PT, R3, UR9, PT, P0 ;  /* 0x0000000903007c0c */ /* 0x000fe2000bf06300 */
[----:B------:R-:W-:Y:S01]  /*01a0*/  ULDC.64 UR8, c[0x0][0x208] ;  /* 0x0000820000087ab9 */ /* 0x000fe20000000a00 */
[----:B------:R-:W-:Y:S02]  /*01b0*/  IADD3 R18, R19, 0x40, RZ ;  /* 0x0000004013127810 */ /* 0x000fe40007ffe0ff */
[----:B------:R-:W-:-:S13]  /*01c0*/  ISETP.LT.U32.AND P0, PT, R4, 0x180, !P0 ;  /* 0x000001800400780c */ /* 0x000fda0004701070 */
.L_x_1529:
[----:B01----:R-:W0:Y:S01]  /*01d0*/  LDC R7, c[0x0][0x288] ;  /* 0x0000a200ff077b82 */ /* 0x003e220000000800 */
[----:B------:R-:W-:Y:S01]  /*01e0*/  IABS R10, R20 ;  /* 0x00000014000a7213 */ /* 0x000fe20000000000 */
[----:B------:R-:W-:Y:S01]  /*01f0*/  ULDC.64 UR14, c[0x0][0x278] ;  /* 0x00009e00000e7ab9 */ /* 0x000fe20000000a00 */
[----:B------:R-:W-:Y:S01]  /*0200*/  ULDC.64 UR12, c[0x0][0x280] ;  /* 0x0000a000000c7ab9 */ /* 0x000fe20000000a00 */
[----:B------:R-:W-:-:S04]  /*0210*/  IADD3 R15, R19, 0x80, RZ ;  /* 0x00000080130f7810 */ /* 0x000fc80007ffe0ff */
[----:B------:R-:W-:Y:S02]  /*0220*/  SHF.R.S32.HI R16, RZ, 0x1f, R15 ;  /* 0x0000001fff107819 */ /* 0x000fe4000001140f */
[----:B0-----:R-:W-:-:S04]  /*0230*/  IABS R6, R7 ;  /* 0x0000000700067213 */ /* 0x001fc80000000000 */
[----:B------:R-:W0:Y:S08]  /*0240*/  I2F.RP R5, R6 ;  /* 0x0000000600057306 */ /* 0x000e300000209400 */
[----:B0-----:R-:W0:Y:S02]  /*0250*/  MUFU.RCP R5, R5 ;  /* 0x0000000500057308 */ /* 0x001e240000001000 */
[----:B0--3--:R-:W-:-:S06]  /*0260*/  IADD3 R8, R5, 0xffffffe, RZ ;  /* 0x0ffffffe05087810 */ /* 0x009fcc0007ffe0ff */
[----:B------:R0:W1:Y:S02]  /*0270*/  F2I.FTZ.U32.TRUNC.NTZ R9, R8 ;  /* 0x0000000800097305 */ /* 0x000064000021f000 */
[----:B0-----:R-:W-:Y:S02]  /*0280*/  MOV R8, RZ ;  /* 0x000000ff00087202 */ /* 0x001fe40000000f00 */
[----:B-1----:R-:W-:-:S05]  /*0290*/  IADD3 R11, RZ, -R9, RZ ;  /* 0x80000009ff0b7210 */ /* 0x002fca0007ffe0ff */
[----:B------:R-:W-:-:S04]  /*02a0*/  IMAD R11, R11, R6, RZ ;  /* 0x000000060b0b7224 */ /* 0x000fc800078e02ff */
[----:B------:R-:W-:-:S06]  /*02b0*/  IMAD.HI.U32 R9, R9, R11, R8 ;  /* 0x0000000b09097227 */ /* 0x000fcc00078e0008 */
[----:B------:R-:W-:-:S04]  /*02c0*/  IMAD.HI.U32 R13, R9, R10, RZ ;  /* 0x0000000a090d7227 */ /* 0x000fc800078e00ff */
[----:B------:R-:W-:Y:S01]  /*02d0*/  IMAD.WIDE.U32 R8, R4, -0x55555555, RZ ;  /* 0xaaaaaaab04087825 */ /* 0x000fe200078e00ff */
[----:B------:R-:W-:-:S04]  /*02e0*/  IADD3 R5, -R13, RZ, RZ ;  /* 0x000000ff0d057210 */ /* 0x000fc80007ffe1ff */
[----:B------:R-:W-:Y:S01]  /*02f0*/  SHF.R.U32.HI R9, RZ, 0x2, R9 ;  /* 0x00000002ff097819 */ /* 0x000fe20000011609 */
[C---:B------:R-:W-:Y:S02]  /*0300*/  IMAD R5, R6.reuse, R5, R10 ;  /* 0x0000000506057224 */ /* 0x040fe400078e020a */
[----:B------:R-:W0:Y:S02]  /*0310*/  @P0 LDC.64 R10, c[0x0][0x270] ;  /* 0x00009c00ff0a0b82 */ /* 0x000e240000000a00 */
[----:B------:R-:W-:Y:S01]  /*0320*/  IMAD R9, R9, -0x6, R4 ;  /* 0xfffffffa09097824 */ /* 0x000fe200078e0204 */
[----:B------:R-:W-:-:S04]  /*0330*/  ISETP.GT.U32.AND P2, PT, R6, R5, PT ;  /* 0x000000050600720c */ /* 0x000fc80003f44070 */
[----:B------:R-:W-:-:S04]  /*0340*/  SHF.L.U32 R22, R9, 0x1, RZ ;  /* 0x0000000109167819 */ /* 0x000fc800000006ff */
[----:B------:R-:W-:-:S05]  /*0350*/  SHF.R.S32.HI R12, RZ, 0x1f, R22 ;  /* 0x0000001fff0c7819 */ /* 0x000fca0000011416 */
[-C--:B------:R-:W-:Y:S02]  /*0360*/  @!P2 IADD3 R5, R5, -R6.reuse, RZ ;  /* 0x800000060505a210 */ /* 0x080fe40007ffe0ff */
[----:B------:R-:W-:Y:S02]  /*0370*/  @!P2 IADD3 R13, R13, 0x1, RZ ;  /* 0x000000010d0da810 */ /* 0x000fe40007ffe0ff */
[----:B------:R-:W-:Y:S02]  /*0380*/  ISETP.GE.U32.AND P1, PT, R5, R6, PT ;  /* 0x000000060500720c */ /* 0x000fe40003f26070 */
[----:B------:R-:W-:Y:S02]  /*0390*/  LOP3.LUT R5, R20, R7, RZ, 0x3c, !PT ;  /* 0x0000000714057212 */ /* 0x000fe400078e3cff */
[----:B------:R-:W-:Y:S02]  /*03a0*/  ISETP.NE.AND P2, PT, R7, RZ, PT ;  /* 0x000000ff0700720c */ /* 0x000fe40003f45270 */
[----:B------:R-:W-:-:S02]  /*03b0*/  ISETP.GE.AND P3, PT, R5, RZ, PT ;  /* 0x000000ff0500720c */ /* 0x000fc40003f66270 */
[----:B------:R-:W-:-:S05]  /*03c0*/  SHF.R.S32.HI R5, RZ, 0x1f, R18 ;  /* 0x0000001fff057819 */ /* 0x000fca0000011412 */
[----:B------:R-:W-:Y:S02]  /*03d0*/  @P1 IADD3 R13, R13, 0x1, RZ ;  /* 0x000000010d0d1810 */ /* 0x000fe40007ffe0ff */
[----:B------:R-:W-:-:S04]  /*03e0*/  ISETP.GE.U32.AND P1, PT, R18, UR14, PT ;  /* 0x0000000e12007c0c */ /* 0x000fc8000bf26070 */
[----:B------:R-:W-:Y:S02]  /*03f0*/  @!P3 IADD3 R13, -R13, RZ, RZ ;  /* 0x000000ff0d0db210 */ /* 0x000fe40007ffe1ff */
[----:B------:R-:W-:Y:S02]  /*0400*/  @!P2 LOP3.LUT R13, RZ, R7, RZ, 0x33, !PT ;  /* 0x00000007ff0da212 */ /* 0x000fe400078e33ff */
[----:B------:R-:W-:Y:S02]  /*0410*/  ISETP.GE.AND.EX P1, PT, R5, UR15, PT, P1 ;  /* 0x0000000f05007c0c */ /* 0x000fe4000bf26310 */
[----:B------:R-:W-:Y:S02]  /*0420*/  IADD3 R21, -R13, RZ, RZ ;  /* 0x000000ff0d157210 */ /* 0x000fe40007ffe1ff */
[----:B------:R-:W-:Y:S02]  /*0430*/  ISETP.GT.U32.OR P1, PT, R4, 0x17f, P1 ;  /* 0x0000017f0400780c */ /* 0x000fe40000f24470 */
[----:B------:R-:W-:Y:S01]  /*0440*/  SHF.R.S32.HI R8, RZ, 0x1f, R13 ;  /* 0x0000001fff087819 */ /* 0x000fe2000001140d */
[----:B------:R-:W-:-:S02]  /*0450*/  IMAD R21, R7, R21, R20 ;  /* 0x0000001507157224 */ /* 0x000fc400078e0214 */
[----:B------:R-:W1:Y:S02]  /*0460*/  @P0 LDC.64 R6, c[0x0][0x220] ;  /* 0x00008800ff060b82 */ /* 0x000e640000000a00 */
[----:B------:R-:W-:Y:S02]  /*0470*/  IMAD R21, R21, 0xc, RZ ;  /* 0x0000000c15157824 */ /* 0x000fe400078e02ff */
[----:B------:R-:W-:-:S03]  /*0480*/  IMAD R14, R8, UR12, RZ ;  /* 0x0000000c080e7c24 */ /* 0x000fc6000f8e02ff */
[----:B------:R-:W-:Y:S01]  /*0490*/  IADD3 R22, P2, R22, R21, RZ ;  /* 0x0000001516167210 */ /* 0x000fe20007f5e0ff */
[----:B------:R-:W2:Y:S01]  /*04a0*/  @!P1 LDC.64 R8, c[0x0][0x270] ;  /* 0x00009c00ff089b82 */ /* 0x000ea20000000a00 */
[----:B------:R-:W-:Y:S01]  /*04b0*/  IMAD R25, R13, UR13, R14 ;  /* 0x0000000d0d197c24 */ /* 0x000fe2000f8e020e */
[----:B------:R-:W-:Y:S02]  /*04c0*/  IADD3 R14, R19, 0xc0, RZ ;  /* 0x000000c0130e7810 */ /* 0x000fe40007ffe0ff */
[----:B------:R-:W-:Y:S01]  /*04d0*/  LEA.HI.X.SX32 R23, R21, R12, 0x1, P2 ;  /* 0x0000000c15177211 */ /* 0x000fe200010f0eff */
[----:B0-----:R-:W-:Y:S01]  /*04e0*/  @P0 IMAD R12, R3, R10, RZ ;  /* 0x0000000a030c0224 */ /* 0x001fe200078e02ff */
[----:B------:R-:W-:Y:S02]  /*04f0*/  ISETP.GE.U32.AND P2, PT, R15, UR14, PT ;  /* 0x0000000e0f007c0c */ /* 0x000fe4000bf46070 */
[----:B------:R-:W-:Y:S01]  /*0500*/  SHF.R.S32.HI R17, RZ, 0x1f, R14 ;  /* 0x0000001fff117819 */ /* 0x000fe2000001140e */
[----:B------:R-:W-:Y:S01]  /*0510*/  IMAD.WIDE.U32 R22, R13, UR12, R22 ;  /* 0x0000000c0d167c25 */ /* 0x000fe2000f8e0016 */
[----:B------:R-:W-:-:S03]  /*0520*/  ISETP.GE.AND.EX P2, PT, R16, UR15, PT, P2 ;  /* 0x0000000f10007c0c */ /* 0x000fc6000bf46320 */
[----:B------:R-:W-:Y:S01]  /*0530*/  @P0 IMAD R13, R19, R11, R12 ;  /* 0x0000000b130d0224 */ /* 0x000fe200078e020c */
[----:B------:R-:W-:Y:S02]  /*0540*/  IADD3 R25, R23, R25, RZ ;  /* 0x0000001917197210 */ /* 0x000fe40007ffe0ff */
[----:B------:R-:W-:Y:S02]  /*0550*/  @P0 MOV R24, R22 ;  /* 0x0000001600180202 */ /* 0x000fe40000000f00 */
[----:B------:R-:W-:-:S03]  /*0560*/  ISETP.GT.U32.OR P2, PT, R4, 0x17f, P2 ;  /* 0x0000017f0400780c */ /* 0x000fc60001744470 */
[----:B------:R-:W-:Y:S02]  /*0570*/  @P0 IMAD.WIDE.U32 R26, R19, R10, R24 ;  /* 0x0000000a131a0225 */ /* 0x000fe400078e0018 */
[----:B------:R-:W0:Y:S03]  /*0580*/  @!P1 LDC.64 R10, c[0x0][0x220] ;  /* 0x00008800ff0a9b82 */ /* 0x000e260000000a00 */
[----:B------:R-:W-:Y:S02]  /*0590*/  @P0 IADD3 R13, R27, R13, RZ ;  /* 0x0000000d1b0d0210 */ /* 0x000fe40007ffe0ff */
[C---:B-1----:R-:W-:Y:S02]  /*05a0*/  @P0 LEA R12, P3, R26.reuse, R6, 0x1 ;  /* 0x000000061a0c0211 */ /* 0x042fe400078608ff */
[----:B------:R-:W-:Y:S02]  /*05b0*/  @!P1 MOV R27, R25 ;  /* 0x00000019001b9202 */ /* 0x000fe40000000f00 */
[----:B------:R-:W-:Y:S01]  /*05c0*/  @P0 LEA.HI.X R13, R26, R7, R13, 0x1, P3 ;  /* 0x000000071a0d0211 */ /* 0x000fe200018f0c0d */
[----:B--2---:R-:W-:Y:S01]  /*05d0*/  @!P1 IMAD R7, R5, R8, RZ ;  /* 0x0000000805079224 */ /* 0x004fe200078e02ff */
[----:B------:R-:W-:-:S02]  /*05e0*/  @!P1 MOV R26, R22 ;  /* 0x00000016001a9202 */ /* 0x000fc40000000f00 */
[----:B------:R-:W-:Y:S01]  /*05f0*/  ISETP.GE.U32.AND P3, PT, R14, UR14, PT ;  /* 0x0000000e0e007c0c */ /* 0x000fe2000bf66070 */
[C---:B------:R-:W-:Y:S01]  /*0600*/  @!P1 IMAD R7, R18.reuse, R9, R7 ;  /* 0x0000000912079224 */ /* 0x040fe200078e0207 */
[----:B------:R-:W-:Y:S01]  /*0610*/  MOV R6, RZ ;  /* 0x000000ff00067202 */ /* 0x000fe20000000f00 */
[----:B------:R-:W-:Y:S01]  /*0620*/  @!P1 IMAD.WIDE.U32 R26, R18, R8, R26 ;  /* 0x00000008121a9225 */ /* 0x000fe200078e001a */
[----:B------:R-:W-:Y:S01]  /*0630*/  ISETP.GE.AND.EX P3, PT, R17, UR15, PT, P3 ;  /* 0x0000000f11007c0c */ /* 0x000fe2000bf66330 */
[----:B------:R-:W1:Y:S03]  /*0640*/  @!P2 LDC.64 R8, c[0x0][0x270] ;  /* 0x00009c00ff08ab82 */ /* 0x000e660000000a00 */
[----:B------:R-:W-:Y:S01]  /*0650*/  ISETP.GT.U32.OR P3, PT, R4, 0x17f, P3 ;  /* 0x0000017f0400780c */ /* 0x000fe20001f64470 */
[----:B------:R0:W2:Y:S01]  /*0660*/  @P0 LDG.E R6, desc[UR8][R12.64] ;  /* 0x000000080c060981 */ /* 0x0000a2000c1e1900 */
[----:B------:R-:W-:-:S02]  /*0670*/  @!P1 IADD3 R7, R27, R7, RZ ;  /* 0x000000071b079210 */ /* 0x000fc40007ffe0ff */
[----:B0-----:R-:W-:-:S04]  /*0680*/  @!P1 LEA R12, P4, R26, R10, 0x1 ;  /* 0x0000000a1a0c9211 */ /* 0x001fc800078808ff */
[----:B------:R-:W-:Y:S02]  /*0690*/  @!P1 LEA.HI.X R13, R26, R11, R7, 0x1, P4 ;  /* 0x0000000b1a0d9211 */ /* 0x000fe400020f0c07 */
[----:B------:R-:W-:-:S03]  /*06a0*/  MOV R7, RZ ;  /* 0x000000ff00077202 */ /* 0x000fc60000000f00 */
[----:B------:R-:W0:Y:S01]  /*06b0*/  @!P3 LDC.64 R10, c[0x0][0x270] ;  /* 0x00009c00ff0abb82 */ /* 0x000e220000000a00 */
[----:B------:R-:W-:Y:S02]  /*06c0*/  @!P2 MOV R26, R22 ;  /* 0x00000016001aa202 */ /* 0x000fe40000000f00 */
[-C--:B------:R-:W-:Y:S01]  /*06d0*/  @!P2 MOV R27, R25.reuse ;  /* 0x00000019001ba202 */ /* 0x080fe20000000f00 */
[----:B------:R3:W4:Y:S01]  /*06e0*/  @!P1 LDG.E R7, desc[UR8][R12.64] ;  /* 0x000000080c079981 */ /* 0x000722000c1e1900 */
[----:B-1----:R-:W-:Y:S01]  /*06f0*/  @!P2 IMAD R16, R16, R8, RZ ;  /* 0x000000081010a224 */ /* 0x002fe200078e02ff */
[----:B------:R-:W-:Y:S01]  /*0700*/  @!P3 MOV R28, R22 ;  /* 0x00000016001cb202 */ /* 0x000fe20000000f00 */
[----:B------:R-:W-:Y:S01]  /*0710*/  @!P2 IMAD.WIDE.U32 R26, R15, R8, R26 ;  /* 0x000000080f1aa225 */ /* 0x000fe200078e001a */
[----:B------:R-:W-:-:S03]  /*0720*/  @!P3 MOV R29, R25 ;  /* 0x00000019001db202 */ /* 0x000fc60000000f00 */
[----:B------:R-:W-:Y:S02]  /*0730*/  @!P2 IMAD R16, R15, R9, R16 ;  /* 0x000000090f10a224 */ /* 0x000fe400078e0210 */
[----:B------:R-:W1:Y:S03]  /*0740*/  @!P3 LDC.64 R8, c[0x0][0x220] ;  /* 0x00008800ff08bb82 */ /* 0x000e660000000a00 */
[----:B------:R-:W-:-:S05]  /*0750*/  @!P2 IADD3 R16, R27, R16, RZ ;  /* 0x000000101b10a210 */ /* 0x000fca0007ffe0ff */
[----:B---3--:R-:W3:Y:S01]  /*0760*/  @!P2 LDC.64 R12, c[0x0][0x220] ;  /* 0x00008800ff0cab82 */ /* 0x008ee20000000a00 */
[-C--:B0-----:R-:W-:Y:S02]  /*0770*/  @!P3 IMAD R17, R17, R10.reuse, RZ ;  /* 0x0000000a1111b224 */ /* 0x081fe400078e02ff */
[----:B------:R-:W-:-:S04]  /*0780*/  @!P3 IMAD.WIDE.U32 R28, R14, R10, R28 ;  /* 0x0000000a0e1cb225 */ /* 0x000fc800078e001c */
[----:B------:R-:W-:-:S05]  /*0790*/  @!P3 IMAD R11, R14, R11, R17 ;  /* 0x0000000b0e0bb224 */ /* 0x000fca00078e0211 */
[----:B------:R-:W-:Y:S02]  /*07a0*/  @!P3 IADD3 R11, R29, R11, RZ ;  /* 0x0000000b1d0bb210 */ /* 0x000fe40007ffe0ff */
[----:B---3--:R-:W-:-:S04]  /*07b0*/  @!P2 LEA R12, P1, R26, R12, 0x1 ;  /* 0x0000000c1a0ca211 */ /* 0x008fc800078208ff */
[----:B------:R-:W-:Y:S02]  /*07c0*/  @!P2 LEA.HI.X R13, R26, R13, R16, 0x1, P1 ;  /* 0x0000000d1a0da211 */ /* 0x000fe400008f0c10 */
[----:B------:R-:W-:Y:S02]  /*07d0*/  CS2R R16, SRZ ;  /* 0x0000000000107805 */ /* 0x000fe4000001ff00 */
[----:B-1----:R-:W-:-:S04]  /*07e0*/  @!P3 LEA R8, P1, R28, R8, 0x1 ;  /* 0x000000081c08b211 */ /* 0x002fc800078208ff */
[----:B------:R-:W-:Y:S01]  /*07f0*/  @!P3 LEA.HI.X R9, R28, R9, R11, 0x1, P1 ;  /* 0x000000091c09b211 */ /* 0x000fe200008f0c0b */
[----:B------:R-:W3:Y:S04]  /*0800*/  @!P2 LDG.E R16, desc[UR8][R12.64] ;  /* 0x000000080c10a981 */ /* 0x000ee8000c1e1900 */
[----:B------:R0:W5:Y:S01]  /*0810*/  @!P3 LDG.E R17, desc[UR8][R8.64] ;  /* 0x000000080811b981 */ /* 0x000162000c1e1900 */
[----:B------:R-:W-:Y:S01]  /*0820*/  ISETP.NE.AND P2, PT, R4, RZ, PT ;  /* 0x000000ff0400720c */ /* 0x000fe20003f45270 */
[----:B------:R-:W-:Y:S01]  /*0830*/  BSSY B0, `(.L_x_1508) ;  /* 0x000005e000007945 */ /* 0x000fe20003800000 */
[----:B--2---:R-:W-:-:S04]  /*0840*/  PRMT R10, R6, 0x7632, R10 ;  /* 0x00007632060a7816 */ /* 0x004fc8000000000a */
[----:B------:R-:W-:Y:S02]  /*0850*/  SHF.L.U32 R11, R10, 0x10, RZ ;  /* 0x000000100a0b7819 */ /* 0x000fe400000006ff */
[----:B------:R-:W-:-:S03]  /*0860*/  SHF.L.U32 R10, R6, 0x10, RZ ;  /* 0x00000010060a7819 */ /* 0x000fc600000006ff */
[----:B------:R-:W-:Y:S02]  /*0870*/  FMUL.FTZ R15, R11, R11 ;  /* 0x0000000b0b0f7220 */ /* 0x000fe40000410000 */
[C---:B------:R-:W-:Y:S02]  /*0880*/  FADD.FTZ R11, R10.reuse, R11 ;  /* 0x0000000b0a0b7221 */ /* 0x040fe40000010000 */
[----:B------:R-:W-:Y:S02]  /*0890*/  FFMA.FTZ R15, R10, R10, R15 ;  /* 0x0000000a0a0f7223 */ /* 0x000fe4000001000f */
[----:B0-----:R-:W-:Y:S02]  /*08a0*/  FADD.FTZ R8, RZ, R11 ;  /* 0x0000000bff087221 */ /* 0x001fe40000010000 */
[----:B------:R-:W-:Y:S01]  /*08b0*/  FADD.FTZ R10, RZ, R15 ;  /* 0x0000000fff0a7221 */ /* 0x000fe20000010000 */
[----:B----4-:R-:W-:-:S04]  /*08c0*/  PRMT R14, R7, 0x7632, R14 ;  /* 0x00007632070e7816 */ /* 0x010fc8000000000e */
[----:B------:R-:W-:Y:S02]  /*08d0*/  SHF.L.U32 R27, R14, 0x10, RZ ;  /* 0x000000100e1b7819 */ /* 0x000fe400000006ff */
[----:B------:R-:W-:-:S03]  /*08e0*/  SHF.L.U32 R14, R7, 0x10, RZ ;  /* 0x00000010070e7819 */ /* 0x000fc600000006ff */
[----:B------:R-:W-:Y:S02]  /*08f0*/  FMUL.FTZ R13, R27, R27 ;  /* 0x0000001b1b0d7220 */ /* 0x000fe40000410000 */
[C---:B------:R-:W-:Y:S02]  /*0900*/  FADD.FTZ R27, R14.reuse, R27 ;  /* 0x0000001b0e1b7221 */ /* 0x040fe40000010000 */
[----:B------:R-:W-:Y:S02]  /*0910*/  FFMA.FTZ R13, R14, R14, R13 ;  /* 0x0000000e0e0d7223 */ /* 0x000fe4000001000d */
[----:B------:R-:W0:Y:S01]  /*0920*/  S2R R14, SR_LANEID ;  /* 0x00000000000e7919 */ /* 0x000e220000000000 */
[----:B------:R-:W-:Y:S01]  /*0930*/  FADD.FTZ R8, R8, R27 ;  /* 0x0000001b08087221 */ /* 0x000fe20000010000 */
[----:B------:R-:W-:Y:S01]  /*0940*/  FADD.FTZ R10, R10, R13 ;  /* 0x0000000d0a0a7221 */ /* 0x000fe20000010000 */
[C---:B0-----:R-:W-:Y:S02]  /*0950*/  ISETP.GT.AND P1, PT, R14.reuse, 0x1e, PT ;  /* 0x0000001e0e00780c */ /* 0x041fe40003f24270 */
[----:B------:R-:W-:-:S02]  /*0960*/  ISETP.NE.AND P3, PT, R14, RZ, PT ;  /* 0x000000ff0e00720c */ /* 0x000fc40003f65270 */
[C---:B---3--:R-:W-:Y:S02]  /*0970*/  PRMT R9, R16.reuse, 0x7632, R9 ;  /* 0x0000763210097816 */ /* 0x048fe40000000009 */
[----:B------:R-:W-:Y:S02]  /*0980*/  SHF.L.U32 R11, R16, 0x10, RZ ;  /* 0x00000010100b7819 */ /* 0x000fe400000006ff */
[----:B------:R-:W-:Y:S02]  /*0990*/  SHF.L.U32 R12, R9, 0x10, RZ ;  /* 0x00000010090c7819 */ /* 0x000fe400000006ff */
[----:B-----5:R-:W-:-:S03]  /*09a0*/  PRMT R9, R17, 0x7632, R9 ;  /* 0x0000763211097816 */ /* 0x020fc60000000009 */
[----:B------:R-:W-:Y:S01]  /*09b0*/  FMUL.FTZ R26, R12, R12 ;  /* 0x0000000c0c1a7220 */ /* 0x000fe20000410000 */
[----:B------:R-:W-:Y:S01]  /*09c0*/  SHF.L.U32 R9, R9, 0x10, RZ ;  /* 0x0000001009097819 */ /* 0x000fe200000006ff */
[----:B------:R-:W-:Y:S01]  /*09d0*/  FADD.FTZ R13, R11, R12 ;  /* 0x0000000c0b0d7221 */ /* 0x000fe20000010000 */
[----:B------:R-:W-:Y:S01]  /*09e0*/  SHF.L.U32 R12, R17, 0x10, RZ ;  /* 0x00000010110c7819 */ /* 0x000fe200000006ff */
[----:B------:R-:W-:Y:S02]  /*09f0*/  FFMA.FTZ R11, R11, R11, R26 ;  /* 0x0000000b0b0b7223 */ /* 0x000fe4000001001a */
[----:B------:R-:W-:Y:S01]  /*0a00*/  FMUL.FTZ R15, R9, R9 ;  /* 0x00000009090f7220 */ /* 0x000fe20000410000 */
[----:B------:R-:W-:Y:S01]  /*0a10*/  FADD.FTZ R8, R8, R13 ;  /* 0x0000000d08087221 */ /* 0x000fe20000010000 */
[----:B------:R-:W-:Y:S01]  /*0a20*/  FADD.FTZ R10, R10, R11 ;  /* 0x0000000b0a0a7221 */ /* 0x000fe20000010000 */
[C---:B------:R-:W-:Y:S01]  /*0a30*/  FADD.FTZ R9, R12.reuse, R9 ;  /* 0x000000090c097221 */ /* 0x040fe20000010000 */
[----:B------:R-:W-:-:S03]  /*0a40*/  FFMA.FTZ R15, R12, R12, R15 ;  /* 0x0000000c0c0f7223 */ /* 0x000fc6000001000f */
        /* <DEDUP_REMOVED lines=33> */
[----:B------:R-:W2:Y:S01]  /*0c60*/  LDS.128 R8, [UR5+0x20] ;  /* 0x00002005ff087984 */ /* 0x000ea20008000c00 */
[----:B-1----:R-:W-:Y:S01]  /*0c70*/  FADD.FTZ R27, R12, R14 ;  /* 0x0000000e0c1b7221 */ /* 0x002fe20000010000 */
[----:B------:R-:W-:Y:S02]  /*0c80*/  FADD.FTZ R26, R13, R15 ;  /* 0x0000000f0d1a7221 */ /* 0x000fe40000010000 */
[----:B0-----:R-:W0:Y:S01]  /*0c90*/  LDS.128 R12, [UR5+0x30] ;  /* 0x00003005ff0c7984 */ /* 0x001e220008000c00 */
[----:B--2---:R-:W-:Y:S01]  /*0ca0*/  FADD.FTZ R27, R27, R8 ;  /* 0x000000081b1b7221 */ /* 0x004fe20000010000 */
[----:B------:R-:W-:-:S03]  /*0cb0*/  FADD.FTZ R26, R26, R9 ;  /* 0x000000091a1a7221 */ /* 0x000fc60000010000 */
        /* <DEDUP_REMOVED lines=21> */
.L_x_1509:
[----:B------:R-:W-:Y:S05]  /*0e10*/  BSYNC B0 ;  /* 0x0000000000007941 */ /* 0x000fea0003800000 */
.L_x_1508:
[----:B------:R-:W1:Y:S01]  /*0e20*/  LDC R10, c[0x0][0xc] ;  /* 0x00000300ff0a7b82 */ /* 0x000e620000000800 */
[----:B------:R-:W-:Y:S02]  /*0e30*/  PRMT R14, R7, 0x7632, R14 ;  /* 0x00007632070e7816 */ /* 0x000fe4000000000e */
[----:B-1----:R-:W-:-:S13]  /*0e40*/  ISETP.GE.U32.AND P1, PT, R10, 0x2, PT ;  /* 0x000000020a00780c */ /* 0x002fda0003f26070 */
[----:B------:R-:W-:Y:S05]  /*0e50*/  @!P1 BRA `(.L_x_1510) ;  /* 0x0000000800709947 */ /* 0x000fea0003800000 */
[----:B------:R-:W-:Y:S05]  /*0e60*/  @P2 BRA `(.L_x_1511) ;  /* 0x0000000000742947 */ /* 0x000fea0003800000 */
[----:B------:R-:W1:Y:S01]  /*0e70*/  LDC R15, c[0x0][0x10] ;  /* 0x00000400ff0f7b82 */ /* 0x000e620000000800 */
[----:B------:R-:W2:Y:S01]  /*0e80*/  S2R R11, SR_CTAID.Y ;  /* 0x00000000000b7919 */ /* 0x000ea20000002600 */
[C---:B------:R-:W-:Y:S02]  /*0e90*/  LOP3.LUT R8, R2.reuse, 0x1, RZ, 0xc0, !PT ;  /* 0x0000000102087812 */ /* 0x040fe400078ec0ff */
[----:B------:R-:W-:-:S04]  /*0ea0*/  LOP3.LUT P1, RZ, R2, 0x2, RZ, 0xc0, !PT ;  /* 0x0000000202ff7812 */ /* 0x000fc8000782c0ff */
[----:B------:R-:W3:Y:S01]  /*0eb0*/  LDC.64 R26, c[0x0][0x248] ;  /* 0x00009200ff1a7b82 */ /* 0x000ee20000000a00 */
[----:B-1----:R-:W-:-:S04]  /*0ec0*/  IMAD R8, R8, R15, RZ ;  /* 0x0000000f08087224 */ /* 0x002fc800078e02ff */
[----:B------:R-:W-:-:S05]  /*0ed0*/  IMAD R9, R8, R10, RZ ;  /* 0x0000000a08097224 */ /* 0x000fca00078e02ff */
[----:B------:R-:W-:Y:S01]  /*0ee0*/  SHF.L.U32 R9, R9, 0x1, RZ ;  /* 0x0000000109097819 */ /* 0x000fe200000006ff */
[----:B--2---:R-:W-:Y:S01]  /*0ef0*/  IMAD R15, R15, UR7, R11 ;  /* 0x000000070f0f7c24 */ /* 0x004fe2000f8e020b */
[----:B------:R-:W-:-:S03]  /*0f00*/  IADD3 R11, R8, R11, RZ ;  /* 0x0000000b080b7210 */ /* 0x000fc60007ffe0ff */
[----:B---3--:R-:W-:Y:S02]  /*0f10*/  IMAD.WIDE R26, R9, 0x4, R26 ;  /* 0x00000004091a7825 */ /* 0x008fe400078e021a */
[----:B------:R-:W1:Y:S01]  /*0f20*/  LDC.64 R8, c[0x0][0x240] ;  /* 0x00009000ff087b82 */ /* 0x000e620000000a00 */
[----:B------:R-:W-:Y:S01]  /*0f30*/  SEL R28, R10, RZ, !P1 ;  /* 0x000000ff0a1c7207 */ /* 0x000fe20004800000 */
[----:B------:R-:W-:Y:S01]  /*0f40*/  IMAD.WIDE.U32 R26, R15, 0x8, R26 ;  /* 0x000000080f1a7825 */ /* 0x000fe200078e001a */
[----:B------:R-:W-:-:S04]  /*0f50*/  MOV R15, 0xffffffff ;  /* 0xffffffff000f7802 */ /* 0x000fc80000000f00 */
[----:B------:R2:W-:Y:S01]  /*0f60*/  STG.E.64 desc[UR8][R26.64], R12 ;  /* 0x0000000c1a007986 */ /* 0x0005e2000c101b08 */
[----:B-1----:R-:W-:Y:S01]  /*0f70*/  IMAD.WIDE.U32 R8, R11, 0x4, R8 ;  /* 0x000000040b087825 */ /* 0x002fe200078e0008 */
[----:B------:R-:W-:Y:S02]  /*0f80*/  SEL R11, R15, 0x1, P1 ;  /* 0x000000010f0b7807 */ /* 0x000fe40000800000 */
[----:B------:R-:W-:Y:S01]  /*0f90*/  ISETP.NE.AND P1, PT, R28, -0x1, PT ;  /* 0xffffffff1c00780c */ /* 0x000fe20003f25270 */
[----:B------:R-:W-:Y:S06]  /*0fa0*/  MEMBAR.ALL.GPU ;  /* 0x0000000000007992 */ /* 0x000fec000000a000 */
[----:B------:R-:W-:-:S00]  /*0fb0*/  ERRBAR ;  /* 0x00000000000079ab */ /* 0x000fc00000000000 */
[----:B------:R-:W-:Y:S06]  /*0fc0*/  CGAERRBAR ;  /* 0x00000000000075ab */ /* 0x000fec0000000000 */
[----:B------:R2:W-:Y:S01]  /*0fd0*/  REDG.E.ADD.S32.STRONG.GPU desc[UR8][R8.64], R11 ;  /* 0x0000000b0800798e */ /* 0x0005e2000c10e388 */
[----:B------:R-:W-:Y:S05]  /*0fe0*/  @!P1 BRA `(.L_x_1511) ;  /* 0x0000000000149947 */ /* 0x000fea0003800000 */
.L_x_1512:
[----:B--2---:R-:W2:Y:S04]  /*0ff0*/  LDG.E.STRONG.GPU R11, desc[UR8][R8.64] ;  /* 0x00000008080b7981 */ /* 0x004ea8000c1ef900 */
[----:B--2---:R-:W-:Y:S01]  /*1000*/  CCTL.IVALL ;  /* 0x00000000ff00798f */ /* 0x004fe20002000000 */
[----:B------:R-:W-:Y:S05]  /*1010*/  YIELD ;  /* 0x0000000000007946 */ /* 0x000fea0003800000 */
[----:B------:R-:W-:-:S13]  /*1020*/  ISETP.NE.AND P1, PT, R11, R28, PT ;  /* 0x0000001c0b00720c */ /* 0x000fda0003f25270 */
[----:B------:R-:W-:Y:S05]  /*1030*/  @P1 BRA `(.L_x_1512) ;  /* 0xfffffffc00ec1947 */ /* 0x000fea000383ffff */
.L_x_1511:
[----:B------:R-:W-:Y:S01]  /*1040*/  ISETP.NE.AND P1, PT, R10, RZ, PT ;  /* 0x000000ff0a00720c */ /* 0x000fe20003f25270 */
[----:B------:R-:W-:Y:S05]  /*1050*/  WARPSYNC.ALL ;  /* 0x0000000000007948 */ /* 0x000fea0003800000 */
[----:B------:R-:W-:Y:S07]  /*1060*/  BAR.SYNC.DEFER_BLOCKING 0x0 ;  /* 0x0000000000007b1d */ /* 0x000fee0000010000 */
[----:B------:R-:W-:Y:S05]  /*1070*/  @!P1 BRA `(.L_x_1510) ;  /* 0x0000000400e89947 */ /* 0x000fea0003800000 */
[----:B--2---:R-:W-:Y:S01]  /*1080*/  IADD3 R8, R10, -0x1, RZ ;  /* 0xffffffff0a087810 */ /* 0x004fe20007ffe0ff */
[----:B------:R-:W-:-:S03]  /*1090*/  HFMA2.MMA R11, -RZ, RZ, 0, 0 ;  /* 0x00000000ff0b7435 */ /* 0x000fc600000001ff */
[----:B------:R-:W-:-:S13]  /*10a0*/  ISETP.GE.U32.AND P1, PT, R8, 0x3, PT ;  /* 0x000000030800780c */ /* 0x000fda0003f26070 */
[----:B------:R-:W-:Y:S05]  /*10b0*/  @!P1 BRA `(.L_x_1513) ;  /* 0x0000000400089947 */ /* 0x000fea0003800000 */
[----:B------:R-:W-:Y:S02]  /*10c0*/  LOP3.LUT R15, R10, 0x3, RZ, 0xc0, !PT ;  /* 0x000000030a0f7812 */ /* 0x000fe400078ec0ff */
[----:B------:R-:W-:Y:S02]  /*10d0*/  MOV R11, RZ ;  /* 0x000000ff000b7202 */ /* 0x000fe40000000f00 */
[----:B------:R-:W-:-:S07]  /*10e0*/  IADD3 R15, -R15, R10, RZ ;  /* 0x0000000a0f0f7210 */ /* 0x000fce0007ffe1ff */
.L_x_1514:
[----:B------:R-:W-:-:S13]  /*10f0*/  ISETP.EQ.OR P1, PT, R11, UR7, P2 ;  /* 0x000000070b007c0c */ /* 0x000fda0009722670 */
[----:B------:R-:W1:Y:S01]  /*1100*/  @!P1 S2R R27, SR_CTAID.Y ;  /* 0x00000000001b9919 */ /* 0x000e620000002600 */
[----:B------:R-:W2:Y:S01]  /*1110*/  @!P1 LDC R8, c[0x0][0x10] ;  /* 0x00000400ff089b82 */ /* 0x000ea20000000800 */
[----:B------:R-:W-:-:S05]  /*1120*/  @!P1 LOP3.LUT R29, R2, 0x1, RZ, 0xc0, !PT ;  /* 0x00000001021d9812 */ /* 0x000fca00078ec0ff */
[----:B--2---:R-:W-:-:S04]  /*1130*/  @!P1 IMAD R29, R29, R8, RZ ;  /* 0x000000081d1d9224 */ /* 0x004fc800078e02ff */
[----:B------:R-:W-:Y:S02]  /*1140*/  @!P1 IMAD R29, R29, R10, RZ ;  /* 0x0000000a1d1d9224 */ /* 0x000fe400078e02ff */
[----:B-1----:R-:W-:Y:S02]  /*1150*/  @!P1 IMAD R27, R8, R11, R27 ;  /* 0x0000000b081b9224 */ /* 0x002fe400078e021b */
[----:B------:R-:W1:Y:S01]  /*1160*/  @!P1 LDC.64 R8, c[0x0][0x248] ;  /* 0x00009200ff089b82 */ /* 0x000e620000000a00 */
[----:B------:R-:W-:-:S05]  /*1170*/  @!P1 SHF.L.U32 R29, R29, 0x1, RZ ;  /* 0x000000011d1d9819 */ /* 0x000fca00000006ff */
[----:B-1----:R-:W-:-:S04]  /*1180*/  @!P1 IMAD.WIDE R8, R29, 0x4, R8 ;  /* 0x000000041d089825 */ /* 0x002fc800078e0208 */
[----:B------:R-:W-:-:S06]  /*1190*/  @!P1 IMAD.WIDE.U32 R8, R27, 0x8, R8 ;  /* 0x000000081b089825 */ /* 0x000fcc00078e0008 */
[----:B------:R-:W0:Y:S01]  /*11a0*/  @!P1 LDG.E.64 R8, desc[UR8][R8.64] ;  /* 0x0000000808089981 */ /* 0x000e22000c1e1b00 */
[----:B------:R-:W-:-:S04]  /*11b0*/  IADD3 R26, R11, 0x1, RZ ;  /* 0x000000010b1a7810 */ /* 0x000fc80007ffe0ff */
[----:B------:R-:W-:-:S13]  /*11c0*/  ISETP.EQ.OR P3, PT, R26, UR7, P2 ;  /* 0x000000071a007c0c */ /* 0x000fda0009762670 */
[----:B------:R-:W1:Y:S01]  /*11d0*/  @!P3 S2R R27, SR_CTAID.Y ;  /* 0x00000000001bb919 */ /* 0x000e620000002600 */
[----:B------:R-:W1:Y:S01]  /*11e0*/  @!P3 LDC R29, c[0x0][0x10] ;  /* 0x00000400ff1dbb82 */ /* 0x000e620000000800 */
[----:B------:R-:W-:Y:S01]  /*11f0*/  @!P3 LOP3.LUT R28, R2, 0x1, RZ, 0xc0, !PT ;  /* 0x00000001021cb812 */ /* 0x000fe200078ec0ff */
[----:B-1----:R-:W-:-:S04]  /*1200*/  @!P3 IMAD R27, R26, R29, R27 ;  /* 0x0000001d1a1bb224 */ /* 0x002fc800078e021b */
[----:B------:R-:W-:-:S04]  /*1210*/  @!P3 IMAD R29, R28, R29, RZ ;  /* 0x0000001d1c1db224 */ /* 0x000fc800078e02ff */
[----:B------:R-:W-:-:S05]  /*1220*/  @!P3 IMAD R29, R29, R10, RZ ;  /* 0x0000000a1d1db224 */ /* 0x000fca00078e02ff */
[----:B------:R-:W-:Y:S01]  /*1230*/  @!P3 SHF.L.U32 R29, R29, 0x1, RZ ;  /* 0x000000011d1db819 */ /* 0x000fe200000006ff */
[----:B0-----:R-:W-:Y:S01]  /*1240*/  @!P1 FADD.FTZ R12, R12, R8 ;  /* 0x000000080c0c9221 */ /* 0x001fe20000010000 */
[----:B------:R-:W-:Y:S02]  /*1250*/  @!P1 FADD.FTZ R13, R13, R9 ;  /* 0x000000090d0d9221 */ /* 0x000fe40000010000 */
[----:B------:R-:W0:Y:S02]  /*1260*/  @!P3 LDC.64 R8, c[0x0][0x248] ;  /* 0x00009200ff08bb82 */ /* 0x000e240000000a00 */
[----:B0-----:R-:W-:-:S04]  /*1270*/  @!P3 IMAD.WIDE R8, R29, 0x4, R8 ;  /* 0x000000041d08b825 */ /* 0x001fc800078e0208 */
[----:B------:R-:W-:-:S06]  /*1280*/  @!P3 IMAD.WIDE.U32 R8, R27, 0x8, R8 ;  /* 0x000000081b08b825 */ /* 0x000fcc00078e0008 */
[----:B------:R-:W2:Y:S01]  /*1290*/  @!P3 LDG.E.64 R8, desc[UR8][R8.64] ;  /* 0x000000080808b981 */ /* 0x000ea2000c1e1b00 */
[----:B------:R-:W-:-:S04]  /*12a0*/  IADD3 R26, R11, 0x2, RZ ;  /* 0x000000020b1a7810 */ /* 0x000fc80007ffe0ff */
[----:B------:R-:W-:-:S13]  /*12b0*/  ISETP.EQ.OR P1, PT, R26, UR7, P2 ;  /* 0x000000071a007c0c */ /* 0x000fda0009722670 */
[----:B------:R-:W0:Y:S01]  /*12c0*/  @!P1 S2R R27, SR_CTAID.Y ;  /* 0x00000000001b9919 */ /* 0x000e220000002600 */
[----:B------:R-:W0:Y:S01]  /*12d0*/  @!P1 LDC R29, c[0x0][0x10] ;  /* 0x00000400ff1d9b82 */ /* 0x000e220000000800 */
[----:B------:R-:W-:Y:S01]  /*12e0*/  @!P1 LOP3.LUT R28, R2, 0x1, RZ, 0xc0, !PT ;  /* 0x00000001021c9812 */ /* 0x000fe200078ec0ff */
[----:B0-----:R-:W-:-:S04]  /*12f0*/  @!P1 IMAD R27, R26, R29, R27 ;  /* 0x0000001d1a1b9224 */ /* 0x001fc800078e021b */
[----:B------:R-:W-:-:S04]  /*1300*/  @!P1 IMAD R29, R28, R29, RZ ;  /* 0x0000001d1c1d9224 */ /* 0x000fc800078e02ff */
[----:B------:R-:W-:-:S05]  /*1310*/  @!P1 IMAD R29, R29, R10, RZ ;  /* 0x0000000a1d1d9224 */ /* 0x000fca00078e02ff */
[----:B------:R-:W-:Y:S01]  /*1320*/  @!P1 SHF.L.U32 R29, R29, 0x1, RZ ;  /* 0x000000011d1d9819 */ /* 0x000fe200000006ff */
[----:B--2---:R-:W-:Y:S01]  /*1330*/  @!P3 FADD.FTZ R12, R12, R8 ;  /* 0x000000080c0cb221 */ /* 0x004fe20000010000 */
        /* <DEDUP_REMOVED lines=20> */
[----:B------:R-:W-:Y:S02]  /*1480*/  IADD3 R15, R15, -0x4, RZ ;  /* 0xfffffffc0f0f7810 */ /* 0x000fe40007ffe0ff */
[----:B------:R-:W-:Y:S02]  /*1490*/  IADD3 R11, R11, 0x4, RZ ;  /* 0x000000040b0b7810 */ /* 0x000fe40007ffe0ff */
[----:B------:R-:W-:Y:S01]  /*14a0*/  ISETP.NE.AND P1, PT, R15, RZ, PT ;  /* 0x000000ff0f00720c */ /* 0x000fe20003f25270 */
[----:B--2---:R-:W-:Y:S01]  /*14b0*/  @!P3 FADD.FTZ R12, R12, R8 ;  /* 0x000000080c0cb221 */ /* 0x004fe20000010000 */
[----:B------:R-:W-:-:S11]  /*14c0*/  @!P3 FADD.FTZ R13, R13, R9 ;  /* 0x000000090d0db221 */ /* 0x000fd60000010000 */
[----:B------:R-:W-:Y:S05]  /*14d0*/  @P1 BRA `(.L_x_1514) ;  /* 0xfffffffc00041947 */ /* 0x000fea000383ffff */
.L_x_1513:
[----:B------:R-:W-:-:S13]  /*14e0*/  LOP3.LUT P1, R15, R10, 0x3, RZ, 0xc0, !PT ;  /* 0x000000030a0f7812 */ /* 0x000fda000782c0ff */
        /* <DEDUP_REMOVED lines=18> */
.L_x_1516:
[----:B------:R-:W-:Y:S05]  /*1610*/  BSYNC B0 ;  /* 0x0000000000007941 */ /* 0x000fea0003800000 */
.L_x_1515:
        /* <DEDUP_REMOVED lines=10> */
[----:B------:R-:W2:Y:S01]  /*16c0*/  @!P1 LDC R9, c[0x0][0x10] ;  /* 0x00000400ff099b82 */ /* 0x000ea20000000800 */
[-C--:B-1----:R-:W-:Y:S02]  /*16d0*/  @!P3 IMAD R26, R26, R11.reuse, R27 ;  /* 0x0000000b1a1ab224 */ /* 0x082fe400078e021b */
[----:B------:R-:W-:Y:S01]  /*16e0*/  @!P3 IMAD R11, R28, R11, RZ ;  /* 0x0000000b1c0bb224 */ /* 0x000fe200078e02ff */
[----:B------:R-:W-:Y:S01]  /*16f0*/  @!P1 LOP3.LUT R28, R2, 0x1, RZ, 0xc0, !PT ;  /* 0x00000001021c9812 */ /* 0x000fe200078ec0ff */
[----:B--2---:R-:W-:-:S04]  /*1700*/  @!P1 IMAD R15, R8, R9, R15 ;  /* 0x00000009080f9224 */ /* 0x004fc800078e020f */
[----:B------:R-:W-:Y:S02]  /*1710*/  @!P1 IMAD R27, R28, R9, RZ ;  /* 0x000000091c1b9224 */ /* 0x000fe400078e02ff */
[----:B------:R-:W1:Y:S01]  /*1720*/  @!P3 LDC.64 R8, c[0x0][0x248] ;  /* 0x00009200ff08bb82 */ /* 0x000e620000000a00 */
[-C--:B------:R-:W-:Y:S02]  /*1730*/  @!P3 IMAD R11, R11, R10.reuse, RZ ;  /* 0x0000000a0b0bb224 */ /* 0x080fe400078e02ff */
[----:B------:R-:W-:-:S03]  /*1740*/  @!P1 IMAD R27, R27, R10, RZ ;  /* 0x0000000a1b1b9224 */ /* 0x000fc600078e02ff */
[----:B------:R-:W-:Y:S02]  /*1750*/  @!P3 SHF.L.U32 R11, R11, 0x1, RZ ;  /* 0x000000010b0bb819 */ /* 0x000fe400000006ff */
[----:B------:R-:W-:-:S03]  /*1760*/  @!P1 SHF.L.U32 R27, R27, 0x1, RZ ;  /* 0x000000011b1b9819 */ /* 0x000fc600000006ff */
[----:B-1----:R-:W-:Y:S02]  /*1770*/  @!P3 IMAD.WIDE R10, R11, 0x4, R8 ;  /* 0x000000040b0ab825 */ /* 0x002fe400078e0208 */
[----:B------:R-:W1:Y:S02]  /*1780*/  @!P1 LDC.64 R8, c[0x0][0x248] ;  /* 0x00009200ff089b82 */ /* 0x000e640000000a00 */
[----:B------:R-:W-:-:S04]  /*1790*/  @!P3 IMAD.WIDE.U32 R10, R26, 0x8, R10 ;  /* 0x000000081a0ab825 */ /* 0x000fc800078e000a */
[----:B-1----:R-:W-:-:S04]  /*17a0*/  @!P1 IMAD.WIDE R8, R27, 0x4, R8 ;  /* 0x000000041b089825 */ /* 0x002fc800078e0208 */
[----:B------:R-:W-:Y:S02]  /*17b0*/  @!P1 IMAD.WIDE.U32 R26, R15, 0x8, R8 ;  /* 0x000000080f1a9825 */ /* 0x000fe400078e0008 */
[----:B------:R-:W0:Y:S04]  /*17c0*/  @!P3 LDG.E.64 R8, desc[UR8][R10.64] ;  /* 0x000000080a08b981 */ /* 0x000e28000c1e1b00 */
[----:B------:R-:W2:Y:S01]  /*17d0*/  @!P1 LDG.E.64 R10, desc[UR8][R26.64] ;  /* 0x000000081a0a9981 */ /* 0x000ea2000c1e1b00 */
[----:B0-----:R-:W-:Y:S01]  /*17e0*/  @!P3 FADD.FTZ R12, R12, R8 ;  /* 0x000000080c0cb221 */ /* 0x001fe20000010000 */
[----:B------:R-:W-:-:S03]  /*17f0*/  @!P3 FADD.FTZ R13, R13, R9 ;  /* 0x000000090d0db221 */ /* 0x000fc60000010000 */
[----:B--2---:R-:W-:Y:S01]  /*1800*/  @!P1 FADD.FTZ R12, R12, R10 ;  /* 0x0000000a0c0c9221 */ /* 0x004fe20000010000 */
[----:B------:R-:W-:-:S07]  /*1810*/  @!P1 FADD.FTZ R13, R13, R11 ;  /* 0x0000000b0d0d9221 */ /* 0x000fce0000010000 */
.L_x_1510:
[----:B------:R-:W-:Y:S01]  /*1820*/  ULDC.64 UR12, c[0x0][0x218] ;  /* 0x00008600000c7ab9 */ /* 0x000fe20000000a00 */
[C---:B------:R-:W-:Y:S01]  /*1830*/  LOP3.LUT P1, RZ, R4.reuse, UR7, RZ, 0xfc, !PT ;  /* 0x0000000704ff7c12 */ /* 0x040fe2000f82fcff */
[----:B------:R-:W1:Y:S01]  /*1840*/  S2UR UR6, SR_CgaCtaId ;  /* 0x00000000000679c3 */ /* 0x000e620000008800 */
[----:B------:R-:W-:Y:S01]  /*1850*/  ISETP.EQ.U32.AND P3, PT, RZ, UR12, PT ;  /* 0x0000000cff007c0c */ /* 0x000fe2000bf62070 */
[----:B------:R-:W-:Y:S01]  /*1860*/  UMOV UR5, 0x400 ;  /* 0x0000040000057882 */ /* 0x000fe20000000000 */
[----:B--2---:R-:W-:Y:S02]  /*1870*/  IMAD.WIDE.U32 R8, R4, -0x55555555, RZ ;  /* 0xaaaaaaab04087825 */ /* 0x004fe400078e00ff */
[----:B------:R-:W-:Y:S01]  /*1880*/  ISETP.EQ.OR.EX P1, PT, RZ, UR13, P1, P3 ;  /* 0x0000000dff007c0c */ /* 0x000fe20008f22730 */
[----:B------:R-:W-:Y:S02]  /*1890*/  ULDC.64 UR12, c[0x0][0x278] ;  /* 0x00009e00000c7ab9 */ /* 0x000fe40000000a00 */
[----:B------:R-:W-:Y:S01]  /*18a0*/  SHF.R.U32.HI R15, RZ, 0x2, R9 ;  /* 0x00000002ff0f7819 */ /* 0x000fe20000011609 */
[----:B------:R-:W2:Y:S04]  /*18b0*/  LDC.64 R10, c[0x0][0x228] ;  /* 0x00008a00ff0a7b82 */ /* 0x000ea80000000a00 */
[----:B------:R-:W-:-:S04]  /*18c0*/  IMAD R15, R15, -0x6, R4 ;  /* 0xfffffffa0f0f7824 */ /* 0x000fc800078e0204 */
[----:B------:R-:W3:Y:S01]  /*18d0*/  LDC.64 R8, c[0x0][0x230] ;  /* 0x00008c00ff087b82 */ /* 0x000ee20000000a00 */
[----:B------:R-:W-:-:S04]  /*18e0*/  SHF.L.U32 R28, R15, 0x1, RZ ;  /* 0x000000010f1c7819 */ /* 0x000fc800000006ff */
[----:B------:R-:W-:Y:S01]  /*18f0*/  IADD3 R21, R28, R21, RZ ;  /* 0x000000151c157210 */ /* 0x000fe20007ffe0ff */
[----:B-1----:R-:W-:Y:S02]  /*1900*/  ULEA UR5, UR6, UR5, 0x18 ;  /* 0x0000000506057291 */ /* 0x002fe4000f8ec03f */
[----:B------:R-:W1:Y:S01]  /*1910*/  @!P1 LDC.64 R26, c[0x0][0x218] ;  /* 0x00008600ff1a9b82 */ /* 0x000e620000000a00 */
[----:B------:R-:W-:-:S06]  /*1920*/  ULDC UR6, c[0x0][0x2a4] ;  /* 0x0000a90000067ab9 */ /* 0x000fcc0000000800 */
[----:B------:R0:W-:Y:S01]  /*1930*/  @!P2 STS.64 [UR5+0x78], R12 ;  /* 0x0000780cff00a988 */ /* 0x0001e20008000a05 */
[----:B--2---:R-:W-:-:S04]  /*1940*/  IMAD.WIDE R10, R21, 0x4, R10 ;  /* 0x00000004150a7825 */ /* 0x004fc800078e020a */
[----:B---3--:R-:W-:-:S04]  /*1950*/  IMAD.WIDE R28, R21, 0x4, R8 ;  /* 0x00000004151c7825 */ /* 0x008fc800078e0208 */
[----:B0-----:R-:W-:Y:S01]  /*1960*/  @!P1 FMUL.FTZ R13, R13, UR6 ;  /* 0x000000060d0d9c20 */ /* 0x001fe20008410000 */
[----:B------:R-:W-:Y:S01]  /*1970*/  @!P1 FMUL.FTZ R12, R12, UR6 ;  /* 0x000000060c0c9c20 */ /* 0x000fe20008410000 */
[----:B-1----:R-:W-:-:S05]  /*1980*/  @!P1 IMAD.WIDE R26, R20, 0x8, R26 ;  /* 0x00000008141a9825 */ /* 0x002fca00078e021a */
[----:B------:R0:W-:Y:S01]  /*1990*/  @!P1 STG.E.64 desc[UR8][R26.64], R12 ;  /* 0x0000000c1a009986 */ /* 0x0001e2000c101b08 */
[----:B------:R-:W-:Y:S06]  /*19a0*/  BAR.SYNC.DEFER_BLOCKING 0x0 ;  /* 0x0000000000007b1d */ /* 0x000fec0000010000 */
[----:B------:R-:W2:Y:S04]  /*19b0*/  LDG.E.64 R8, desc[UR8][R10.64] ;  /* 0x000000080a087981 */ /* 0x000ea8000c1e1b00 */
[----:B------:R-:W1:Y:S04]  /*19c0*/  LDS.64 R12, [UR5+0x78] ;  /* 0x00007805ff0c7984 */ /* 0x000e680008000a00 */
[----:B------:R3:W2:Y:S01]  /*19d0*/  LDG.E.64 R10, desc[UR8][R28.64] ;  /* 0x000000081c0a7981 */ /* 0x0006a2000c1e1b00 */
[----:B0-----:R-:W-:-:S02]  /*19e0*/  PRMT R26, R16, 0x7632, R26 ;  /* 0x00007632101a7816 */ /* 0x001fc4000000001a */
[----:B------:R-:W-:Y:S02]  /*19f0*/  SHF.L.U32 R16, R16, 0x10, RZ ;  /* 0x0000001010107819 */ /* 0x000fe400000006ff */
[----:B------:R-:W-:Y:S02]  /*1a00*/  SHF.L.U32 R14, R14, 0x10, RZ ;  /* 0x000000100e0e7819 */ /* 0x000fe400000006ff */
[----:B------:R-:W-:Y:S02]  /*1a10*/  SHF.L.U32 R26, R26, 0x10, RZ ;  /* 0x000000101a1a7819 */ /* 0x000fe400000006ff */
[----:B------:R-:W-:Y:S02]  /*1a20*/  ISETP.NE.AND P4, PT, RZ, UR10, PT ;  /* 0x0000000aff007c0c */ /* 0x000fe4000bf85270 */
[----:B------:R-:W-:-:S04]  /*1a30*/  ISETP.GE.U32.AND P2, PT, R18, UR12, PT ;  /* 0x0000000c12007c0c */ /* 0x000fc8000bf46070 */
[----:B------:R-:W-:-:S04]  /*1a40*/  ISETP.GE.AND.EX P2, PT, R5, UR13, PT, P2 ;  /* 0x0000000d05007c0c */ /* 0x000fc8000bf46320 */
[----:B------:R-:W-:Y:S01]  /*1a50*/  ISETP.GT.U32.OR P2, PT, R4, 0x17f, P2 ;  /* 0x0000017f0400780c */ /* 0x000fe20001744470 */
[----:B-1----:R-:W-:Y:S01]  /*1a60*/  FMUL.FTZ R15, R12, UR6 ;  /* 0x000000060c0f7c20 */ /* 0x002fe20008410000 */
[----:B------:R-:W-:-:S03]  /*1a70*/  MOV R12, 0x3f800000 ;  /* 0x3f800000000c7802 */ /* 0x000fc60000000f00 */
[C---:B------:R-:W-:Y:S01]  /*1a80*/  FMUL.FTZ R21, R15.reuse, R15 ;  /* 0x0000000f0f157220 */ /* 0x040fe20000410000 */
[C---:B---3--:R-:W-:Y:S01]  /*1a90*/  FADD.FTZ R29, -R15.reuse, R14 ;  /* 0x0000000e0f1d7221 */ /* 0x048fe20000010100 */
[----:B------:R-:W-:Y:S02]  /*1aa0*/  FADD.FTZ R26, -R15, R26 ;  /* 0x0000001a0f1a7221 */ /* 0x000fe40000010100 */
[----:B------:R-:W-:Y:S01]  /*1ab0*/  FFMA.FTZ R21, R13, UR6, -R21 ;  /* 0x000000060d157c23 */ /* 0x000fe20008010815 */
[----:B------:R-:W-:-:S04]  /*1ac0*/  PRMT R13, R6, 0x7632, R13 ;  /* 0x00007632060d7816 */ /* 0x000fc8000000000d */
[----:B------:R-:W-:Y:S02]  /*1ad0*/  FSETP.GTU.FTZ.AND P1, PT, R21, RZ, PT ;  /* 0x000000ff1500720b */ /* 0x000fe40003f3c000 */
[----:B------:R-:W-:-:S05]  /*1ae0*/  SHF.L.U32 R27, R13, 0x10, RZ ;  /* 0x000000100d1b7819 */ /* 0x000fca00000006ff */
[----:B------:R-:W-:-:S06]  /*1af0*/  FADD.FTZ R27, -R15, R27 ;  /* 0x0000001b0f1b7221 */ /* 0x000fcc0000010100 */
[----:B------:R-:W0:Y:S02]  /*1b00*/  @P1 LDC R28, c[0x0][0x238] ;  /* 0x00008e00ff1c1b82 */ /* 0x000e240000000800 */
[----:B0-----:R-:W-:Y:S01]  /*1b10*/  @P1 FADD.FTZ R21, R21, R28 ;  /* 0x0000001c15151221 */ /* 0x001fe20000010000 */
[----:B------:R-:W-:-:S03]  /*1b20*/  SHF.L.U32 R28, R17, 0x10, RZ ;  /* 0x00000010111c7819 */ /* 0x000fc600000006ff */
[----:B------:R0:W1:Y:S02]  /*1b30*/  @P1 MUFU.RSQ R12, R21 ;  /* 0x00000015000c1308 */ /* 0x0000640000001400 */
[----:B0-----:R-:W-:Y:S02]  /*1b40*/  SHF.L.U32 R21, R6, 0x10, RZ ;  /* 0x0000001006157819 */ /* 0x001fe400000006ff */
[----:B------:R-:W-:Y:S02]  /*1b50*/  SHF.L.U32 R6, R7, 0x10, RZ ;  /* 0x0000001007067819 */ /* 0x000fe400000006ff */
[----:B------:R-:W-:-:S03]  /*1b60*/  PRMT R7, R17, 0x7632, R7 ;  /* 0x0000763211077816 */ /* 0x000fc60000000007 */
[--C-:B------:R-:W-:Y:S01]  /*1b70*/  FADD.FTZ R17, R6, -R15.reuse ;  /* 0x8000000f06117221 */ /* 0x100fe20000010000 */
[----:B------:R-:W-:Y:S01]  /*1b80*/  SHF.L.U32 R13, R7, 0x10, RZ ;  /* 0x00000010070d7819 */ /* 0x000fe200000006ff */
[--C-:B------:R-:W-:Y:S01]  /*1b90*/  FADD.FTZ R7, R21, -R15.reuse ;  /* 0x8000000f15077221 */ /* 0x100fe20000010000 */
[--C-:B------:R-:W-:Y:S01]  /*1ba0*/  FADD.FTZ R21, R16, -R15.reuse ;  /* 0x8000000f10157221 */ /* 0x100fe20000010000 */
[----:B------:R-:W-:Y:S01]  /*1bb0*/  FADD.FTZ R6, R28, -R15 ;  /* 0x8000000f1c067221 */ /* 0x000fe20000010000 */
[-C--:B-1----:R-:W-:Y:S01]  /*1bc0*/  FMUL.FTZ R17, R17, R12.reuse ;  /* 0x0000000c11117220 */ /* 0x082fe20000410000 */
[-C--:B------:R-:W-:Y:S01]  /*1bd0*/  FMUL.FTZ R7, R7, R12.reuse ;  /* 0x0000000c07077220 */ /* 0x080fe20000410000 */
[----:B------:R-:W-:Y:S01]  /*1be0*/  FADD.FTZ R28, -R15, R13 ;  /* 0x0000000d0f1c7221 */ /* 0x000fe20000010100 */
[-C--:B------:R-:W-:Y:S01]  /*1bf0*/  FMUL.FTZ R21, R21, R12.reuse ;  /* 0x0000000c15157220 */ /* 0x080fe20000410000 */
[-C--:B------:R-:W-:Y:S01]  /*1c00*/  FMUL.FTZ R15, R6, R12.reuse ;  /* 0x0000000c060f7220 */ /* 0x080fe20000410000 */
[----:B------:R-:W-:Y:S01]  /*1c10*/  IADD3 R16, R19, 0xc0, RZ ;  /* 0x000000c013107810 */ /* 0x000fe20007ffe0ff */
[-C--:B------:R-:W-:Y:S01]  /*1c20*/  FMUL.FTZ R28, R28, R12.reuse ;  /* 0x0000000c1c1c7220 */ /* 0x080fe20000410000 */
[----:B------:R-:W-:-:S02]  /*1c30*/  FMUL.FTZ R26, R26, R12 ;  /* 0x0000000c1a1a7220 */ /* 0x000fc40000410000 */
[----:B------:R-:W-:Y:S02]  /*1c40*/  ISETP.GE.U32.AND P1, PT, R16, UR12, PT ;  /* 0x0000000c10007c0c */ /* 0x000fe4000bf26070 */
[----:B------:R-:W-:-:S04]  /*1c50*/  SHF.R.S32.HI R14, RZ, 0x1f, R16 ;  /* 0x0000001fff0e7819 */ /* 0x000fc80000011410 */
[----:B------:R-:W-:-:S04]  /*1c60*/  ISETP.GE.AND.EX P1, PT, R14, UR13, PT, P1 ;  /* 0x0000000d0e007c0c */ /* 0x000fc8000bf26310 */
[----:B------:R-:W-:Y:S01]  /*1c70*/  ISETP.GT.U32.OR P1, PT, R4, 0x17f, P1 ;  /* 0x0000017f0400780c */ /* 0x000fe20000f24470 */
[C-C-:B--2---:R-:W-:Y:S01]  /*1c80*/  FFMA.FTZ R13, R8.reuse, R7, R10.reuse ;  /* 0x00000007080d7223 */ /* 0x144fe2000001000a */
[C-C-:B------:R-:W-:Y:S01]  /*1c90*/  FFMA.FTZ R7, R8.reuse, R17, R10.reuse ;  /* 0x0000001108077223 */ /* 0x140fe2000001000a */
[----:B------:R-:W-:Y:S01]  /*1ca0*/  IADD3 R17, R19, 0x80, RZ ;  /* 0x0000008013117810 */ /* 0x000fe20007ffe0ff */
[C-C-:B------:R-:W-:Y:S01]  /*1cb0*/  FFMA.FTZ R6, R8.reuse, R21, R10.reuse ;  /* 0x0000001508067223 */ /* 0x140fe2000001000a */
[----:B------:R-:W-:Y:S01]  /*1cc0*/  FFMA.FTZ R21, R8, R15, R10 ;  /* 0x0000000f08157223 */ /* 0x000fe2000001000a */
[-C--:B------:R-:W-:Y:S01]  /*1cd0*/  FMUL.FTZ R8, R29, R12.reuse ;  /* 0x0000000c1d087220 */ /* 0x080fe20000410000 */
[----:B------:R-:W-:Y:S01]  /*1ce0*/  ISETP.GE.U32.AND P3, PT, R17, UR12, PT ;  /* 0x0000000c11007c0c */ /* 0x000fe2000bf66070 */
[----:B------:R-:W-:Y:S01]  /*1cf0*/  FMUL.FTZ R10, R27, R12 ;  /* 0x0000000c1b0a7220 */ /* 0x000fe20000410000 */
[----:B------:R-:W-:Y:S01]  /*1d00*/  SHF.R.S32.HI R15, RZ, 0x1f, R17 ;  /* 0x0000001fff0f7819 */ /* 0x000fe20000011411 */
[C-C-:B------:R-:W-:Y:S01]  /*1d10*/  FFMA.FTZ R12, R9.reuse, R28, R11.reuse ;  /* 0x0000001c090c7223 */ /* 0x140fe2000001000b */
[C-C-:B------:R-:W-:Y:S01]  /*1d20*/  FFMA.FTZ R27, R9.reuse, R8, R11.reuse ;  /* 0x00000008091b7223 */ /* 0x140fe2000001000b */
[--C-:B------:R-:W-:Y:S01]  /*1d30*/  FFMA.FTZ R26, R9, R26, R11.reuse ;  /* 0x0000001a091a7223 */ /* 0x100fe2000001000b */
[----:B------:R-:W-:Y:S01]  /*1d40*/  ISETP.GE.AND.EX P3, PT, R15, UR13, PT, P3 ;  /* 0x0000000d0f007c0c */ /* 0x000fe2000bf66330 */
[----:B------:R-:W-:-:S03]  /*1d50*/  FFMA.FTZ R28, R9, R10, R11 ;  /* 0x0000000a091c7223 */ /* 0x000fc6000001000b */
[----:B------:R-:W-:Y:S01]  /*1d60*/  ISETP.GT.U32.OR P3, PT, R4, 0x17f, P3 ;  /* 0x0000017f0400780c */ /* 0x000fe20001f64470 */
[----:B------:R-:W-:-:S12]  /*1d70*/  @!P4 BRA `(.L_x_1517) ;  /* 0x000000000028c947 */ /* 0x000fd80003800000 */
        /* <DEDUP_REMOVED lines=10> */
.L_x_1517:
[----:B------:R-:W-:Y:S04]  /*1e20*/  BSSY B0, `(.L_x_1518) ;  /* 0x000000e000007945 */ /* 0x000fe80003800000 */
[----:B------:R-:W-:Y:S05]  /*1e30*/  @!P0 BRA `(.L_x_1519) ;  /* 0x0000000000308947 */ /* 0x000fea0003800000 */
[----:B------:R-:W-:Y:S01]  /*1e40*/  ULDC.64 UR12, c[0x0][0x270] ;  /* 0x00009c00000c7ab9 */ /* 0x000fe20000000a00 */
[----:B------:R-:W-:Y:S01]  /*1e50*/  MOV R8, R22 ;  /* 0x0000001600087202 */ /* 0x000fe20000000f00 */
[----:B------:R-:W-:Y:S01]  /*1e60*/  IMAD R10, R3, UR12, RZ ;  /* 0x0000000c030a7c24 */ /* 0x000fe2000f8e02ff */
[----:B------:R-:W-:Y:S02]  /*1e70*/  MOV R9, R25 ;  /* 0x0000001900097202 */ /* 0x000fe40000000f00 */
[----:B------:R-:W-:Y:S01]  /*1e80*/  F2FP.BF16.F32.PACK_AB R13, R28, R13 ;  /* 0x0000000d1c0d723e */ /* 0x000fe200000010ff */
[C---:B------:R-:W-:Y:S02]  /*1e90*/  IMAD R11, R19.reuse, UR13, R10 ;  /* 0x0000000d130b7c24 */ /* 0x040fe4000f8e020a */
[----:B------:R-:W-:Y:S01]  /*1ea0*/  IMAD.WIDE.U32 R8, R19, UR12, R8 ;  /* 0x0000000c13087c25 */ /* 0x000fe2000f8e0008 */
[----:B------:R-:W-:-:S04]  /*1eb0*/  ULDC.64 UR12, c[0x0][0x210] ;  /* 0x00008400000c7ab9 */ /* 0x000fc80000000a00 */
[----:B------:R-:W-:Y:S02]  /*1ec0*/  IADD3 R11, R9, R11, RZ ;  /* 0x0000000b090b7210 */ /* 0x000fe40007ffe0ff */
[----:B------:R-:W-:-:S04]  /*1ed0*/  LEA R10, P5, R8, UR12, 0x1 ;  /* 0x0000000c080a7c11 */ /* 0x000fc8000f8a08ff */
[----:B------:R-:W-:-:S05]  /*1ee0*/  LEA.HI.X R11, R8, UR13, R11, 0x1, P5 ;  /* 0x0000000d080b7c11 */ /* 0x000fca000a8f0c0b */
[----:B------:R0:W-:Y:S04]  /*1ef0*/  STG.E desc[UR8][R10.64], R13 ;  /* 0x0000000d0a007986 */ /* 0x0001e8000c101908 */
.L_x_1519:
[----:B------:R-:W-:Y:S05]  /*1f00*/  BSYNC B0 ;  /* 0x0000000000007941 */ /* 0x000fea0003800000 */
.L_x_1518:
        /* <DEDUP_REMOVED lines=11> */
.L_x_1520:
[----:B------:R-:W-:Y:S04]  /*1fc0*/  BSSY B0, `(.L_x_1521) ;  /* 0x000000e000007945 */ /* 0x000fe80003800000 */
        /* <DEDUP_REMOVED lines=9> */
[----:B0-----:R-:W-:-:S02]  /*2060*/  LEA R10, P2, R8, UR12, 0x1 ;  /* 0x0000000c080a7c11 */ /* 0x001fc4000f8408ff */
[----:B------:R-:W-:-:S04]  /*2070*/  IADD3 R5, R9, R5, RZ ;  /* 0x0000000509057210 */ /* 0x000fc80007ffe0ff */
[----:B------:R-:W-:-:S05]  /*2080*/  LEA.HI.X R11, R8, UR13, R5, 0x1, P2 ;  /* 0x0000000d080b7c11 */ /* 0x000fca00090f0c05 */
[----:B------:R1:W-:Y:S02]  /*2090*/  STG.E desc[UR8][R10.64], R7 ;  /* 0x000000070a007986 */ /* 0x0003e4000c101908 */
.L_x_1522:
[----:B------:R-:W-:Y:S05]  /*20a0*/  BSYNC B0 ;  /* 0x0000000000007941 */ /* 0x000fea0003800000 */
.L_x_1521:
[----:B------:R-:W-:Y:S05]  /*20b0*/  @!P4 BRA `(.L_x_1523) ;  /* 0x000000000028c947 */ /* 0x000fea0003800000 */
        /* <DEDUP_REMOVED lines=8> */
[----:B-1----:R-:W-:Y:S01]  /*2140*/  FMUL.FTZ R6, R6, R7 ;  /* 0x0000000706067220 */ /* 0x002fe20000410000 */
[----:B--2---:R-:W-:-:S07]  /*2150*/  FMUL.FTZ R26, R26, R9 ;  /* 0x000000091a1a7220 */ /* 0x004fce0000410000 */
.L_x_1523:
[----:B------:R-:W-:Y:S04]  /*2160*/  BSSY B0, `(.L_x_1524) ;  /* 0x000000e000007945 */ /* 0x000fe80003800000 */
[----:B------:R-:W-:Y:S05]  /*2170*/  @P3 BRA `(.L_x_1525) ;  /* 0x0000000000303947 */ /* 0x000fea0003800000 */
[----:B------:R-:W-:Y:S01]  /*2180*/  ULDC.64 UR12, c[0x0][0x270] ;  /* 0x00009c00000c7ab9 */ /* 0x000fe20000000a00 */
[----:B------:R-:W-:Y:S01]  /*2190*/  MOV R8, R22 ;  /* 0x0000001600087202 */ /* 0x000fe20000000f00 */
[----:B01----:R-:W-:Y:S01]  /*21a0*/  IMAD R10, R15, UR12, RZ ;  /* 0x0000000c0f0a7c24 */ /* 0x003fe2000f8e02ff */
[----:B------:R-:W-:Y:S02]  /*21b0*/  MOV R9, R25 ;  /* 0x0000001900097202 */ /* 0x000fe40000000f00 */
        /* <DEDUP_REMOVED lines=8> */
.L_x_1525:
[----:B------:R-:W-:Y:S05]  /*2240*/  BSYNC B0 ;  /* 0x0000000000007941 */ /* 0x000fea0003800000 */
.L_x_1524:
[----:B------:R-:W-:Y:S05]  /*2250*/  @!P4 BRA `(.L_x_1526) ;  /* 0x000000000028c947 */ /* 0x000fea0003800000 */
        /* <DEDUP_REMOVED lines=10> */
.L_x_1526:
[----:B------:R-:W-:Y:S04]  /*2300*/  BSSY B0, `(.L_x_1527) ;  /* 0x000000e000007945 */ /* 0x000fe80003800000 */
[----:B------:R-:W-:Y:S05]  /*2310*/  @P1 BRA `(.L_x_1528) ;  /* 0x0000000000301947 */ /* 0x000fea0003800000 */
[----:B------:R-:W-:Y:S01]  /*2320*/  ULDC.64 UR12, c[0x0][0x270] ;  /* 0x00009c00000c7ab9 */ /* 0x000fe20000000a00 */
[----:B------:R-:W-:Y:S01]  /*2330*/  MOV R6, R22 ;  /* 0x0000001600067202 */ /* 0x000fe20000000f00 */
[----:B--2---:R-:W-:Y:S01]  /*2340*/  IMAD R5, R14, UR12, RZ ;  /* 0x0000000c0e057c24 */ /* 0x004fe2000f8e02ff */
[----:B-1----:R-:W-:Y:S02]  /*2350*/  MOV R7, R25 ;  /* 0x0000001900077202 */ /* 0x002fe40000000f00 */
        /* <DEDUP_REMOVED lines=8> */
.L_x_1528:
[----:B------:R-:W-:Y:S05]  /*23e0*/  BSYNC B0 ;  /* 0x0000000000007941 */ /* 0x000fea0003800000 */
.L_x_1527:
[----:B--2---:R-:W2:Y:S01]  /*23f0*/  LDC R5, c[0x0][0x10] ;  /* 0x00000400ff057b82 */ /* 0x004ea20000000800 */
[----:B------:R-:W-:Y:S02]  /*2400*/  IADD3 R2, R2, 0x1, RZ ;  /* 0x0000000102027810 */ /* 0x000fe40007ffe0ff */
[----:B--2---:R-:W-:-:S04]  /*2410*/  IADD3 R20, R5, R20, RZ ;  /* 0x0000001405147210 */ /* 0x004fc80007ffe0ff */
[----:B------:R-:W-:-:S13]  /*2420*/  ISETP.GE.AND P1, PT, R20, UR4, PT ;  /* 0x0000000414007c0c */ /* 0x000fda000bf26270 */
[----:B------:R-:W-:Y:S05]  /*2430*/  @!P1 BRA `(.L_x_1529) ;  /* 0xffffffdc00649947 */ /* 0x000fea000383ffff */
[----:B------:R-:W-:Y:S05]  /*2440*/  EXIT ;  /* 0x000000000000794d */ /* 0x000fea0003800000 */
.L_x_1530:
        /* <DEDUP_REMOVED lines=11> */
.L_x_2317:


//--------------------- .text._Z35group_norm_nhwc_fwd_one_pass_kernelI11Bf16IOFp32WLi512ELi12ELi384EEv26Group_norm_nhwc_fwd_params --------------------------
	.section	.text._Z35group_norm_nhwc_fwd_one_pass_kernelI11Bf16IOFp32WLi512ELi12ELi384EEv26Group_norm_nhwc_fwd_params,"ax",@progbits
	.align	128
        .global         _Z35group_norm_nhwc_fwd_one_pass_kernelI11Bf16IOFp32WLi512ELi12ELi384EEv26Group_norm_nhwc_fwd_params
        .type           _Z35group_norm_nhwc_fwd_one_pass_kernelI11Bf16IOFp32WLi512ELi12ELi384EEv26Group_norm_nhwc_fwd_params,@function
        .size           _Z35group_norm_nhwc_fwd_one_pass_kernelI11Bf16IOFp32WLi512ELi12ELi384EEv26Group_norm_nhwc_fwd_params,(.L_x_2318 - _Z35group_norm_nhwc_fwd_one_pass_kernelI11Bf16IOFp32WLi512ELi12ELi384EEv26Group_norm_nhwc_fwd_params)
        .other          _Z35group_norm_nhwc_fwd_one_pass_kernelI11Bf16IOFp32WLi512ELi12ELi384EEv26Group_norm_nhwc_fwd_params,@"STO_CUDA_ENTRY STV_DEFAULT"
_Z35group_norm_nhwc_fwd_one_pass_kernelI11Bf16IOFp32WLi512ELi12ELi384EEv26Group_norm_nhwc_fwd_params:
.text._Z35group_norm_nhwc_fwd_one_pass_kernelI11Bf16IOFp32WLi512ELi12ELi384EEv26Group_norm_nhwc_fwd_params:
        /* <DEDUP_REMOVED lines=12> */
[----:B------:R-:W-:-:S04]  /*00c0*/  ULDC.U8 UR10, c[0x0][0x28c] ;  /* 0x0000a300000a7ab9 */ /* 0x000fc80000000000 */
[----:B------:R-:W2:Y:S08]  /*00d0*/  LDC R0, c[0x0][0x294] ;  /* 0x0000a500ff007b82 */ /* 0x000eb00000000800 */
[----:B------:R-:W3:Y:S01]  /*00e0*/  S2UR UR6, SR_CgaCtaId ;  /* 0x00000000000679c3 */ /* 0x000ee20000008800 */
[----:B0-----:R-:W-:Y:S01]  /*00f0*/  IMAD.WIDE.U32 R4, R2, -0x55555555, RZ ;  /* 0xaaaaaaab02047825 */ /* 0x001fe200078e00ff */
[----:B------:R-:W-:-:S04]  /*0100*/  SHF.R.S32.HI R7, RZ, 0x1f, R2 ;  /* 0x0000001fff077819 */ /* 0x000fc80000011402 */
[----:B------:R-:W-:Y:S02]  /*0110*/  SHF.R.U32.HI R43, RZ, 0x2, R5 ;  /* 0x00000002ff2b7819 */ /* 0x000fe40000011605 */
[----:B------:R-:W-:Y:S01]  /*0120*/  LEA.HI R7, R7, R2, RZ, 0x5 ;  /* 0x0000000207077211 */ /* 0x000fe200078f28ff */
[----:B---3--:R-:W-:Y:S02]  /*0130*/  ULEA UR5, UR6, UR5, 0x18 ;  /* 0x0000000506057291 */ /* 0x008fe4000f8ec03f */
[----:B--2---:R-:W-:Y:S01]  /*0140*/  IMAD R4, R0, UR7, R43 ;  /* 0x0000000700047c24 */ /* 0x004fe2000f8e022b */
[----:B------:R-:W-:Y:S01]  /*0150*/  SHF.R.S32.HI R28, RZ, 0x5, R7 ;  /* 0x00000005ff1c7819 */ /* 0x000fe20000011407 */
[----:B------:R-:W-:Y:S01]  /*0160*/  IMAD R43, R43, -0x6, R2 ;  /* 0xfffffffa2b2b7824 */ /* 0x000fe200078e0202 */
[----:B------:R-:W-:Y:S02]  /*0170*/  HFMA2.MMA R7, -RZ, RZ, 0, 0 ;  /* 0x00000000ff077435 */ /* 0x000fe400000001ff */
[----:B------:R-:W-:-:S02]  /*0180*/  ISETP.GE.U32.AND P0, PT, R4, UR8, PT ;  /* 0x0000000804007c0c */ /* 0x000fc4000bf06070 */
[----:B------:R-:W-:Y:S02]  /*0190*/  SHF.R.S32.HI R5, RZ, 0x1f, R4 ;  /* 0x0000001fff057819 */ /* 0x000fe40000011404 */
[----:B------:R-:W-:Y:S02]  /*01a0*/  SHF.L.U32 R43, R43, 0x1, RZ ;  /* 0x000000012b2b7819 */ /* 0x000fe400000006ff */
[----:B------:R-:W-:Y:S01]  /*01b0*/  ISETP.GE.AND.EX P0, PT, R5, UR9, PT, P0 ;  /* 0x0000000905007c0c */ /* 0x000fe2000bf06300 */
[----:B------:R-:W-:Y:S01]  /*01c0*/  ULDC.64 UR8, c[0x0][0x208] ;  /* 0x0000820000087ab9 */ /* 0x000fe20000000a00 */
[----:B------:R-:W-:Y:S02]  /*01d0*/  LEA R28, R28, UR5, 0x3 ;  /* 0x000000051c1c7c11 */ /* 0x000fe4000f8e18ff */
[----:B------:R-:W-:Y:S02]  /*01e0*/  IADD3 R29, R4, 0x40, RZ ;  /* 0x00000040041d7810 */ /* 0x000fe40007ffe0ff */
[----:B------:R-:W-:-:S02]  /*01f0*/  ISETP.LT.U32.AND P0, PT, R2, 0x180, !P0 ;  /* 0x000001800200780c */ /* 0x000fc40004701070 */
[C---:B------:R-:W-:Y:S02]  /*0200*/  IADD3 R30, R4.reuse, 0x80, RZ ;  /* 0x00000080041e7810 */ /* 0x040fe40007ffe0ff */
[C---:B------:R-:W-:Y:S02]  /*0210*/  IADD3 R31, R4.reuse, 0xc0, RZ ;  /* 0x000000c0041f7810 */ /* 0x040fe40007ffe0ff */
[C---:B------:R-:W-:Y:S02]  /*0220*/  IADD3 R32, R4.reuse, 0x100, RZ ;  /* 0x0000010004207810 */ /* 0x040fe40007ffe0ff */
[C---:B------:R-:W-:Y:S02]  /*0230*/  IADD3 R33, R4.reuse, 0x140, RZ ;  /* 0x0000014004217810 */ /* 0x040fe40007ffe0ff */
[C---:B------:R-:W-:Y:S02]  /*0240*/  IADD3 R34, R4.reuse, 0x180, RZ ;  /* 0x0000018004227810 */ /* 0x040fe40007ffe0ff */
[----:B-1----:R-:W-:-:S07]  /*0250*/  IADD3 R35, R4, 0x1c0, RZ ;  /* 0x000001c004237810 */ /* 0x002fce0007ffe0ff */
.L_x_1564:
[----:B012---:R-:W0:Y:S01]  /*0260*/  LDC R15, c[0x0][0x288] ;  /* 0x0000a200ff0f7b82 */ /* 0x007e220000000800 */
[----:B------:R-:W-:Y:S01]  /*0270*/  ULDC.64 UR14, c[0x0][0x278] ;  /* 0x00009e00000e7ab9 */ /* 0x000fe20000000a00 */
[----:B------:R-:W-:Y:S01]  /*0280*/  SHF.R.S32.HI R23, RZ, 0x1f, R29 ;  /* 0x0000001fff177819 */ /* 0x000fe2000001141d */
[----:B------:R-:W-:Y:S01]  /*0290*/  ULDC.64 UR12, c[0x0][0x280] ;  /* 0x0000a000000c7ab9 */ /* 0x000fe20000000a00 */
[----:B------:R-:W-:Y:S02]  /*02a0*/  ISETP.GE.U32.AND P4, PT, R29, UR14, PT ;  /* 0x0000000e1d007c0c */ /* 0x000fe4000bf86070 */
[----:B------:R-:W-:Y:S02]  /*02b0*/  SHF.R.S32.HI R19, RZ, 0x1f, R30 ;  /* 0x0000001fff137819 */ /* 0x000fe4000001141e */
[----:B------:R-:W-:Y:S01]  /*02c0*/  ISETP.GE.AND.EX P4, PT, R23, UR15, PT, P4 ;  /* 0x0000000f17007c0c */ /* 0x000fe2000bf86340 */
[----:B------:R-:W1:Y:S01]  /*02d0*/  @P0 LDC.64 R20, c[0x0][0x220] ;  /* 0x00008800ff140b82 */ /* 0x000e620000000a00 */
[----:B------:R-:W-:-:S02]  /*02e0*/  SHF.R.S32.HI R17, RZ, 0x1f, R31 ;  /* 0x0000001fff117819 */ /* 0x000fc4000001141f */
[----:B------:R-:W-:Y:S02]  /*02f0*/  ISETP.GT.U32.OR P4, PT, R2, 0x17f, P4 ;  /* 0x0000017f0200780c */ /* 0x000fe40002784470 */
[----:B------:R-:W-:Y:S02]  /*0300*/  SHF.R.S32.HI R45, RZ, 0x1f, R33 ;  /* 0x0000001fff2d7819 */ /* 0x000fe40000011421 */
[----:B0---4-:R-:W-:-:S04]  /*0310*/  IABS R11, R15 ;  /* 0x0000000f000b7213 */ /* 0x011fc80000000000 */
        /* <DEDUP_REMOVED lines=8> */
[----:B------:R-:W-:Y:S02]  /*03a0*/  IMAD.HI.U32 R9, R9, R13, R8 ;  /* 0x0000000d09097227 */ /* 0x000fe400078e0008 */
[----:B------:R-:W0:Y:S04]  /*03b0*/  @P0 LDC.64 R12, c[0x0][0x270] ;  /* 0x00009c00ff0c0b82 */ /* 0x000e280000000a00 */
        /* <DEDUP_REMOVED lines=10> */
[----:B------:R-:W-:Y:S02]  /*0460*/  @P1 IADD3 R9, R9, 0x1, RZ ;  /* 0x0000000109091810 */ /* 0x000fe40007ffe0ff */
[----:B------:R-:W-:Y:S02]  /*0470*/  ISETP.GE.U32.AND P1, PT, R30, UR14, PT ;  /* 0x0000000e1e007c0c */ /* 0x000fe4000bf26070 */
[----:B------:R-:W-:Y:S02]  /*0480*/  MOV R11, R9 ;  /* 0x00000009000b7202 */ /* 0x000fe40000000f00 */
[----:B------:R-:W-:Y:S02]  /*0490*/  ISETP.GE.AND.EX P1, PT, R19, UR15, PT, P1 ;  /* 0x0000000f13007c0c */ /* 0x000fe4000bf26310 */
[----:B------:R-:W-:Y:S02]  /*04a0*/  @!P3 IADD3 R11, -R11, RZ, RZ ;  /* 0x000000ff0b0bb210 */ /* 0x000fe40007ffe1ff */
[----:B------:R-:W-:-:S02]  /*04b0*/  @!P2 LOP3.LUT R11, RZ, R15, RZ, 0x33, !PT ;  /* 0x0000000fff0ba212 */ /* 0x000fc400078e33ff */
[----:B------:R-:W-:Y:S02]  /*04c0*/  ISETP.GT.U32.OR P1, PT, R2, 0x17f, P1 ;  /* 0x0000017f0200780c */ /* 0x000fe40000f24470 */
[----:B------:R-:W-:Y:S02]  /*04d0*/  IADD3 R9, -R11, RZ, RZ ;  /* 0x000000ff0b097210 */ /* 0x000fe40007ffe1ff */
[----:B------:R-:W-:Y:S02]  /*04e0*/  SHF.R.S32.HI R0, RZ, 0x1f, R11 ;  /* 0x0000001fff007819 */ /* 0x000fe4000001140b */
[----:B------:R-:W-:Y:S01]  /*04f0*/  ISETP.GE.U32.AND P3, PT, R31, UR14, PT ;  /* 0x0000000e1f007c0c */ /* 0x000fe2000bf66070 */
[----:B------:R-:W-:Y:S01]  /*0500*/  IMAD R36, R15, R9, R6 ;  /* 0x000000090f247224 */ /* 0x000fe200078e0206 */
[----:B------:R-:W-:Y:S01]  /*0510*/  SHF.R.S32.HI R15, RZ, 0x1f, R43 ;  /* 0x0000001fff0f7819 */ /* 0x000fe2000001142b */
[----:B------:R-:W2:Y:S01]  /*0520*/  @!P4 LDC.64 R8, c[0x0][0x270] ;  /* 0x00009c00ff08cb82 */ /* 0x000ea20000000a00 */
[----:B------:R-:W-:Y:S01]  /*0530*/  IMAD R0, R0, UR12, RZ ;  /* 0x0000000c00007c24 */ /* 0x000fe2000f8e02ff */
[----:B------:R-:W-:Y:S01]  /*0540*/  ISETP.GE.AND.EX P3, PT, R17, UR15, PT, P3 ;  /* 0x0000000f11007c0c */ /* 0x000fe2000bf66330 */
[----:B------:R-:W-:-:S02]  /*0550*/  IMAD R36, R36, 0xc, RZ ;  /* 0x0000000c24247824 */ /* 0x000fc400078e02ff */
[----:B------:R-:W-:Y:S01]  /*0560*/  IMAD R51, R11, UR13, R0 ;  /* 0x0000000d0b337c24 */ /* 0x000fe2000f8e0200 */
[----:B------:R-:W-:Y:S01]  /*0570*/  ISETP.GT.U32.OR P3, PT, R2, 0x17f, P3 ;  /* 0x0000017f0200780c */ /* 0x000fe20001f64470 */
[----:B0-----:R-:W-:Y:S01]  /*0580*/  @P0 IMAD R0, R5, R12, RZ ;  /* 0x0000000c05000224 */ /* 0x001fe200078e02ff */
[----:B------:R-:W-:Y:S01]  /*0590*/  IADD3 R48, P2, R43, R36, RZ ;  /* 0x000000242b307210 */ /* 0x000fe20007f5e0ff */
[----:B------:R-:W0:Y:S02]  /*05a0*/  @!P1 LDC.64 R26, c[0x0][0x220] ;  /* 0x00008800ff1a9b82 */ /* 0x000e240000000a00 */
[----:B------:R-:W-:Y:S01]  /*05b0*/  @P0 IMAD R25, R4, R13, R0 ;  /* 0x0000000d04190224 */ /* 0x000fe200078e0200 */
[----:B------:R-:W-:-:S05]  /*05c0*/  LEA.HI.X.SX32 R49, R36, R15, 0x1, P2 ;  /* 0x0000000f24317211 */ /* 0x000fca00010f0eff */
[----:B------:R-:W3:Y:S01]  /*05d0*/  @!P4 LDC.64 R14, c[0x0][0x220] ;  /* 0x00008800ff0ecb82 */ /* 0x000ee20000000a00 */
[----:B------:R-:W-:-:S05]  /*05e0*/  IMAD.WIDE.U32 R48, R11, UR12, R48 ;  /* 0x0000000c0b307c25 */ /* 0x000fca000f8e0030 */
[----:B------:R-:W-:Y:S01]  /*05f0*/  IADD3 R51, R49, R51, RZ ;  /* 0x0000003331337210 */ /* 0x000fe20007ffe0ff */
[----:B--2---:R-:W-:Y:S01]  /*0600*/  @!P4 IMAD R0, R23, R8, RZ ;  /* 0x000000081700c224 */ /* 0x004fe200078e02ff */
[----:B------:R-:W2:Y:S01]  /*0610*/  @!P1 LDC.64 R10, c[0x0][0x270] ;  /* 0x00009c00ff0a9b82 */ /* 0x000ea20000000a00 */
[-C--:B------:R-:W-:Y:S02]  /*0620*/  @P0 MOV R50, R48.reuse ;  /* 0x0000003000320202 */ /* 0x080fe40000000f00 */
[----:B------:R-:W-:Y:S01]  /*0630*/  @!P4 MOV R22, R48 ;  /* 0x000000300016c202 */ /* 0x000fe20000000f00 */
[----:B------:R-:W-:Y:S01]  /*0640*/  @!P4 IMAD R37, R29, R9, R0 ;  /* 0x000000091d25c224 */ /* 0x000fe200078e0200 */
[----:B------:R-:W-:Y:S01]  /*0650*/  @!P4 MOV R23, R51 ;  /* 0x000000330017c202 */ /* 0x000fe20000000f00 */
[----:B------:R-:W-:-:S04]  /*0660*/  @P0 IMAD.WIDE.U32 R12, R4, R12, R50 ;  /* 0x0000000c040c0225 */ /* 0x000fc800078e0032 */
[----:B------:R-:W-:Y:S01]  /*0670*/  @!P4 IMAD.WIDE.U32 R8, R29, R8, R22 ;  /* 0x000000081d08c225 */ /* 0x000fe200078e0016 */
[----:B------:R-:W-:Y:S02]  /*0680*/  @P0 IADD3 R13, R13, R25, RZ ;  /* 0x000000190d0d0210 */ /* 0x000fe40007ffe0ff */
[C---:B-1----:R-:W-:Y:S02]  /*0690*/  @P0 LEA R20, P2, R12.reuse, R20, 0x1 ;  /* 0x000000140c140211 */ /* 0x042fe400078408ff */
[----:B------:R-:W-:Y:S02]  /*06a0*/  SHF.R.S32.HI R25, RZ, 0x1f, R32 ;  /* 0x0000001fff197819 */ /* 0x000fe40000011420 */
[----:B------:R-:W-:Y:S02]  /*06b0*/  @P0 LEA.HI.X R21, R12, R21, R13, 0x1, P2 ;  /* 0x000000150c150211 */ /* 0x000fe400010f0c0d */
[----:B------:R-:W-:Y:S01]  /*06c0*/  ISETP.GE.U32.AND P2, PT, R32, UR14, PT ;  /* 0x0000000e20007c0c */ /* 0x000fe2000bf46070 */
[----:B------:R-:W1:Y:S01]  /*06d0*/  @!P3 LDC.64 R12, c[0x0][0x270] ;  /* 0x00009c00ff0cbb82 */ /* 0x000e620000000a00 */
[----:B------:R-:W-:Y:S01]  /*06e0*/  @!P4 IADD3 R0, R9, R37, RZ ;  /* 0x000000250900c210 */ /* 0x000fe20007ffe0ff */
[----:B------:R-:W-:Y:S01]  /*06f0*/  IMAD.MOV.U32 R37, RZ, RZ, RZ ;  /* 0x000000ffff257224 */ /* 0x000fe200078e00ff */
[----:B---3--:R-:W-:Y:S01]  /*0700*/  @!P4 LEA R14, P5, R8, R14, 0x1 ;  /* 0x0000000e080ec211 */ /* 0x008fe200078a08ff */
[----:B--2---:R-:W-:Y:S01]  /*0710*/  @!P1 IMAD R19, R19, R10, RZ ;  /* 0x0000000a13139224 */ /* 0x004fe200078e02ff */
[----:B------:R-:W-:-:S02]  /*0720*/  ISETP.GE.AND.EX P2, PT, R25, UR15, PT, P2 ;  /* 0x0000000f19007c0c */ /* 0x000fc4000bf46320 */
[----:B------:R-:W-:Y:S01]  /*0730*/  @!P4 LEA.HI.X R15, R8, R15, R0, 0x1, P5 ;  /* 0x0000000f080fc211 */ /* 0x000fe200028f0c00 */
[----:B------:R-:W-:Y:S01]  /*0740*/  @!P1 IMAD R19, R30, R11, R19 ;  /* 0x0000000b1e139224 */ /* 0x000fe200078e0213 */
[----:B------:R-:W-:Y:S02]  /*0750*/  ISETP.GE.U32.AND P5, PT, R33, UR14, PT ;  /* 0x0000000e21007c0c */ /* 0x000fe4000bfa6070 */
[----:B------:R-:W-:Y:S01]  /*0760*/  @!P1 MOV R8, R48 ;  /* 0x0000003000089202 */ /* 0x000fe20000000f00 */
[----:B------:R2:W3:Y:S01]  /*0770*/  @!P4 LDG.E R37, desc[UR8][R14.64] ;  /* 0x000000080e25c981 */ /* 0x0004e2000c1e1900 */
[----:B------:R-:W-:Y:S02]  /*0780*/  @!P1 MOV R9, R51 ;  /* 0x0000003300099202 */ /* 0x000fe40000000f00 */
[----:B------:R-:W-:Y:S02]  /*0790*/  ISETP.GT.U32.OR P2, PT, R2, 0x17f, P2 ;  /* 0x0000017f0200780c */ /* 0x000fe40001744470 */
[----:B------:R-:W-:Y:S01]  /*07a0*/  ISETP.GE.AND.EX P5, PT, R45, UR15, PT, P5 ;  /* 0x0000000f2d007c0c */ /* 0x000fe2000bfa6350 */
[----:B------:R-:W-:-:S03]  /*07b0*/  @!P1 IMAD.WIDE.U32 R10, R30, R10, R8 ;  /* 0x0000000a1e0a9225 */ /* 0x000fc600078e0008 */
[----:B------:R-:W-:Y:S02]  /*07c0*/  ISETP.GT.U32.OR P5, PT, R2, 0x17f, P5 ;  /* 0x0000017f0200780c */ /* 0x000fe40002fa4470 */
[----:B------:R-:W-:Y:S02]  /*07d0*/  @!P1 IADD3 R0, R11, R19, RZ ;  /* 0x000000130b009210 */ /* 0x000fe40007ffe0ff */
[----:B------:R-:W4:Y:S01]  /*07e0*/  @!P3 LDC.64 R18, c[0x0][0x220] ;  /* 0x00008800ff12bb82 */ /* 0x000f220000000a00 */
[----:B0-----:R-:W-:Y:S02]  /*07f0*/  @!P1 LEA R26, P6, R10, R26, 0x1 ;  /* 0x0000001a0a1a9211 */ /* 0x001fe400078c08ff */
[----:B------:R-:W-:-:S05]  /*0800*/  SHF.R.S32.HI R39, RZ, 0x1f, R34 ;  /* 0x0000001fff277819 */ /* 0x000fca0000011422 */
[----:B------:R-:W0:Y:S01]  /*0810*/  @!P2 LDC.64 R8, c[0x0][0x270] ;  /* 0x00009c00ff08ab82 */ /* 0x000e220000000a00 */
[----:B------:R-:W-:Y:S02]  /*0820*/  ISETP.GE.U32.AND P4, PT, R34, UR14, PT ;  /* 0x0000000e22007c0c */ /* 0x000fe4000bf86070 */
[----:B------:R-:W-:Y:S01]  /*0830*/  @!P1 LEA.HI.X R27, R10, R27, R0, 0x1, P6 ;  /* 0x0000001b0a1b9211 */ /* 0x000fe200030f0c00 */
[----:B-1----:R-:W-:Y:S01]  /*0840*/  @!P3 IMAD R0, R17, R12, RZ ;  /* 0x0000000c1100b224 */ /* 0x002fe200078e02ff */
[----:B------:R-:W-:Y:S02]  /*0850*/  @!P3 MOV R22, R48 ;  /* 0x000000300016b202 */ /* 0x000fe40000000f00 */
[----:B------:R-:W-:Y:S01]  /*0860*/  @!P3 MOV R23, R51 ;  /* 0x000000330017b202 */ /* 0x000fe20000000f00 */
[----:B------:R-:W1:Y:S01]  /*0870*/  @!P5 LDC.64 R10, c[0x0][0x270] ;  /* 0x00009c00ff0adb82 */ /* 0x000e620000000a00 */
[----:B------:R-:W-:Y:S01]  /*0880*/  ISETP.GE.AND.EX P4, PT, R39, UR15, PT, P4 ;  /* 0x0000000f27007c0c */ /* 0x000fe2000bf86340 */
[C---:B------:R-:W-:Y:S01]  /*0890*/  @!P3 IMAD R47, R31.reuse, R13, R0 ;  /* 0x0000000d1f2fb224 */ /* 0x040fe200078e0200 */
[----:B------:R-:W-:Y:S01]  /*08a0*/  SHF.R.S32.HI R41, RZ, 0x1f, R35 ;  /* 0x0000001fff297819 */ /* 0x000fe20000011423 */
[----:B------:R-:W-:Y:S01]  /*08b0*/  @!P3 IMAD.WIDE.U32 R22, R31, R12, R22 ;  /* 0x0000000c1f16b225 */ /* 0x000fe200078e0016 */
[----:B------:R-:W-:-:S02]  /*08c0*/  ISETP.GE.U32.AND P6, PT, R35, UR14, PT ;  /* 0x0000000e23007c0c */ /* 0x000fc4000bfc6070 */
[C---:B------:R-:W-:Y:S01]  /*08d0*/  ISETP.GT.U32.OR P4, PT, R2.reuse, 0x17f, P4 ;  /* 0x0000017f0200780c */ /* 0x040fe20002784470 */
[----:B------:R-:W5:Y:S01]  /*08e0*/  @!P2 LDC.64 R12, c[0x0][0x220] ;  /* 0x00008800ff0cab82 */ /* 0x000f620000000a00 */
[----:B------:R-:W-:Y:S02]  /*08f0*/  MOV R38, RZ ;  /* 0x000000ff00267202 */ /* 0x000fe40000000f00 */
[----:B------:R-:W-:Y:S02]  /*0900*/  ISETP.GE.AND.EX P6, PT, R41, UR15, PT, P6 ;  /* 0x0000000f29007c0c */ /* 0x000fe4000bfc6360 */
[----:B------:R-:W-:Y:S02]  /*0910*/  @!P3 IADD3 R23, R23, R47, RZ ;  /* 0x0000002f1717b210 */ /* 0x000fe40007ffe0ff */
[----:B------:R-:W-:Y:S01]  /*0920*/  ISETP.GT.U32.OR P6, PT, R2, 0x17f, P6 ;  /* 0x0000017f0200780c */ /* 0x000fe200037c4470 */
[----:B------:R1:W3:Y:S01]  /*0930*/  @!P1 LDG.E R38, desc[UR8][R26.64] ;  /* 0x000000081a269981 */ /* 0x0002e2000c1e1900 */
[C---:B----4-:R-:W-:Y:S01]  /*0940*/  @!P3 LEA R24, P1, R22.reuse, R18, 0x1 ;  /* 0x000000121618b211 */ /* 0x050fe200078208ff */
[----:B0-----:R-:W-:Y:S01]  /*0950*/  @!P2 IMAD R18, R25, R8, RZ ;  /* 0x000000081912a224 */ /* 0x001fe200078e02ff */
[----:B--2---:R-:W0:Y:S02]  /*0960*/  @!P5 LDC.64 R14, c[0x0][0x220] ;  /* 0x00008800ff0edb82 */ /* 0x004e240000000a00 */
[----:B------:R-:W-:-:S02]  /*0970*/  @!P3 LEA.HI.X R25, R22, R19, R23, 0x1, P1 ;  /* 0x000000131619b211 */ /* 0x000fc400008f0c17 */
[----:B------:R-:W-:Y:S02]  /*0980*/  @!P2 MOV R22, R48 ;  /* 0x000000300016a202 */ /* 0x000fe40000000f00 */
[----:B------:R-:W-:Y:S02]  /*0990*/  @!P2 MOV R23, R51 ;  /* 0x000000330017a202 */ /* 0x000fe40000000f00 */
[----:B------:R-:W2:Y:S01]  /*09a0*/  @!P4 LDC.64 R16, c[0x0][0x270] ;  /* 0x00009c00ff10cb82 */ /* 0x000ea20000000a00 */
[----:B------:R-:W-:Y:S01]  /*09b0*/  MOV R0, RZ ;  /* 0x000000ff00007202 */ /* 0x000fe20000000f00 */
[C---:B------:R-:W-:Y:S02]  /*09c0*/  @!P2 IMAD R47, R32.reuse, R9, R18 ;  /* 0x00000009202fa224 */ /* 0x040fe400078e0212 */
[----:B-1----:R-:W-:Y:S02]  /*09d0*/  @!P5 IMAD R26, R45, R10, RZ ;  /* 0x0000000a2d1ad224 */ /* 0x002fe400078e02ff */
[----:B------:R-:W-:Y:S01]  /*09e0*/  @!P2 IMAD.WIDE.U32 R22, R32, R8, R22 ;  /* 0x000000082016a225 */ /* 0x000fe200078e0016 */
[----:B------:R1:W4:Y:S01]  /*09f0*/  @P0 LDG.E R0, desc[UR8][R20.64] ;  /* 0x0000000814000981 */ /* 0x000322000c1e1900 */
[----:B------:R-:W0:Y:S01]  /*0a00*/  @!P6 LDC.64 R18, c[0x0][0x270] ;  /* 0x00009c00ff12eb82 */ /* 0x000e220000000a00 */
[----:B------:R-:W-:Y:S01]  /*0a10*/  MOV R40, RZ ;  /* 0x000000ff00287202 */ /* 0x000fe20000000f00 */
[----:B------:R-:W-:Y:S01]  /*0a20*/  @!P5 IMAD R27, R33, R11, R26 ;  /* 0x0000000b211bd224 */ /* 0x000fe200078e021a */
[----:B------:R-:W-:-:S02]  /*0a30*/  @!P2 IADD3 R11, R23, R47, RZ ;  /* 0x0000002f170ba210 */ /* 0x000fc40007ffe0ff */
[C---:B-----5:R-:W-:Y:S02]  /*0a40*/  @!P2 LEA R12, P1, R22.reuse, R12, 0x1 ;  /* 0x0000000c160ca211 */ /* 0x060fe400078208ff */
[----:B------:R-:W5:Y:S01]  /*0a50*/  @!P3 LDG.E R40, desc[UR8][R24.64] ;  /* 0x000000081828b981 */ /* 0x000f62000c1e1900 */
[----:B------:R-:W0:Y:S01]  /*0a60*/  @!P4 LDC.64 R8, c[0x0][0x220] ;  /* 0x00008800ff08cb82 */ /* 0x000e220000000a00 */
[----:B-1----:R-:W-:Y:S02]  /*0a70*/  @!P5 MOV R20, R48 ;  /* 0x000000300014d202 */ /* 0x002fe40000000f00 */
[----:B------:R-:W-:Y:S02]  /*0a80*/  @!P5 MOV R21, R51 ;  /* 0x000000330015d202 */ /* 0x000fe40000000f00 */
[----:B------:R-:W-:Y:S01]  /*0a90*/  @!P2 LEA.HI.X R13, R22, R13, R11, 0x1, P1 ;  /* 0x0000000d160da211 */ /* 0x000fe200008f0c0b */
[----:B------:R-:W-:Y:S01]  /*0aa0*/  @!P5 IMAD.WIDE.U32 R20, R33, R10, R20 ;  /* 0x0000000a2114d225 */ /* 0x000fe200078e0014 */
[----:B------:R-:W-:Y:S01]  /*0ab0*/  MOV R42, RZ ;  /* 0x000000ff002a7202 */ /* 0x000fe20000000f00 */
[----:B------:R-:W1:Y:S02]  /*0ac0*/  @!P6 LDC.64 R10, c[0x0][0x220] ;  /* 0x00008800ff0aeb82 */ /* 0x000e640000000a00 */
[----:B--2---:R-:W-:Y:S01]  /*0ad0*/  @!P4 IMAD R22, R39, R16, RZ ;  /* 0x000000102716c224 */ /* 0x004fe200078e02ff */
[----:B------:R-:W-:-:S02]  /*0ae0*/  @!P5 IADD3 R21, R21, R27, RZ ;  /* 0x0000001b1515d210 */ /* 0x000fc40007ffe0ff */
[C---:B0-----:R-:W-:Y:S01]  /*0af0*/  @!P5 LEA R14, P1, R20.reuse, R14, 0x1 ;  /* 0x0000000e140ed211 */ /* 0x041fe200078208ff */
[----:B------:R0:W2:Y:S01]  /*0b00*/  @!P2 LDG.E R42, desc[UR8][R12.64] ;  /* 0x000000080c2aa981 */ /* 0x0000a2000c1e1900 */
[----:B------:R-:W-:Y:S02]  /*0b10*/  CS2R R44, SRZ ;  /* 0x00000000002c7805 */ /* 0x000fe4000001ff00 */
[----:B------:R-:W-:Y:S01]  /*0b20*/  @!P5 LEA.HI.X R15, R20, R15, R21, 0x1, P1 ;  /* 0x0000000f140fd211 */ /* 0x000fe200008f0c15 */
[C---:B------:R-:W-:Y:S01]  /*0b30*/  @!P4 IMAD R21, R34.reuse, R17, R22 ;  /* 0x000000112215c224 */ /* 0x040fe200078e0216 */
[----:B0-----:R-:W-:Y:S02]  /*0b40*/  @!P4 MOV R12, R48 ;  /* 0x00000030000cc202 */ /* 0x001fe40000000f00 */
[----:B------:R-:W-:Y:S01]  /*0b50*/  @!P4 MOV R13, R51 ;  /* 0x00000033000dc202 */ /* 0x000fe20000000f00 */
[----:B------:R-:W-:Y:S01]  /*0b60*/  @!P6 IMAD R20, R41, R18, RZ ;  /* 0x000000122914e224 */ /* 0x000fe200078e02ff */
[----:B------:R0:W2:Y:S01]  /*0b70*/  @!P5 LDG.E R44, desc[UR8][R14.64] ;  /* 0x000000080e2cd981 */ /* 0x0000a2000c1e1900 */
[----:B------:R-:W-:Y:S01]  /*0b80*/  @!P4 IMAD.WIDE.U32 R16, R34, R16, R12 ;  /* 0x000000102210c225 */ /* 0x000fe200078e000c */
[----:B------:R-:W-:-:S02]  /*0b90*/  @!P6 MOV R12, R48 ;  /* 0x00000030000ce202 */ /* 0x000fc40000000f00 */
[----:B------:R-:W-:Y:S01]  /*0ba0*/  @!P6 MOV R13, R51 ;  /* 0x00000033000de202 */ /* 0x000fe20000000f00 */
[----:B------:R-:W-:Y:S01]  /*0bb0*/  @!P4 IMAD.IADD R17, R17, 0x1, R21 ;  /* 0x000000011111c824 */ /* 0x000fe200078e0215 */
[C---:B------:R-:W-:Y:S01]  /*0bc0*/  @!P4 LEA R8, P1, R16.reuse, R8, 0x1 ;  /* 0x000000081008c211 */ /* 0x040fe200078208ff */
[C---:B------:R-:W-:Y:S02]  /*0bd0*/  @!P6 IMAD R19, R35.reuse, R19, R20 ;  /* 0x000000132313e224 */ /* 0x040fe400078e0214 */
[----:B------:R-:W-:Y:S01]  /*0be0*/  @!P6 IMAD.WIDE.U32 R12, R35, R18, R12 ;  /* 0x00000012230ce225 */ /* 0x000fe200078e000c */
[----:B------:R-:W-:-:S04]  /*0bf0*/  @!P4 LEA.HI.X R9, R16, R9, R17, 0x1, P1 ;  /* 0x000000091009c211 */ /* 0x000fc800008f0c11 */
[----:B------:R-:W-:Y:S01]  /*0c00*/  @!P6 IADD3 R13, R13, R19, RZ ;  /* 0x000000130d0de210 */ /* 0x000fe20007ffe0ff */
[----:B------:R4:W2:Y:S01]  /*0c10*/  @!P4 LDG.E R45, desc[UR8][R8.64] ;  /* 0x00000008082dc981 */ /* 0x0008a2000c1e1900 */
[C---:B-1----:R-:W-:Y:S02]  /*0c20*/  @!P6 LEA R10, P1, R12.reuse, R10, 0x1 ;  /* 0x0000000a0c0ae211 */ /* 0x042fe400078208ff */
[----:B------:R-:W-:Y:S02]  /*0c30*/  MOV R46, RZ ;  /* 0x000000ff002e7202 */ /* 0x000fe40000000f00 */
[----:B------:R-:W-:-:S05]  /*0c40*/  @!P6 LEA.HI.X R11, R12, R11, R13, 0x1, P1 ;  /* 0x0000000b0c0be211 */ /* 0x000fca00008f0c0d */
[----:B------:R1:W2:Y:S01]  /*0c50*/  @!P6 LDG.E R46, desc[UR8][R10.64] ;  /* 0x000000080a2ee981 */ /* 0x0002a2000c1e1900 */
[----:B------:R-:W-:Y:S02]  /*0c60*/  ISETP.GT.AND P1, PT, R3, 0x1e, PT ;  /* 0x0000001e0300780c */ /* 0x000fe40003f24270 */
[----:B---3--:R-:W-:-:S04]  /*0c70*/  PRMT R12, R37, 0x7632, R12 ;  /* 0x00007632250c7816 */ /* 0x008fc8000000000c */
[----:B------:R-:W-:Y:S02]  /*0c80*/  SHF.L.U32 R12, R12, 0x10, RZ ;  /* 0x000000100c0c7819 */ /* 0x000fe400000006ff */
[----:B------:R-:W-:-:S03]  /*0c90*/  SHF.L.U32 R13, R37, 0x10, RZ ;  /* 0x00000010250d7819 */ /* 0x000fc600000006ff */
[----:B0-----:R-:W-:Y:S02]  /*0ca0*/  FMUL.FTZ R14, R12, R12 ;  /* 0x0000000c0c0e7220 */ /* 0x001fe40000410000 */
[C---:B------:R-:W-:Y:S02]  /*0cb0*/  FADD.FTZ R12, R13.reuse, R12 ;  /* 0x0000000c0d0c7221 */ /* 0x040fe40000010000 */
[----:B------:R-:W-:Y:S01]  /*0cc0*/  FFMA.FTZ R13, R13, R13, R14 ;  /* 0x0000000d0d0d7223 */ /* 0x000fe2000001000e */
[C---:B------:R-:W-:Y:S02]  /*0cd0*/  PRMT R15, R38.reuse, 0x7632, R15 ;  /* 0x00007632260f7816 */ /* 0x040fe4000000000f */
[----:B------:R-:W-:Y:S02]  /*0ce0*/  SHF.L.U32 R14, R38, 0x10, RZ ;  /* 0x00000010260e7819 */ /* 0x000fe400000006ff */
[----:B------:R-:W-:-:S05]  /*0cf0*/  SHF.L.U32 R15, R15, 0x10, RZ ;  /* 0x000000100f0f7819 */ /* 0x000fca00000006ff */
[----:B------:R-:W-:Y:S01]  /*0d00*/  FMUL.FTZ R17, R15, R15 ;  /* 0x0000000f0f117220 */ /* 0x000fe20000410000 */
[----:B----4-:R-:W-:-:S04]  /*0d10*/  PRMT R8, R0, 0x7632, R8 ;  /* 0x0000763200087816 */ /* 0x010fc80000000008 */
[----:B-1----:R-:W-:Y:S02]  /*0d20*/  SHF.L.U32 R11, R8, 0x10, RZ ;  /* 0x00000010080b7819 */ /* 0x002fe400000006ff */
[----:B-----5:R-:W-:Y:S02]  /*0d30*/  PRMT R9, R40, 0x7632, R9 ;  /* 0x0000763228097816 */ /* 0x020fe40000000009 */
[----:B------:R-:W-:Y:S02]  /*0d40*/  SHF.L.U32 R10, R0, 0x10, RZ ;  /* 0x00000010000a7819 */ /* 0x000fe400000006ff */
[----:B------:R-:W-:Y:S01]  /*0d50*/  SHF.L.U32 R19, R9, 0x10, RZ ;  /* 0x0000001009137819 */ /* 0x000fe200000006ff */
[C---:B------:R-:W-:Y:S01]  /*0d60*/  FADD.FTZ R9, R14.reuse, R15 ;  /* 0x0000000f0e097221 */ /* 0x040fe20000010000 */
[----:B------:R-:W-:Y:S01]  /*0d70*/  FMUL.FTZ R15, R11, R11 ;  /* 0x0000000b0b0f7220 */ /* 0x000fe20000410000 */
[----:B------:R-:W-:Y:S01]  /*0d80*/  FFMA.FTZ R8, R14, R14, R17 ;  /* 0x0000000e0e087223 */ /* 0x000fe20000010011 */
[----:B------:R-:W-:Y:S01]  /*0d90*/  SHF.L.U32 R16, R40, 0x10, RZ ;  /* 0x0000001028107819 */ /* 0x000fe200000006ff */
[C---:B------:R-:W-:Y:S01]  /*0da0*/  FADD.FTZ R11, R10.reuse, R11 ;  /* 0x0000000b0a0b7221 */ /* 0x040fe20000010000 */
[----:B------:R-:W-:Y:S01]  /*0db0*/  FFMA.FTZ R14, R10, R10, R15 ;  /* 0x0000000a0a0e7223 */ /* 0x000fe2000001000f */
[----:B------:R-:W-:-:S02]  /*0dc0*/  FMUL.FTZ R17, R19, R19 ;  /* 0x0000001313117220 */ /* 0x000fc40000410000 */
[----:B------:R-:W-:Y:S01]  /*0dd0*/  FADD.FTZ R15, RZ, R11 ;  /* 0x0000000bff0f7221 */ /* 0x000fe20000010000 */
[----:B------:R-:W-:Y:S01]  /*0de0*/  FADD.FTZ R14, RZ, R14 ;  /* 0x0000000eff0e7221 */ /* 0x000fe20000010000 */
[C---:B------:R-:W-:Y:S01]  /*0df0*/  FADD.FTZ R10, R16.reuse, R19 ;  /* 0x00000013100a7221 */ /* 0x040fe20000010000 */
[----:B------:R-:W-:Y:S01]  /*0e00*/  FFMA.FTZ R11, R16, R16, R17 ;  /* 0x00000010100b7223 */ /* 0x000fe20000010011 */
[----:B--2---:R-:W-:Y:S01]  /*0e10*/  PRMT R18, R42, 0x7632, R18 ;  /* 0x000076322a127816 */ /* 0x004fe20000000012 */
[----:B------:R-:W-:Y:S01]  /*0e20*/  FADD.FTZ R13, R14, R13 ;  /* 0x0000000d0e0d7221 */ /* 0x000fe20000010000 */
[----:B------:R-:W-:Y:S02]  /*0e30*/  FADD.FTZ R12, R15, R12 ;  /* 0x0000000c0f0c7221 */ /* 0x000fe40000010000 */
[----:B------:R-:W-:Y:S01]  /*0e40*/  SHF.L.U32 R18, R18, 0x10, RZ ;  /* 0x0000001012127819 */ /* 0x000fe200000006ff */
[----:B------:R-:W-:Y:S01]  /*0e50*/  FADD.FTZ R8, R13, R8 ;  /* 0x000000080d087221 */ /* 0x000fe20000010000 */
[----:B------:R-:W-:Y:S01]  /*0e60*/  SHF.L.U32 R15, R42, 0x10, RZ ;  /* 0x000000102a0f7819 */ /* 0x000fe200000006ff */
[----:B------:R-:W-:Y:S01]  /*0e70*/  FADD.FTZ R9, R12, R9 ;  /* 0x000000090c097221 */ /* 0x000fe20000010000 */
[----:B------:R-:W-:Y:S01]  /*0e80*/  PRMT R16, R44, 0x7632, R16 ;  /* 0x000076322c107816 */ /* 0x000fe20000000010 */
[----:B------:R-:W-:-:S03]  /*0e90*/  FMUL.FTZ R14, R18, R18 ;  /* 0x00000012120e7220 */ /* 0x000fc60000410000 */
[----:B------:R-:W-:Y:S01]  /*0ea0*/  SHF.L.U32 R17, R16, 0x10, RZ ;  /* 0x0000001010117819 */ /* 0x000fe200000006ff */
[----:B------:R-:W-:Y:S01]  /*0eb0*/  FADD.FTZ R8, R8, R11 ;  /* 0x0000000b08087221 */ /* 0x000fe20000010000 */
[----:B------:R-:W-:Y:S01]  /*0ec0*/  SHF.L.U32 R12, R44, 0x10, RZ ;  /* 0x000000102c0c7819 */ /* 0x000fe200000006ff */
[----:B------:R-:W-:Y:S01]  /*0ed0*/  FADD.FTZ R18, R15, R18 ;  /* 0x000000120f127221 */ /* 0x000fe20000010000 */
[----:B------:R-:W-:Y:S01]  /*0ee0*/  FADD.FTZ R9, R9, R10 ;  /* 0x0000000a09097221 */ /* 0x000fe20000010000 */
[----:B------:R-:W-:Y:S01]  /*0ef0*/  FMUL.FTZ R13, R17, R17 ;  /* 0x00000011110d7220 */ /* 0x000fe20000410000 */
[----:B------:R-:W-:Y:S01]  /*0f00*/  FFMA.FTZ R15, R15, R15, R14 ;  /* 0x0000000f0f0f7223 */ /* 0x000fe2000001000e */
[C---:B------:R-:W-:Y:S01]  /*0f10*/  FADD.FTZ R10, R12.reuse, R17 ;  /* 0x000000110c0a7221 */ /* 0x040fe20000010000 */
[----:B------:R-:W-:Y:S01]  /*0f20*/  FADD.FTZ R9, R9, R18 ;  /* 0x0000001209097221 */ /* 0x000fe20000010000 */
[----:B------:R-:W-:Y:S01]  /*0f30*/  FFMA.FTZ R13, R12, R12, R13 ;  /* 0x0000000c0c0d7223 */ /* 0x000fe2000001000d */
[----:B------:R-:W-:Y:S01]  /*0f40*/  PRMT R11, R45, 0x7632, R11 ;  /* 0x000076322d0b7816 */ /* 0x000fe2000000000b */
[----:B------:R-:W-:-:S03]  /*0f50*/  FADD.FTZ R8, R8, R15 ;  /* 0x0000000f08087221 */ /* 0x000fc60000010000 */
[----:B------:R-:W-:Y:S01]  /*0f60*/  SHF.L.U32 R12, R11, 0x10, RZ ;  /* 0x000000100b0c7819 */ /* 0x000fe200000006ff */
[----:B------:R-:W-:Y:S01]  /*0f70*/  FADD.FTZ R9, R9, R10 ;  /* 0x0000000a09097221 */ /* 0x000fe20000010000 */
[----:B------:R-:W-:Y:S01]  /*0f80*/  SHF.L.U32 R11, R45, 0x10, RZ ;  /* 0x000000102d0b7819 */ /* 0x000fe200000006ff */
[----:B------:R-:W-:Y:S01]  /*0f90*/  FADD.FTZ R8, R8, R13 ;  /* 0x0000000d08087221 */ /* 0x000fe20000010000 */
[----:B------:R-:W-:Y:S01]  /*0fa0*/  PRMT R14, R46, 0x7632, R14 ;  /* 0x000076322e0e7816 */ /* 0x000fe2000000000e */
[----:B------:R-:W-:Y:S02]  /*0fb0*/  FMUL.FTZ R10, R12, R12 ;  /* 0x0000000c0c0a7220 */ /* 0x000fe40000410000 */
[C---:B------:R-:W-:Y:S01]  /*0fc0*/  FADD.FTZ R12, R11.reuse, R12 ;  /* 0x0000000c0b0c7221 */ /* 0x040fe20000010000 */
[----:B------:R-:W-:Y:S01]  /*0fd0*/  SHF.L.U32 R13, R14, 0x10, RZ ;  /* 0x000000100e0d7819 */ /* 0x000fe200000006ff */
[----:B------:R-:W-:Y:S01]  /*0fe0*/  FFMA.FTZ R11, R11, R11, R10 ;  /* 0x0000000b0b0b7223 */ /* 0x000fe2000001000a */
[----:B------:R-:W-:-:S03]  /*0ff0*/  SHF.L.U32 R10, R46, 0x10, RZ ;  /* 0x000000102e0a7819 */ /* 0x000fc600000006ff */
        /* <DEDUP_REMOVED lines=11> */
[----:B------:R-:W0:Y:S04]  /*10b0*/  SHFL.DOWN PT, R10, R9, 0x2, 0x1f ;  /* 0x08401f00090a7f89 */ /* 0x000e2800000e0000 */
[----:B------:R-:W1:Y:S01]  /*10c0*/  SHFL.DOWN PT, R11, R8, 0x2, 0x1f ;  /* 0x08401f00080b7f89 */ /* 0x000e6200000e0000 */
[----:B------:R-:W-:-:S13]  /*10d0*/  ISETP.GT.AND P1, PT, R3, 0x1d, PT ;  /* 0x0000001d0300780c */ /* 0x000fda0003f24270 */
        /* <DEDUP_REMOVED lines=14> */
[C---:B------:R-:W-:Y:S02]  /*11c0*/  ISETP.GT.AND P1, PT, R3.reuse, 0xf, PT ;  /* 0x0000000f0300780c */ /* 0x040fe40003f24270 */
[----:B------:R-:W-:Y:S02]  /*11d0*/  ISETP.NE.AND P2, PT, R3, RZ, PT ;  /* 0x000000ff0300720c */ /* 0x000fe40003f45270 */
[----:B------:R-:W-:Y:S01]  /*11e0*/  ISETP.NE.AND P3, PT, R2, RZ, PT ;  /* 0x000000ff0200720c */ /* 0x000fe20003f65270 */
[----:B------:R-:W-:Y:S08]  /*11f0*/  BSSY B0, `(.L_x_1531) ;  /* 0x0000027000007945 */ /* 0x000ff00003800000 */
[----:B0-----:R-:W-:Y:S01]  /*1200*/  @!P1 FADD.FTZ R9, R9, R10 ;  /* 0x0000000a09099221 */ /* 0x001fe20000010000 */
[----:B-1----:R-:W-:-:S04]  /*1210*/  @!P1 FADD.FTZ R8, R8, R11 ;  /* 0x0000000b08089221 */ /* 0x002fc80000010000 */
[----:B------:R-:W-:Y:S02]  /*1220*/  MOV R26, R9 ;  /* 0x00000009001a7202 */ /* 0x000fe40000000f00 */
        /* <DEDUP_REMOVED lines=9> */
[----:B------:R-:W3:Y:S04]  /*12c0*/  LDS.128 R12, [UR5+0x30] ;  /* 0x00003005ff0c7984 */ /* 0x000ee80008000c00 */
[----:B------:R-:W4:Y:S04]  /*12d0*/  LDS.128 R16, [UR5+0x40] ;  /* 0x00004005ff107984 */ /* 0x000f280008000c00 */
[----:B------:R-:W5:Y:S01]  /*12e0*/  LDS.128 R20, [UR5+0x50] ;  /* 0x00005005ff147984 */ /* 0x000f620008000c00 */
[----:B-1----:R-:W-:Y:S01]  /*12f0*/  FADD.FTZ R47, R26, R24 ;  /* 0x000000181a2f7221 */ /* 0x002fe20000010000 */
[----:B------:R-:W-:-:S02]  /*1300*/  FADD.FTZ R52, R27, R25 ;  /* 0x000000191b347221 */ /* 0x000fc40000010000 */
[----:B0-----:R-:W0:Y:S01]  /*1310*/  LDS.128 R24, [UR5+0x60] ;  /* 0x00006005ff187984 */ /* 0x001e220008000c00 */
        /* <DEDUP_REMOVED lines=20> */
.L_x_1532:
[----:B------:R-:W-:Y:S05]  /*1460*/  BSYNC B0 ;  /* 0x0000000000007941 */ /* 0x000fea0003800000 */
.L_x_1531:
[----:B------:R-:W1:Y:S01]  /*1470*/  LDC R14, c[0x0][0xc] ;  /* 0x00000300ff0e7b82 */ /* 0x000e620000000800 */
[----:B------:R-:W-:Y:S02]  /*1480*/  PRMT R22, R37, 0x7632, R22 ;  /* 0x0000763225167816 */ /* 0x000fe40000000016 */
[----:B------:R-:W-:Y:S02]  /*1490*/  PRMT R21, R38, 0x7632, R21 ;  /* 0x0000763226157816 */ /* 0x000fe40000000015 */
[----:B------:R-:W-:Y:S02]  /*14a0*/  PRMT R20, R40, 0x7632, R20 ;  /* 0x0000763228147816 */ /* 0x000fe40000000014 */
[----:B------:R-:W-:Y:S02]  /*14b0*/  PRMT R19, R42, 0x7632, R19 ;  /* 0x000076322a137816 */ /* 0x000fe40000000013 */
[----:B------:R-:W-:Y:S02]  /*14c0*/  PRMT R18, R44, 0x7632, R18 ;  /* 0x000076322c127816 */ /* 0x000fe40000000012 */
[----:B------:R-:W-:-:S02]  /*14d0*/  PRMT R23, R0, 0x7632, R23 ;  /* 0x0000763200177816 */ /* 0x000fc40000000017 */
[----:B------:R-:W-:Y:S02]  /*14e0*/  PRMT R17, R45, 0x7632, R17 ;  /* 0x000076322d117816 */ /* 0x000fe40000000011 */
        /* <DEDUP_REMOVED lines=10> */
[----:B------:R-:W-:-:S04]  /*1590*/  IMAD R8, R25, R14, RZ ;  /* 0x0000000e19087224 */ /* 0x000fc800078e02ff */
[----:B------:R-:W-:Y:S02]  /*15a0*/  IMAD.SHL.U32 R13, R8, 0x2, RZ ;  /* 0x00000002080d7824 */ /* 0x000fe400078e00ff */
[----:B------:R-:W1:Y:S02]  /*15b0*/  LDC.64 R8, c[0x0][0x240] ;  /* 0x00009000ff087b82 */ /* 0x000e640000000a00 */
[----:B---3--:R-:W-:-:S04]  /*15c0*/  IMAD.WIDE R10, R13, 0x4, R10 ;  /* 0x000000040d0a7825 */ /* 0x008fc800078e020a */
[----:B--2---:R-:W-:Y:S01]  /*15d0*/  IMAD R13, R15, UR7, R24 ;  /* 0x000000070f0d7c24 */ /* 0x004fe2000f8e0218 */
[----:B------:R-:W-:-:S03]  /*15e0*/  SEL R47, R14, RZ, !P1 ;  /* 0x000000ff0e2f7207 */ /* 0x000fc60004800000 */
[----:B------:R-:W-:Y:S01]  /*15f0*/  IMAD.WIDE.U32 R12, R13, 0x8, R10 ;  /* 0x000000080d0c7825 */ /* 0x000fe200078e000a */
[----:B------:R-:W-:Y:S02]  /*1600*/  IADD3 R11, R25, R24, RZ ;  /* 0x00000018190b7210 */ /* 0x000fe40007ffe0ff */
[----:B------:R-:W-:Y:S02]  /*1610*/  MOV R25, 0x1 ;  /* 0x0000000100197802 */ /* 0x000fe40000000f00 */
[----:B------:R2:W-:Y:S02]  /*1620*/  STG.E.64 desc[UR8][R12.64], R26 ;  /* 0x0000001a0c007986 */ /* 0x0005e4000c101b08 */
[----:B------:R-:W-:Y:S02]  /*1630*/  SEL R25, R25, 0xffffffff, !P1 ;  /* 0xffffffff19197807 */ /* 0x000fe40004800000 */
[----:B------:R-:W-:Y:S01]  /*1640*/  ISETP.NE.AND P1, PT, R47, -0x1, PT ;  /* 0xffffffff2f00780c */ /* 0x000fe20003f25270 */
[----:B-1----:R-:W-:Y:S01]  /*1650*/  IMAD.WIDE.U32 R10, R11, 0x4, R8 ;  /* 0x000000040b0a7825 */ /* 0x002fe200078e0008 */
[----:B------:R-:W-:Y:S06]  /*1660*/  MEMBAR.ALL.GPU ;  /* 0x0000000000007992 */ /* 0x000fec000000a000 */
[----:B------:R-:W-:-:S00]  /*1670*/  ERRBAR ;  /* 0x00000000000079ab */ /* 0x000fc00000000000 */
[----:B------:R-:W-:Y:S06]  /*1680*/  CGAERRBAR ;  /* 0x00000000000075ab */ /* 0x000fec0000000000 */
[----:B------:R2:W-:Y:S01]  /*1690*/  REDG.E.ADD.S32.STRONG.GPU desc[UR8][R10.64], R25 ;  /* 0x000000190a00798e */ /* 0x0005e2000c10e388 */
[----:B------:R-:W-:Y:S05]  /*16a0*/  @!P1 BRA `(.L_x_1534) ;  /* 0x00000000001c9947 */ /* 0x000fea0003800000 */
[----:B------:R-:W-:-:S04]  /*16b0*/  IMAD R15, R52, R15, R24 ;  /* 0x0000000f340f7224 */ /* 0x000fc800078e0218 */
[----:B------:R-:W-:-:S07]  /*16c0*/  IMAD.WIDE.U32 R8, R15, 0x4, R8 ;  /* 0x000000040f087825 */ /* 0x000fce00078e0008 */
.L_x_1535:
[----:B--2---:R-:W2:Y:S04]  /*16d0*/  LDG.E.STRONG.GPU R10, desc[UR8][R8.64] ;  /* 0x00000008080a7981 */ /* 0x004ea8000c1ef900 */
[----:B--2---:R-:W-:Y:S01]  /*16e0*/  CCTL.IVALL ;  /* 0x00000000ff00798f */ /* 0x004fe20002000000 */
[----:B------:R-:W-:Y:S05]  /*16f0*/  YIELD ;  /* 0x0000000000007946 */ /* 0x000fea0003800000 */
[----:B------:R-:W-:-:S13]  /*1700*/  ISETP.NE.AND P1, PT, R10, R47, PT ;  /* 0x0000002f0a00720c */ /* 0x000fda0003f25270 */
[----:B------:R-:W-:Y:S05]  /*1710*/  @P1 BRA `(.L_x_1535) ;  /* 0xfffffffc00ec1947 */ /* 0x000fea000383ffff */
.L_x_1534:
        /* <DEDUP_REMOVED lines=11> */
.L_x_1537:
[----:B------:R-:W-:-:S13]  /*17d0*/  ISETP.EQ.OR P1, PT, R15, UR7, P3 ;  /* 0x000000070f007c0c */ /* 0x000fda0009f22670 */
[----:B--2---:R-:W1:Y:S01]  /*17e0*/  @!P1 LDC R10, c[0x0][0x10] ;  /* 0x00000400ff0a9b82 */ /* 0x004e620000000800 */
        /* <DEDUP_REMOVED lines=61> */
.L_x_1536:
[----:B--2---:R-:W-:-:S13]  /*1bc0*/  LOP3.LUT P1, R10, R14, 0x3, RZ, 0xc0, !PT ;  /* 0x000000030e0a7812 */ /* 0x004fda000782c0ff */
        /* <DEDUP_REMOVED lines=18> */
.L_x_1539:
[----:B------:R-:W-:Y:S05]  /*1cf0*/  BSYNC B0 ;  /* 0x0000000000007941 */ /* 0x000fea0003800000 */
.L_x_1538:
[----:B------:R-:W-:Y:S05]  /*1d00*/  @!P2 BRA `(.L_x_1533) ;  /* 0x00000000007ca947 */ /* 0x000fea0003800000 */
[C---:B------:R-:W-:Y:S02]  /*1d10*/  IADD3 R8, R15.reuse, 0x1, RZ ;  /* 0x000000010f087810 */ /* 0x040fe40007ffe0ff */
[----:B------:R-:W-:Y:S02]  /*1d20*/  IADD3 R24, R15, 0x2, RZ ;  /* 0x000000020f187810 */ /* 0x000fe40007ffe0ff */
[----:B------:R-:W-:Y:S02]  /*1d30*/  ISETP.EQ.OR P2, PT, R8, UR7, P3 ;  /* 0x0000000708007c0c */ /* 0x000fe40009f42670 */
[----:B------:R-:W-:-:S04]  /*1d40*/  ISETP.EQ.OR P1, PT, R24, UR7, P3 ;  /* 0x0000000718007c0c */ /* 0x000fc80009f22670 */
[----:B------:R-:W-:-:S07]  /*1d50*/  ISETP.EQ.OR P1, PT, R10, 0x2, P1 ;  /* 0x000000020a00780c */ /* 0x000fce0000f22670 */
[----:B------:R-:W1:Y:S01]  /*1d60*/  @!P2 S2R R9, SR_CTAID.Y ;  /* 0x000000000009a919 */ /* 0x000e620000002600 */
[----:B------:R-:W1:Y:S05]  /*1d70*/  @!P2 LDC R13, c[0x0][0x10] ;  /* 0x00000400ff0dab82 */ /* 0x000e6a0000000800 */
[----:B------:R-:W2:Y:S01]  /*1d80*/  @!P1 S2R R25, SR_CTAID.Y ;  /* 0x0000000000199919 */ /* 0x000ea20000002600 */
[C---:B------:R-:W-:Y:S02]  /*1d90*/  @!P1 LOP3.LUT R12, R7.reuse, 0x1, RZ, 0xc0, !PT ;  /* 0x00000001070c9812 */ /* 0x040fe400078ec0ff */
[----:B------:R-:W3:Y:S08]  /*1da0*/  @!P1 LDC R47, c[0x0][0x10] ;  /* 0x00000400ff2f9b82 */ /* 0x000ef00000000800 */
[----:B------:R-:W4:Y:S01]  /*1db0*/  @!P2 LDC.64 R10, c[0x0][0x248] ;  /* 0x00009200ff0aab82 */ /* 0x000f220000000a00 */
[----:B-1----:R-:W-:Y:S01]  /*1dc0*/  @!P2 IMAD R15, R8, R13, R9 ;  /* 0x0000000d080fa224 */ /* 0x002fe200078e0209 */
[----:B------:R-:W-:Y:S01]  /*1dd0*/  @!P2 LOP3.LUT R8, R7, 0x1, RZ, 0xc0, !PT ;  /* 0x000000010708a812 */ /* 0x000fe200078ec0ff */
[----:B---3--:R-:W-:-:S04]  /*1de0*/  @!P1 IMAD R53, R47, R12, RZ ;  /* 0x0000000c2f359224 */ /* 0x008fc800078e02ff */
[----:B------:R-:W-:Y:S02]  /*1df0*/  @!P2 IMAD R13, R13, R8, RZ ;  /* 0x000000080d0da224 */ /* 0x000fe400078e02ff */
[----:B------:R-:W1:Y:S01]  /*1e00*/  @!P1 LDC.64 R8, c[0x0][0x248] ;  /* 0x00009200ff089b82 */ /* 0x000e620000000a00 */
[-C--:B------:R-:W-:Y:S02]  /*1e10*/  @!P1 IMAD R53, R53, R14.reuse, RZ ;  /* 0x0000000e35359224 */ /* 0x080fe400078e02ff */
[----:B------:R-:W-:Y:S02]  /*1e20*/  @!P2 IMAD R13, R13, R14, RZ ;  /* 0x0000000e0d0da224 */ /* 0x000fe400078e02ff */
[----:B--2---:R-:W-:-:S03]  /*1e30*/  @!P1 IMAD R25, R24, R47, R25 ;  /* 0x0000002f18199224 */ /* 0x004fc600078e0219 */
[----:B------:R-:W-:-:S05]  /*1e40*/  @!P2 SHF.L.U32 R13, R13, 0x1, RZ ;  /* 0x000000010d0da819 */ /* 0x000fca00000006ff */
[----:B----4-:R-:W-:Y:S01]  /*1e50*/  @!P2 IMAD.WIDE R12, R13, 0x4, R10 ;  /* 0x000000040d0ca825 */ /* 0x010fe200078e020a */
        /* <DEDUP_REMOVED lines=10> */
.L_x_1533:
[----:B------:R-:W-:Y:S01]  /*1f00*/  ULDC.64 UR12, c[0x0][0x218] ;  /* 0x00008600000c7ab9 */ /* 0x000fe20000000a00 */
[----:B------:R-:W-:Y:S01]  /*1f10*/  LOP3.LUT P1, RZ, R2, UR7, RZ, 0xfc, !PT ;  /* 0x0000000702ff7c12 */ /* 0x000fe2000f82fcff */
[----:B------:R-:W1:Y:S01]  /*1f20*/  S2UR UR6, SR_CgaCtaId ;  /* 0x00000000000679c3 */ /* 0x000e620000008800 */
[----:B------:R-:W-:Y:S01]  /*1f30*/  ISETP.EQ.U32.AND P2, PT, RZ, UR12, PT ;  /* 0x0000000cff007c0c */ /* 0x000fe2000bf42070 */
[----:B------:R-:W-:Y:S01]  /*1f40*/  UMOV UR5, 0x400 ;  /* 0x0000040000057882 */ /* 0x000fe20000000000 */
[----:B------:R-:W-:-:S05]  /*1f50*/  IMAD.IADD R47, R43, 0x1, R36 ;  /* 0x000000012b2f7824 */ /* 0x000fca00078e0224 */
[----:B--2---:R-:W2:Y:S01]  /*1f60*/  LDC.64 R10, c[0x0][0x228] ;  /* 0x00008a00ff0a7b82 */ /* 0x004ea20000000a00 */
[----:B------:R-:W-:Y:S01]  /*1f70*/  ISETP.EQ.OR.EX P1, PT, RZ, UR13, P1, P2 ;  /* 0x0000000dff007c0c */ /* 0x000fe20008f22720 */
[----:B------:R-:W-:-:S06]  /*1f80*/  ULDC.64 UR14, c[0x0][0x278] ;  /* 0x00009e00000e7ab9 */ /* 0x000fcc0000000a00 */
[----:B------:R-:W3:Y:S08]  /*1f90*/  LDC.64 R8, c[0x0][0x230] ;  /* 0x00008c00ff087b82 */ /* 0x000ef00000000a00 */
[----:B------:R-:W4:Y:S01]  /*1fa0*/  @!P1 LDC.64 R12, c[0x0][0x218] ;  /* 0x00008600ff0c9b82 */ /* 0x000f220000000a00 */
[----:B-1----:R-:W-:-:S03]  /*1fb0*/  ULEA UR5, UR6, UR5, 0x18 ;  /* 0x0000000506057291 */ /* 0x002fc6000f8ec03f */
[----:B------:R-:W-:Y:S02]  /*1fc0*/  ULDC UR6, c[0x0][0x2a4] ;  /* 0x0000a90000067ab9 */ /* 0x000fe40000000800 */
[----:B------:R-:W-:Y:S01]  /*1fd0*/  @!P1 FMUL.FTZ R15, R27, UR6 ;  /* 0x000000061b0f9c20 */ /* 0x000fe20008410000 */
[----:B------:R-:W-:Y:S01]  /*1fe0*/  @!P1 FMUL.FTZ R14, R26, UR6 ;  /* 0x000000061a0e9c20 */ /* 0x000fe20008410000 */
[C---:B--2---:R-:W-:Y:S02]  /*1ff0*/  IMAD.WIDE R52, R47.reuse, 0x4, R10 ;  /* 0x000000042f347825 */ /* 0x044fe400078e020a */
[----:B------:R-:W-:Y:S02]  /*2000*/  @!P3 STS.64 [UR5+0x78], R26 ;  /* 0x0000781aff00b988 */ /* 0x000fe40008000a05 */
[----:B---3--:R-:W-:-:S04]  /*2010*/  IMAD.WIDE R10, R47, 0x4, R8 ;  /* 0x000000042f0a7825 */ /* 0x008fc800078e0208 */
[----:B----4-:R-:W-:-:S05]  /*2020*/  @!P1 IMAD.WIDE R24, R6, 0x8, R12 ;  /* 0x0000000806189825 */ /* 0x010fca00078e020c */
[----:B------:R1:W-:Y:S01]  /*2030*/  @!P1 STG.E.64 desc[UR8][R24.64], R14 ;  /* 0x0000000e18009986 */ /* 0x0003e2000c101b08 */
[----:B------:R-:W-:Y:S06]  /*2040*/  BAR.SYNC.DEFER_BLOCKING 0x0 ;  /* 0x0000000000007b1d */ /* 0x000fec0000010000 */
[----:B------:R2:W3:Y:S04]  /*2050*/  LDG.E.64 R8, desc[UR8][R52.64] ;  /* 0x0000000834087981 */ /* 0x0004e8000c1e1b00 */
[----:B------:R-:W3:Y:S01]  /*2060*/  LDG.E.64 R10, desc[UR8][R10.64] ;  /* 0x000000080a0a7981 */ /* 0x000ee2000c1e1b00 */
[----:B------:R-:W-:-:S02]  /*2070*/  ISETP.NE.AND P6, PT, RZ, UR10, PT ;  /* 0x0000000aff007c0c */ /* 0x000fc4000bfc5270 */
[----:B-1----:R-:W-:Y:S01]  /*2080*/  SHF.L.U32 R15, R0, 0x10, RZ ;  /* 0x00000010000f7819 */ /* 0x002fe200000006ff */
[----:B------:R-:W1:Y:S01]  /*2090*/  LDS.64 R12, [UR5+0x78] ;  /* 0x00007805ff0c7984 */ /* 0x000e620008000a00 */
[----:B------:R-:W-:Y:S02]  /*20a0*/  SHF.L.U32 R23, R23, 0x10, RZ ;  /* 0x0000001017177819 */ /* 0x000fe400000006ff */
[----:B------:R-:W-:Y:S02]  /*20b0*/  SHF.L.U32 R37, R37, 0x10, RZ ;  /* 0x0000001025257819 */ /* 0x000fe400000006ff */
[----:B0-----:R-:W-:Y:S02]  /*20c0*/  SHF.L.U32 R27, R38, 0x10, RZ ;  /* 0x00000010261b7819 */ /* 0x001fe400000006ff */
[----:B------:R-:W-:Y:S02]  /*20d0*/  SHF.L.U32 R19, R19, 0x10, RZ ;  /* 0x0000001013137819 */ /* 0x000fe400000006ff */
[----:B------:R-:W-:-:S02]  /*20e0*/  SHF.L.U32 R25, R22, 0x10, RZ ;  /* 0x0000001016197819 */ /* 0x000fc400000006ff */
[----:B------:R-:W-:Y:S02]  /*20f0*/  SHF.L.U32 R21, R21, 0x10, RZ ;  /* 0x0000001015157819 */ /* 0x000fe400000006ff */
[----:B------:R-:W-:Y:S02]  /*2100*/  SHF.L.U32 R47, R40, 0x10, RZ ;  /* 0x00000010282f7819 */ /* 0x000fe400000006ff */
[----:B--2---:R-:W-:Y:S02]  /*2110*/  SHF.L.U32 R53, R20, 0x10, RZ ;  /* 0x0000001014357819 */ /* 0x004fe400000006ff */
[----:B------:R-:W-:Y:S02]  /*2120*/  SHF.L.U32 R42, R42, 0x10, RZ ;  /* 0x000000102a2a7819 */ /* 0x000fe400000006ff */
[----:B------:R-:W-:Y:S02]  /*2130*/  SHF.L.U32 R44, R44, 0x10, RZ ;  /* 0x000000102c2c7819 */ /* 0x000fe400000006ff */
[----:B------:R-:W-:-:S02]  /*2140*/  SHF.L.U32 R18, R18, 0x10, RZ ;  /* 0x0000001012127819 */ /* 0x000fc400000006ff */
[----:B------:R-:W-:Y:S02]  /*2150*/  SHF.L.U32 R45, R45, 0x10, RZ ;  /* 0x000000102d2d7819 */ /* 0x000fe400000006ff */
[----:B------:R-:W-:Y:S02]  /*2160*/  SHF.L.U32 R17, R17, 0x10, RZ ;  /* 0x0000001011117819 */ /* 0x000fe400000006ff */
[----:B------:R-:W-:Y:S02]  /*2170*/  SHF.L.U32 R46, R46, 0x10, RZ ;  /* 0x000000102e2e7819 */ /* 0x000fe400000006ff */
[----:B------:R-:W-:Y:S02]  /*2180*/  SHF.L.U32 R16, R16, 0x10, RZ ;  /* 0x0000001010107819 */ /* 0x000fe400000006ff */
[----:B------:R-:W-:Y:S02]  /*2190*/  SHF.R.S32.HI R0, RZ, 0x1f, R29 ;  /* 0x0000001fff007819 */ /* 0x000fe4000001141d */
[----:B------:R-:W-:-:S02]  /*21a0*/  SHF.R.S32.HI R14, RZ, 0x1f, R30 ;  /* 0x0000001fff0e7819 */ /* 0x000fc4000001141e */
[----:B------:R-:W-:-:S04]  /*21b0*/  ISETP.GE.U32.AND P2, PT, R30, UR14, PT ;  /* 0x0000000e1e007c0c */ /* 0x000fc8000bf46070 */
[----:B------:R-:W-:Y:S01]  /*21c0*/  ISETP.GE.AND.EX P2, PT, R14, UR15, PT, P2 ;  /* 0x0000000f0e007c0c */ /* 0x000fe2000bf46320 */
[----:B-1----:R-:W-:-:S03]  /*21d0*/  FMUL.FTZ R12, R12, UR6 ;  /* 0x000000060c0c7c20 */ /* 0x002fc60008410000 */
[----:B------:R-:W-:Y:S01]  /*21e0*/  ISETP.GT.U32.OR P2, PT, R2, 0x17f, P2 ;  /* 0x0000017f0200780c */ /* 0x000fe20001744470 */
[C---:B------:R-:W-:Y:S01]  /*21f0*/  FMUL.FTZ R36, R12.reuse, R12 ;  /* 0x0000000c0c247220 */ /* 0x040fe20000410000 */
[--C-:B------:R-:W-:Y:S01]  /*2200*/  FADD.FTZ R20, R15, -R12.reuse ;  /* 0x8000000c0f147221 */ /* 0x100fe20000010000 */
[C---:B------:R-:W-:Y:S01]  /*2210*/  FADD.FTZ R22, -R12.reuse, R23 ;  /* 0x000000170c167221 */ /* 0x040fe20000010100 */
[----:B------:R-:W-:Y:S01]  /*2220*/  FADD.FTZ R24, R37, -R12 ;  /* 0x8000000c25187221 */ /* 0x000fe20000010000 */
[----:B------:R-:W-:Y:S01]  /*2230*/  FFMA.FTZ R13, R13, UR6, -R36 ;  /* 0x000000060d0d7c23 */ /* 0x000fe20008010824 */
[C---:B------:R-:W-:Y:S01]  /*2240*/  FADD.FTZ R19, -R12.reuse, R19 ;  /* 0x000000130c137221 */ /* 0x040fe20000010100 */
[C---:B------:R-:W-:Y:S01]  /*2250*/  FADD.FTZ R38, -R12.reuse, R21 ;  /* 0x000000150c267221 */ /* 0x040fe20000010100 */
[--C-:B------:R-:W-:Y:S01]  /*2260*/  FADD.FTZ R40, R47, -R12.reuse ;  /* 0x8000000c2f287221 */ /* 0x100fe20000010000 */
[----:B------:R-:W-:Y:S01]  /*2270*/  FADD.FTZ R52, -R12, R53 ;  /* 0x000000350c347221 */ /* 0x000fe20000010100 */
[----:B------:R-:W-:Y:S01]  /*2280*/  FSETP.GTU.FTZ.AND P1, PT, R13, RZ, PT ;  /* 0x000000ff0d00720b */ /* 0x000fe20003f3c000 */
[--C-:B------:R-:W-:Y:S01]  /*2290*/  FADD.FTZ R42, R42, -R12.reuse ;  /* 0x8000000c2a2a7221 */ /* 0x100fe20000010000 */
[----:B------:R-:W-:Y:S01]  /*22a0*/  FADD.FTZ R44, R44, -R12 ;  /* 0x8000000c2c2c7221 */ /* 0x000fe20000010000 */
[C---:B------:R-:W-:Y:S01]  /*22b0*/  FADD.FTZ R18, -R12.reuse, R18 ;  /* 0x000000120c127221 */ /* 0x040fe20000010100 */
[--C-:B------:R-:W-:Y:S01]  /*22c0*/  FADD.FTZ R45, R45, -R12.reuse ;  /* 0x8000000c2d2d7221 */ /* 0x100fe20000010000 */
[----:B------:R-:W-:Y:S01]  /*22d0*/  FADD.FTZ R17, -R12, R17 ;  /* 0x000000110c117221 */ /* 0x000fe20000010100 */
[----:B------:R-:W-:Y:S01]  /*22e0*/  FADD.FTZ R46, R46, -R12 ;  /* 0x8000000c2e2e7221 */ /* 0x000fe20000010000 */
[----:B------:R-:W-:-:S06]  /*22f0*/  FADD.FTZ R16, -R12, R16 ;  /* 0x000000100c107221 */ /* 0x000fcc0000010100 */
[----:B------:R-:W0:Y:S02]  /*2300*/  @P1 LDC R36, c[0x0][0x238] ;  /* 0x00008e00ff241b82 */ /* 0x000e240000000800 */
[----:B0-----:R-:W-:Y:S01]  /*2310*/  @P1 FADD.FTZ R26, R13, R36 ;  /* 0x000000240d1a1221 */ /* 0x001fe20000010000 */
[----:B------:R-:W-:Y:S01]  /*2320*/  MOV R13, 0x3f800000 ;  /* 0x3f800000000d7802 */ /* 0x000fe20000000f00 */
[----:B------:R-:W-:-:S05]  /*2330*/  FADD.FTZ R36, R27, -R12 ;  /* 0x8000000c1b247221 */ /* 0x000fca0000010000 */
[----:B------:R0:W1:Y:S01]  /*2340*/  @P1 MUFU.RSQ R13, R26 ;  /* 0x0000001a000d1308 */ /* 0x0000620000001400 */
[----:B------:R-:W-:-:S04]  /*2350*/  ISETP.GE.U32.AND P1, PT, R29, UR14, PT ;  /* 0x0000000e1d007c0c */ /* 0x000fc8000bf26070 */
[----:B------:R-:W-:Y:S01]  /*2360*/  ISETP.GE.AND.EX P1, PT, R0, UR15, PT, P1 ;  /* 0x0000000f00007c0c */ /* 0x000fe2000bf26310 */
[----:B0-----:R-:W-:-:S03]  /*2370*/  FADD.FTZ R26, -R12, R25 ;  /* 0x000000190c1a7221 */ /* 0x001fc60000010100 */
[----:B------:R-:W-:Y:S01]  /*2380*/  ISETP.GT.U32.OR P1, PT, R2, 0x17f, P1 ;  /* 0x0000017f0200780c */ /* 0x000fe20000f24470 */
[-C--:B-1----:R-:W-:Y:S01]  /*2390*/  FMUL.FTZ R27, R20, R13.reuse ;  /* 0x0000000d141b7220 */ /* 0x082fe20000410000 */
[-C--:B------:R-:W-:Y:S01]  /*23a0*/  FMUL.FTZ R22, R22, R13.reuse ;  /* 0x0000000d16167220 */ /* 0x080fe20000410000 */
        /* <DEDUP_REMOVED lines=13> */
[----:B------:R-:W-:Y:S01]  /*2480*/  FMUL.FTZ R36, R16, R13 ;  /* 0x0000000d10247220 */ /* 0x000fe20000410000 */
[----:B---3--:R-:W-:Y:S01]  /*2490*/  FFMA.FTZ R27, R8, R27, R10 ;  /* 0x0000001b081b7223 */ /* 0x008fe2000001000a */
[----:B------:R-:W-:Y:S01]  /*24a0*/  FFMA.FTZ R22, R9, R22, R11 ;  /* 0x0000001609167223 */ /* 0x000fe2000001000b */
[----:B------:R-:W-:Y:S06]  /*24b0*/  @!P6 BRA `(.L_x_1540) ;  /* 0x000000000028e947 */ /* 0x000fec0003800000 */
        /* <DEDUP_REMOVED lines=10> */
.L_x_1540:
        /* <DEDUP_REMOVED lines=14> */
.L_x_1542:
[----:B------:R-:W-:Y:S05]  /*2640*/  BSYNC B0 ;  /* 0x0000000000007941 */ /* 0x000fea0003800000 */
.L_x_1541:
[----:B------:R-:W-:Y:S01]  /*2650*/  FFMA.FTZ R15, R8, R15, R10 ;  /* 0x0000000f080f7223 */ /* 0x000fe2000001000a */
[----:B------:R-:W-:Y:S01]  /*2660*/  FFMA.FTZ R26, R9, R26, R11 ;  /* 0x0000001a091a7223 */ /* 0x000fe2000001000b */
[----:B------:R-:W-:Y:S06]  /*2670*/  @!P6 BRA `(.L_x_1543) ;  /* 0x000000000028e947 */ /* 0x000fec0003800000 */
        /* <DEDUP_REMOVED lines=10> */
.L_x_1543:
[----:B------:R-:W-:Y:S04]  /*2720*/  BSSY B0, `(.L_x_1544) ;  /* 0x000000e000007945 */ /* 0x000fe80003800000 */
[----:B------:R-:W-:Y:S05]  /*2730*/  @P1 BRA `(.L_x_1545) ;  /* 0x0000000000301947 */ /* 0x000fea0003800000 */
[----:B------:R-:W-:Y:S01]  /*2740*/  ULDC.64 UR12, c[0x0][0x270] ;  /* 0x00009c00000c7ab9 */ /* 0x000fe20000000a00 */
[----:B------:R-:W-:Y:S01]  /*2750*/  MOV R13, R51 ;  /* 0x00000033000d7202 */ /* 0x000fe20000000f00 */
[----:B------:R-:W-:Y:S01]  /*2760*/  IMAD R0, R0, UR12, RZ ;  /* 0x0000000c00007c24 */ /* 0x000fe2000f8e02ff */
[----:B------:R-:W-:Y:S01]  /*2770*/  F2FP.BF16.F32.PACK_AB R15, R26, R15 ;  /* 0x0000000f1a0f723e */ /* 0x000fe200000010ff */
[----:B------:R-:W-:Y:S02]  /*2780*/  IMAD.MOV.U32 R12, RZ, RZ, R48 ;  /* 0x000000ffff0c7224 */ /* 0x000fe400078e0030 */
[C---:B0-----:R-:W-:Y:S02]  /*2790*/  IMAD R17, R29.reuse, UR13, R0 ;  /* 0x0000000d1d117c24 */ /* 0x041fe4000f8e0200 */
[----:B------:R-:W-:Y:S01]  /*27a0*/  IMAD.WIDE.U32 R12, R29, UR12, R12 ;  /* 0x0000000c1d0c7c25 */ /* 0x000fe2000f8e000c */
[----:B------:R-:W-:Y:S02]  /*27b0*/  ULDC.64 UR12, c[0x0][0x210] ;  /* 0x00008400000c7ab9 */ /* 0x000fe40000000a00 */
[----:B------:R-:W-:-:S02]  /*27c0*/  LEA R16, P1, R12, UR12, 0x1 ;  /* 0x0000000c0c107c11 */ /* 0x000fc4000f8208ff */
[----:B------:R-:W-:-:S04]  /*27d0*/  IADD3 R17, R13, R17, RZ ;  /* 0x000000110d117210 */ /* 0x000fc80007ffe0ff */
[----:B------:R-:W-:-:S05]  /*27e0*/  LEA.HI.X R17, R12, UR13, R17, 0x1, P1 ;  /* 0x0000000d0c117c11 */ /* 0x000fca00088f0c11 */
[----:B------:R1:W-:Y:S02]  /*27f0*/  STG.E desc[UR8][R16.64], R15 ;  /* 0x0000000f10007986 */ /* 0x0003e4000c101908 */
.L_x_1545:
[----:B------:R-:W-:Y:S05]  /*2800*/  BSYNC B0 ;  /* 0x0000000000007941 */ /* 0x000fea0003800000 */
.L_x_1544:
[----:B------:R-:W-:Y:S01]  /*2810*/  FFMA.FTZ R21, R8, R21, R10 ;  /* 0x0000001508157223 */ /* 0x000fe2000001000a */
[----:B------:R-:W-:Y:S01]  /*2820*/  FFMA.FTZ R38, R9, R38, R11 ;  /* 0x0000002609267223 */ /* 0x000fe2000001000b */
[----:B------:R-:W-:Y:S06]  /*2830*/  @!P6 BRA `(.L_x_1546) ;  /* 0x000000000028e947 */ /* 0x000fec0003800000 */
[----:B------:R-:W-:Y:S01]  /*2840*/  FMUL.FTZ R0, R21, -1.4426950216293334961 ;  /* 0xbfb8aa3b15007820 */ /* 0x000fe20000410000 */
[----:B------:R-:W-:-:S05]  /*2850*/  FMUL.FTZ R13, R38, -1.4426950216293334961 ;  /* 0xbfb8aa3b260d7820 */ /* 0x000fca0000410000 */
[----:B------:R-:W2:Y:S08]  /*2860*/  MUFU.EX2 R0, R0 ;  /* 0x0000000000007308 */ /* 0x000eb00000000800 */
[----:B------:R-:W1:Y:S01]  /*2870*/  MUFU.EX2 R13, R13 ;  /* 0x0000000d000d7308 */ /* 0x000e620000000800 */
[----:B--2---:R-:W-:-:S07]  /*2880*/  FADD.FTZ R12, R0, 1 ;  /* 0x3f800000000c7421 */ /* 0x004fce0000010000 */
[----:B------:R-:W2:Y:S01]  /*2890*/  MUFU.RCP R12, R12 ;  /* 0x0000000c000c7308 */ /* 0x000ea20000001000 */
[----:B-1----:R-:W-:-:S07]  /*28a0*/  FADD.FTZ R15, R13, 1 ;  /* 0x3f8000000d0f7421 */ /* 0x002fce0000010000 */
[----:B------:R-:W1:Y:S01]  /*28b0*/  MUFU.RCP R15, R15 ;  /* 0x0000000f000f7308 */ /* 0x000e620000001000 */
[----:B--2---:R-:W-:Y:S01]  /*28c0*/  FMUL.FTZ R21, R21, R12 ;  /* 0x0000000c15157220 */ /* 0x004fe20000410000 */
[----:B-1----:R-:W-:-:S07]  /*28d0*/  FMUL.FTZ R38, R38, R15 ;  /* 0x0000000f26267220 */ /* 0x002fce0000410000 */
.L_x_1546:
[----:B------:R-:W-:Y:S04]  /*28e0*/  BSSY B0, `(.L_x_1547) ;  /* 0x000000e000007945 */ /* 0x000fe80003800000 */
[----:B------:R-:W-:Y:S05]  /*28f0*/  @P2 BRA `(.L_x_1548) ;  /* 0x0000000000302947 */ /* 0x000fea0003800000 */
[----:B------:R-:W-:Y:S01]  /*2900*/  ULDC.64 UR12, c[0x0][0x270] ;  /* 0x00009c00000c7ab9 */ /* 0x000fe20000000a00 */
[----:B------:R-:W-:Y:S01]  /*2910*/  MOV R12, R48 ;  /* 0x00000030000c7202 */ /* 0x000fe20000000f00 */
[----:B-1----:R-:W-:Y:S01]  /*2920*/  IMAD R15, R14, UR12, RZ ;  /* 0x0000000c0e0f7c24 */ /* 0x002fe2000f8e02ff */
        /* <DEDUP_REMOVED lines=9> */
.L_x_1548:
[----:B------:R-:W-:Y:S05]  /*29c0*/  BSYNC B0 ;  /* 0x0000000000007941 */ /* 0x000fea0003800000 */
.L_x_1547:
[----:B------:R-:W-:Y:S01]  /*29d0*/  SHF.R.S32.HI R13, RZ, 0x1f, R31 ;  /* 0x0000001fff0d7819 */ /* 0x000fe2000001141f */
[C---:B------:R-:W-:Y:S01]  /*29e0*/  FFMA.FTZ R23, R8.reuse, R23, R10 ;  /* 0x0000001708177223 */ /* 0x040fe2000001000a */
[----:B------:R-:W-:Y:S01]  /*29f0*/  SHF.R.S32.HI R12, RZ, 0x1f, R32 ;  /* 0x0000001fff0c7819 */ /* 0x000fe20000011420 */
[C-C-:B------:R-:W-:Y:S01]  /*2a00*/  FFMA.FTZ R25, R8.reuse, R25, R10.reuse ;  /* 0x0000001908197223 */ /* 0x140fe2000001000a */
[----:B------:R-:W-:Y:S01]  /*2a10*/  SHF.R.S32.HI R0, RZ, 0x1f, R33 ;  /* 0x0000001fff007819 */ /* 0x000fe20000011421 */
[C-C-:B------:R-:W-:Y:S01]  /*2a20*/  FFMA.FTZ R19, R8.reuse, R19, R10.reuse ;  /* 0x0000001308137223 */ /* 0x140fe2000001000a */
[----:B------:R-:W-:Y:S01]  /*2a30*/  ISETP.GE.U32.AND P5, PT, R31, UR14, PT ;  /* 0x0000000e1f007c0c */ /* 0x000fe2000bfa6070 */
[--C-:B------:R-:W-:Y:S01]  /*2a40*/  FFMA.FTZ R45, R8, R45, R10.reuse ;  /* 0x0000002d082d7223 */ /* 0x100fe2000001000a */
[----:B------:R-:W-:Y:S01]  /*2a50*/  ISETP.GE.U32.AND P1, PT, R32, UR14, PT ;  /* 0x0000000e20007c0c */ /* 0x000fe2000bf26070 */
[----:B------:R-:W-:Y:S01]  /*2a60*/  FFMA.FTZ R37, R8, R37, R10 ;  /* 0x0000002508257223 */ /* 0x000fe2000001000a */
[----:B------:R-:W-:Y:S01]  /*2a70*/  ISETP.GE.U32.AND P2, PT, R33, UR14, PT ;  /* 0x0000000e21007c0c */ /* 0x000fe2000bf46070 */
[C-C-:B------:R-:W-:Y:S01]  /*2a80*/  FFMA.FTZ R20, R9.reuse, R20, R11.reuse ;  /* 0x0000001409147223 */ /* 0x140fe2000001000b */
[----:B------:R-:W-:Y:S01]  /*2a90*/  ISETP.GE.U32.AND P3, PT, R34, UR14, PT ;  /* 0x0000000e22007c0c */ /* 0x000fe2000bf66070 */
[--C-:B------:R-:W-:Y:S01]  /*2aa0*/  FFMA.FTZ R18, R9, R18, R11.reuse ;  /* 0x0000001209127223 */ /* 0x100fe2000001000b */
[----:B------:R-:W-:Y:S01]  /*2ab0*/  ISETP.GE.U32.AND P4, PT, R35, UR14, PT ;  /* 0x0000000e23007c0c */ /* 0x000fe2000bf86070 */
[--C-:B------:R-:W-:Y:S01]  /*2ac0*/  FFMA.FTZ R24, R9, R24, R11.reuse ;  /* 0x0000001809187223 */ /* 0x100fe2000001000b */
[----:B------:R-:W-:Y:S01]  /*2ad0*/  ISETP.GE.AND.EX P5, PT, R13, UR15, PT, P5 ;  /* 0x0000000f0d007c0c */ /* 0x000fe2000bfa6350 */
[C-C-:B------:R-:W-:Y:S01]  /*2ae0*/  FFMA.FTZ R36, R9.reuse, R36, R11.reuse ;  /* 0x0000002409247223 */ /* 0x140fe2000001000b */
[----:B------:R-:W-:Y:S01]  /*2af0*/  ISETP.GE.AND.EX P1, PT, R12, UR15, PT, P1 ;  /* 0x0000000f0c007c0c */ /* 0x000fe2000bf26310 */
[----:B------:R-:W-:Y:S01]  /*2b00*/  FFMA.FTZ R52, R9, R52, R11 ;  /* 0x0000003409347223 */ /* 0x000fe2000001000b */
[----:B------:R-:W-:-:S02]  /*2b10*/  ISETP.GE.AND.EX P2, PT, R0, UR15, PT, P2 ;  /* 0x0000000f00007c0c */ /* 0x000fc4000bf46320 */
[----:B------:R-:W-:Y:S02]  /*2b20*/  ISETP.GE.AND.EX P3, PT, R39, UR15, PT, P3 ;  /* 0x0000000f27007c0c */ /* 0x000fe4000bf66330 */
[----:B------:R-:W-:Y:S02]  /*2b30*/  ISETP.GE.AND.EX P4, PT, R41, UR15, PT, P4 ;  /* 0x0000000f29007c0c */ /* 0x000fe4000bf86340 */
[C---:B------:R-:W-:Y:S02]  /*2b40*/  ISETP.GT.U32.OR P5, PT, R2.reuse, 0x17f, P5 ;  /* 0x0000017f0200780c */ /* 0x040fe40002fa4470 */
[C---:B------:R-:W-:Y:S02]  /*2b50*/  ISETP.GT.U32.OR P1, PT, R2.reuse, 0x17f, P1 ;  /* 0x0000017f0200780c */ /* 0x040fe40000f24470 */
[C---:B------:R-:W-:Y:S02]  /*2b60*/  ISETP.GT.U32.OR P2, PT, R2.reuse, 0x17f, P2 ;  /* 0x0000017f0200780c */ /* 0x040fe40001744470 */
[----:B------:R-:W-:-:S02]  /*2b70*/  ISETP.GT.U32.OR P3, PT, R2, 0x17f, P3 ;  /* 0x0000017f0200780c */ /* 0x000fc40001f64470 */
[----:B------:R-:W-:Y:S01]  /*2b80*/  ISETP.GT.U32.OR P4, PT, R2, 0x17f, P4 ;  /* 0x0000017f0200780c */ /* 0x000fe20002784470 */
[----:B------:R-:W-:-:S12]  /*2b90*/  @!P6 BRA `(.L_x_1549) ;  /* 0x000000000028e947 */ /* 0x000fd80003800000 */
[----:B------:R-:W-:Y:S01]  /*2ba0*/  FMUL.FTZ R8, R23, -1.4426950216293334961 ;  /* 0xbfb8aa3b17087820 */ /* 0x000fe20000410000 */
[----:B------:R-:W-:-:S05]  /*2bb0*/  FMUL.FTZ R11, R52, -1.4426950216293334961 ;  /* 0xbfb8aa3b340b7820 */ /* 0x000fca0000410000 */
[----:B------:R-:W3:Y:S08]  /*2bc0*/  MUFU.EX2 R8, R8 ;  /* 0x0000000800087308 */ /* 0x000ef00000000800 */
[----:B------:R-:W2:Y:S01]  /*2bd0*/  MUFU.EX2 R11, R11 ;  /* 0x0000000b000b7308 */ /* 0x000ea20000000800 */
[----:B---3--:R-:W-:-:S07]  /*2be0*/  FADD.FTZ R9, R8, 1 ;  /* 0x3f80000008097421 */ /* 0x008fce0000010000 */
[----:B------:R-:W3:Y:S01]  /*2bf0*/  MUFU.RCP R10, R9 ;  /* 0x00000009000a7308 */ /* 0x000ee20000001000 */
[----:B--2---:R-:W-:-:S07]  /*2c00*/  FADD.FTZ R14, R11, 1 ;  /* 0x3f8000000b0e7421 */ /* 0x004fce0000010000 */
[----:B-1----:R-:W1:Y:S01]  /*2c10*/  MUFU.RCP R15, R14 ;  /* 0x0000000e000f7308 */ /* 0x002e620000001000 */
[----:B---3--:R-:W-:Y:S01]  /*2c20*/  FMUL.FTZ R23, R23, R10 ;  /* 0x0000000a17177220 */ /* 0x008fe20000410000 */
[----:B-1----:R-:W-:-:S07]  /*2c30*/  FMUL.FTZ R52, R52, R15 ;  /* 0x0000000f34347220 */ /* 0x002fce0000410000 */
.L_x_1549:
        /* <DEDUP_REMOVED lines=14> */
.L_x_1551:
[----:B------:R-:W-:Y:S05]  /*2d20*/  BSYNC B0 ;  /* 0x0000000000007941 */ /* 0x000fea0003800000 */
.L_x_1550:
[----:B------:R-:W-:Y:S05]  /*2d30*/  @!P6 BRA `(.L_x_1552) ;  /* 0x000000000028e947 */ /* 0x000fea0003800000 */
[----:B---3--:R-:W-:Y:S01]  /*2d40*/  FMUL.FTZ R11, R20, -1.4426950216293334961 ;  /* 0xbfb8aa3b140b7820 */ /* 0x008fe20000410000 */
[----:B------:R-:W-:-:S05]  /*2d50*/  FMUL.FTZ R8, R25, -1.4426950216293334961 ;  /* 0xbfb8aa3b19087820 */ /* 0x000fca0000410000 */
[----:B------:R-:W3:Y:S08]  /*2d60*/  MUFU.EX2 R11, R11 ;  /* 0x0000000b000b7308 */ /* 0x000ef00000000800 */
[----:B------:R-:W4:Y:S01]  /*2d70*/  MUFU.EX2 R8, R8 ;  /* 0x0000000800087308 */ /* 0x000f220000000800 */
[----:B---3--:R-:W-:-:S07]  /*2d80*/  FADD.FTZ R13, R11, 1 ;  /* 0x3f8000000b0d7421 */ /* 0x008fce0000010000 */
[----:B------:R-:W3:Y:S01]  /*2d90*/  MUFU.RCP R13, R13 ;  /* 0x0000000d000d7308 */ /* 0x000ee20000001000 */
[----:B----4-:R-:W-:-:S07]  /*2da0*/  FADD.FTZ R9, R8, 1 ;  /* 0x3f80000008097421 */ /* 0x010fce0000010000 */
[----:B------:R-:W4:Y:S01]  /*2db0*/  MUFU.RCP R10, R9 ;  /* 0x00000009000a7308 */ /* 0x000f220000001000 */
[----:B---3--:R-:W-:Y:S01]  /*2dc0*/  FMUL.FTZ R20, R20, R13 ;  /* 0x0000000d14147220 */ /* 0x008fe20000410000 */
[----:B----4-:R-:W-:-:S07]  /*2dd0*/  FMUL.FTZ R25, R25, R10 ;  /* 0x0000000a19197220 */ /* 0x010fce0000410000 */
.L_x_1552:
[----:B------:R-:W-:Y:S04]  /*2de0*/  BSSY B0, `(.L_x_1553) ;  /* 0x000000e000007945 */ /* 0x000fe80003800000 */
[----:B------:R-:W-:Y:S05]  /*2df0*/  @P1 BRA `(.L_x_1554) ;  /* 0x0000000000301947 */ /* 0x000fea0003800000 */
[----:B------:R-:W-:Y:S01]  /*2e00*/  ULDC.64 UR12, c[0x0][0x270] ;  /* 0x00009c00000c7ab9 */ /* 0x000fe20000000a00 */
[----:B------:R-:W-:Y:S01]  /*2e10*/  MOV R8, R48 ;  /* 0x0000003000087202 */ /* 0x000fe20000000f00 */
[----:B---3--:R-:W-:Y:S01]  /*2e20*/  IMAD R11, R12, UR12, RZ ;  /* 0x0000000c0c0b7c24 */ /* 0x008fe2000f8e02ff */
        /* <DEDUP_REMOVED lines=9> */
.L_x_1554:
[----:B------:R-:W-:Y:S05]  /*2ec0*/  BSYNC B0 ;  /* 0x0000000000007941 */ /* 0x000fea0003800000 */
.L_x_1553:
[----:B------:R-:W-:Y:S05]  /*2ed0*/  @!P6 BRA `(.L_x_1555) ;  /* 0x000000000028e947 */ /* 0x000fea0003800000 */
[----:B------:R-:W-:Y:S01]  /*2ee0*/  FMUL.FTZ R8, R19, -1.4426950216293334961 ;  /* 0xbfb8aa3b13087820 */ /* 0x000fe20000410000 */
[----:B---34-:R-:W-:-:S05]  /*2ef0*/  FMUL.FTZ R11, R18, -1.4426950216293334961 ;  /* 0xbfb8aa3b120b7820 */ /* 0x018fca0000410000 */
        /* <DEDUP_REMOVED lines=8> */
.L_x_1555:
[----:B------:R-:W-:Y:S04]  /*2f80*/  BSSY B0, `(.L_x_1556) ;  /* 0x000000e000007945 */ /* 0x000fe80003800000 */
[----:B------:R-:W-:Y:S05]  /*2f90*/  @P2 BRA `(.L_x_1557) ;  /* 0x0000000000302947 */ /* 0x000fea0003800000 */
[----:B------:R-:W-:Y:S01]  /*2fa0*/  ULDC.64 UR12, c[0x0][0x270] ;  /* 0x00009c00000c7ab9 */ /* 0x000fe20000000a00 */
[----:B------:R-:W-:Y:S01]  /*2fb0*/  MOV R8, R48 ;  /* 0x0000003000087202 */ /* 0x000fe20000000f00 */
[----:B------:R-:W-:Y:S01]  /*2fc0*/  IMAD R0, R0, UR12, RZ ;  /* 0x0000000c00007c24 */ /* 0x000fe2000f8e02ff */
[----:B------:R-:W-:Y:S02]  /*2fd0*/  MOV R9, R51 ;  /* 0x0000003300097202 */ /* 0x000fe40000000f00 */
[----:B------:R-:W-:Y:S01]  /*2fe0*/  F2FP.BF16.F32.PACK_AB R19, R18, R19 ;  /* 0x000000131213723e */ /* 0x000fe200000010ff */
[C---:B---34-:R-:W-:Y:S02]  /*2ff0*/  IMAD R11, R33.reuse, UR13, R0 ;  /* 0x0000000d210b7c24 */ /* 0x058fe4000f8e0200 */
[----:B------:R-:W-:Y:S01]  /*3000*/  IMAD.WIDE.U32 R8, R33, UR12, R8 ;  /* 0x0000000c21087c25 */ /* 0x000fe2000f8e0008 */
[----:B------:R-:W-:Y:S02]  /*3010*/  ULDC.64 UR12, c[0x0][0x210] ;  /* 0x00008400000c7ab9 */ /* 0x000fe40000000a00 */
[----:B------:R-:W-:-:S02]  /*3020*/  LEA R10, P1, R8, UR12, 0x1 ;  /* 0x0000000c080a7c11 */ /* 0x000fc4000f8208ff */
[----:B------:R-:W-:-:S04]  /*3030*/  IADD3 R11, R9, R11, RZ ;  /* 0x0000000b090b7210 */ /* 0x000fc80007ffe0ff */
[----:B------:R-:W-:-:S05]  /*3040*/  LEA.HI.X R11, R8, UR13, R11, 0x1, P1 ;  /* 0x0000000d080b7c11 */ /* 0x000fca00088f0c0b */
[----:B------:R3:W-:Y:S02]  /*3050*/  STG.E desc[UR8][R10.64], R19 ;  /* 0x000000130a007986 */ /* 0x0007e4000c101908 */
.L_x_1557:
[----:B------:R-:W-:Y:S05]  /*3060*/  BSYNC B0 ;  /* 0x0000000000007941 */ /* 0x000fea0003800000 */
.L_x_1556:
[----:B------:R-:W-:Y:S05]  /*3070*/  @!P6 BRA `(.L_x_1558) ;  /* 0x000000000028e947 */ /* 0x000fea0003800000 */
[----:B------:R-:W-:Y:S01]  /*3080*/  FMUL.FTZ R0, R45, -1.4426950216293334961 ;  /* 0xbfb8aa3b2d007820 */ /* 0x000fe20000410000 */
[----:B------:R-:W-:-:S05]  /*3090*/  FMUL.FTZ R9, R24, -1.4426950216293334961 ;  /* 0xbfb8aa3b18097820 */ /* 0x000fca0000410000 */
[----:B------:R-:W5:Y:S08]  /*30a0*/  MUFU.EX2 R0, R0 ;  /* 0x0000000000007308 */ /* 0x000f700000000800 */
[----:B------:R-:W3:Y:S01]  /*30b0*/  MUFU.EX2 R9, R9 ;  /* 0x0000000900097308 */ /* 0x000ee20000000800 */
[----:B-----5:R-:W-:-:S07]  /*30c0*/  FADD.FTZ R8, R0, 1 ;  /* 0x3f80000000087421 */ /* 0x020fce0000010000 */
[----:B------:R-:W5:Y:S01]  /*30d0*/  MUFU.RCP R8, R8 ;  /* 0x0000000800087308 */ /* 0x000f620000001000 */
[----:B---34-:R-:W-:-:S07]  /*30e0*/  FADD.FTZ R10, R9, 1 ;  /* 0x3f800000090a7421 */ /* 0x018fce0000010000 */
[----:B------:R-:W3:Y:S01]  /*30f0*/  MUFU.RCP R11, R10 ;  /* 0x0000000a000b7308 */ /* 0x000ee20000001000 */
[----:B-----5:R-:W-:Y:S01]  /*3100*/  FMUL.FTZ R45, R45, R8 ;  /* 0x000000082d2d7220 */ /* 0x020fe20000410000 */
[----:B---3--:R-:W-:-:S07]  /*3110*/  FMUL.FTZ R24, R24, R11 ;  /* 0x0000000b18187220 */ /* 0x008fce0000410000 */
.L_x_1558:
[----:B------:R-:W-:Y:S04]  /*3120*/  BSSY B0, `(.L_x_1559) ;  /* 0x000000e000007945 */ /* 0x000fe80003800000 */
[----:B------:R-:W-:Y:S05]  /*3130*/  @P3 BRA `(.L_x_1560) ;  /* 0x0000000000303947 */ /* 0x000fea0003800000 */
[----:B------:R-:W-:Y:S01]  /*3140*/  ULDC.64 UR12, c[0x0][0x270] ;  /* 0x00009c00000c7ab9 */ /* 0x000fe20000000a00 */
[----:B---34-:R-:W-:Y:S01]  /*3150*/  MOV R10, R48 ;  /* 0x00000030000a7202 */ /* 0x018fe20000000f00 */
        /* <DEDUP_REMOVED lines=10> */
.L_x_1560:
[----:B------:R-:W-:Y:S05]  /*3200*/  BSYNC B0 ;  /* 0x0000000000007941 */ /* 0x000fea0003800000 */
.L_x_1559:
[----:B------:R-:W-:Y:S05]  /*3210*/  @!P6 BRA `(.L_x_1561) ;  /* 0x000000000028e947 */ /* 0x000fea0003800000 */
[----:B------:R-:W-:Y:S01]  /*3220*/  FMUL.FTZ R0, R37, -1.4426950216293334961 ;  /* 0xbfb8aa3b25007820 */ /* 0x000fe20000410000 */
[----:B---3--:R-:W-:-:S05]  /*3230*/  FMUL.FTZ R9, R36, -1.4426950216293334961 ;  /* 0xbfb8aa3b24097820 */ /* 0x008fca0000410000 */
        /* <DEDUP_REMOVED lines=8> */
.L_x_1561:
[----:B------:R-:W-:Y:S04]  /*32c0*/  BSSY B0, `(.L_x_1562) ;  /* 0x000000d000007945 */ /* 0x000fe80003800000 */
[----:B------:R-:W-:Y:S05]  /*32d0*/  @P4 BRA `(.L_x_1563) ;  /* 0x00000000002c4947 */ /* 0x000fea0003800000 */
[----:B------:R-:W-:Y:S01]  /*32e0*/  ULDC.64 UR12, c[0x0][0x270] ;  /* 0x00009c00000c7ab9 */ /* 0x000fe20000000a00 */
[----:B------:R-:W-:Y:S01]  /*32f0*/  MOV R49, R51 ;  /* 0x0000003300317202 */ /* 0x000fe20000000f00 */
[----:B------:R-:W-:Y:S01]  /*3300*/  IMAD R0, R41, UR12, RZ ;  /* 0x0000000c29007c24 */ /* 0x000fe2000f8e02ff */
[----:B------:R-:W-:Y:S01]  /*3310*/  F2FP.BF16.F32.PACK_AB R37, R36, R37 ;  /* 0x000000252425723e */ /* 0x000fe200000010ff */
[----:B------:R-:W-:-:S04]  /*3320*/  IMAD.WIDE.U32 R48, R35, UR12, R48 ;  /* 0x0000000c23307c25 */ /* 0x000fc8000f8e0030 */
[----:B---3--:R-:W-:Y:S01]  /*3330*/  IMAD R9, R35, UR13, R0 ;  /* 0x0000000d23097c24 */ /* 0x008fe2000f8e0200 */
[----:B------:R-:W-:Y:S02]  /*3340*/  ULDC.64 UR12, c[0x0][0x210] ;  /* 0x00008400000c7ab9 */ /* 0x000fe40000000a00 */
[----:B------:R-:W-:Y:S02]  /*3350*/  LEA R8, P1, R48, UR12, 0x1 ;  /* 0x0000000c30087c11 */ /* 0x000fe4000f8208ff */
[----:B------:R-:W-:-:S04]  /*3360*/  IADD3 R9, R49, R9, RZ ;  /* 0x0000000931097210 */ /* 0x000fc80007ffe0ff */
[----:B------:R-:W-:-:S05]  /*3370*/  LEA.HI.X R9, R48, UR13, R9, 0x1, P1 ;  /* 0x0000000d30097c11 */ /* 0x000fca00088f0c09 */
[----:B------:R3:W-:Y:S02]  /*3380*/  STG.E desc[UR8][R8.64], R37 ;  /* 0x0000002508007986 */ /* 0x0007e4000c101908 */
.L_x_1563:
[----:B------:R-:W-:Y:S05]  /*3390*/  BSYNC B0 ;  /* 0x0000000000007941 */ /* 0x000fea0003800000 */
.L_x_1562:
[----:B---3--:R-:W3:Y:S01]  /*33a0*/  LDC R9, c[0x0][0x10] ;  /* 0x00000400ff097b82 */ /* 0x008ee20000000800 */
[----:B------:R-:W-:Y:S02]  /*33b0*/  IADD3 R7, R7, 0x1, RZ ;  /* 0x0000000107077810 */ /* 0x000fe40007ffe0ff */
[----:B---3--:R-:W-:-:S04]  /*33c0*/  IADD3 R6, R9, R6, RZ ;  /* 0x0000000609067210 */ /* 0x008fc80007ffe0ff */
[----:B------:R-:W-:-:S13]  /*33d0*/  ISETP.GE.AND P1, PT, R6, UR4, PT ;  /* 0x0000000406007c0c */ /* 0x000fda000bf26270 */
[----:B------:R-:W-:Y:S05]  /*33e0*/  @!P1 BRA `(.L_x_1564) ;  /* 0xffffffcc009c9947 */ /* 0x000fea000383ffff */
[----:B------:R-:W-:Y:S05]  /*33f0*/  EXIT ;  /* 0x000000000000794d */ /* 0x000fea0003800000 */
.L_x_1565:
        /* <DEDUP_REMOVED lines=16> */
.L_x_2318:


//--------------------- .text._Z35group_norm_nhwc_fwd_one_pass_kernelI11Bf16IOBf16WLi64ELi12ELi384EEv26Group_norm_nhwc_fwd_params --------------------------
	.section	.text._Z35group_norm_nhwc_fwd_one_pass_kernelI11Bf16IOBf16WLi64ELi12ELi384EEv26Group_norm_nhwc_fwd_params,"ax",@progbits
	.align	128
        .global         _Z35group_norm_nhwc_fwd_one_pass_kernelI11Bf16IOBf16WLi64ELi12ELi384EEv26Group_norm_nhwc_fwd_params
        .type           _Z35group_norm_nhwc_fwd_one_pass_kernelI11Bf16IOBf16WLi64ELi12ELi384EEv26Group_norm_nhwc_fwd_params,@function
        .size           _Z35group_norm_nhwc_fwd_one_pass_kernelI11Bf16IOBf16WLi64ELi12ELi384EEv26Group_norm_nhwc_fwd_params,(.L_x_2319 - _Z35group_norm_nhwc_fwd_one_pass_kernelI11Bf16IOBf16WLi64ELi12ELi384EEv26Group_norm_nhwc_fwd_params)
        .other          _Z35group_norm_nhwc_fwd_one_pass_kernelI11Bf16IOBf16WLi64ELi12ELi384EEv26Group_norm_nhwc_fwd_params,@"STO_CUDA_ENTRY STV_DEFAULT"
_Z35group_norm_nhwc_fwd_one_pass_kernelI11Bf16IOBf16WLi64ELi12ELi384EEv26Group_norm_nhwc_fwd_params:
.text._Z35group_norm_nhwc_fwd_one_pass_kernelI11Bf16IOBf16WLi64ELi12ELi384EEv26Group_norm_nhwc_fwd_params:
        /* <DEDUP_REMOVED lines=31> */
.L_x_1578:
        /* <DEDUP_REMOVED lines=121> */
.L_x_1567:
[----:B------:R-:W-:Y:S05]  /*0980*/  BSYNC B0 ;  /* 0x0000000000007941 */ /* 0x000fea0003800000 */
.L_x_1566:
[----:B------:R-:W1:Y:S02]  /*0990*/  LDC R12, c[0x0][0xc] ;  /* 0x00000300ff0c7b82 */ /* 0x000e640000000800 */
[----:B-1----:R-:W-:-:S13]  /*09a0*/  ISETP.GE.U32.AND P1, PT, R12, 0x2, PT ;  /* 0x000000020c00780c */ /* 0x002fda0003f26070 */
[----:B------:R-:W-:Y:S05]  /*09b0*/  @!P1 BRA `(.L_x_1568) ;  /* 0x0000000800709947 */ /* 0x000fea0003800000 */
[----:B------:R-:W-:Y:S05]  /*09c0*/  @P2 BRA `(.L_x_1569) ;  /* 0x0000000000742947 */ /* 0x000fea0003800000 */
[----:B------:R-:W1:Y:S01]  /*09d0*/  LDC R15, c[0x0][0x10] ;  /* 0x00000400ff0f7b82 */ /* 0x000e620000000800 */
[----:B------:R-:W2:Y:S01]  /*09e0*/  S2R R10, SR_CTAID.Y ;  /* 0x00000000000a7919 */ /* 0x000ea20000002600 */
[C---:B------:R-:W-:Y:S02]  /*09f0*/  LOP3.LUT R11, R17.reuse, 0x1, RZ, 0xc0, !PT ;  /* 0x00000001110b7812 */ /* 0x040fe400078ec0ff */
[----:B------:R-:W-:-:S04]  /*0a00*/  LOP3.LUT P1, RZ, R17, 0x2, RZ, 0xc0, !PT ;  /* 0x0000000211ff7812 */ /* 0x000fc8000782c0ff */
[----:B------:R-:W3:Y:S08]  /*0a10*/  LDC.64 R8, c[0x0][0x248] ;  /* 0x00009200ff087b82 */ /* 0x000ef00000000a00 */
[----:B------:R-:W4:Y:S01]  /*0a20*/  LDC.64 R6, c[0x0][0x240] ;  /* 0x00009000ff067b82 */ /* 0x000f220000000a00 */
[----:B-1----:R-:W-:-:S04]  /*0a30*/  IMAD R11, R11, R15, RZ ;  /* 0x0000000f0b0b7224 */ /* 0x002fc800078e02ff */
[----:B------:R-:W-:-:S05]  /*0a40*/  IMAD R13, R11, R12, RZ ;  /* 0x0000000c0b0d7224 */ /* 0x000fca00078e02ff */
[----:B------:R-:W-:Y:S01]  /*0a50*/  SHF.L.U32 R13, R13, 0x1, RZ ;  /* 0x000000010d0d7819 */ /* 0x000fe200000006ff */
[----:B--2---:R-:W-:Y:S01]  /*0a60*/  IMAD R15, R15, UR7, R10 ;  /* 0x000000070f0f7c24 */ /* 0x004fe2000f8e020a */
[----:B------:R-:W-:-:S03]  /*0a70*/  IADD3 R11, R11, R10, RZ ;  /* 0x0000000a0b0b7210 */ /* 0x000fc60007ffe0ff */
[----:B---3--:R-:W-:Y:S01]  /*0a80*/  IMAD.WIDE R8, R13, 0x4, R8 ;  /* 0x000000040d087825 */ /* 0x008fe200078e0208 */
[----:B------:R-:W-:-:S03]  /*0a90*/  MOV R13, 0xffffffff ;  /* 0xffffffff000d7802 */ /* 0x000fc60000000f00 */
[----:B----4-:R-:W-:Y:S01]  /*0aa0*/  IMAD.WIDE.U32 R6, R11, 0x4, R6 ;  /* 0x000000040b067825 */ /* 0x010fe200078e0006 */
[----:B------:R-:W-:Y:S02]  /*0ab0*/  SEL R11, R12, RZ, !P1 ;  /* 0x000000ff0c0b7207 */ /* 0x000fe40004800000 */
[----:B------:R-:W-:Y:S01]  /*0ac0*/  SEL R13, R13, 0x1, P1 ;  /* 0x000000010d0d7807 */ /* 0x000fe20000800000 */
[----:B------:R-:W-:Y:S01]  /*0ad0*/  IMAD.WIDE.U32 R8, R15, 0x8, R8 ;  /* 0x000000080f087825 */ /* 0x000fe200078e0008 */
[----:B------:R-:W-:-:S04]  /*0ae0*/  ISETP.NE.AND P1, PT, R11, -0x1, PT ;  /* 0xffffffff0b00780c */ /* 0x000fc80003f25270 */
[----:B------:R1:W-:Y:S01]  /*0af0*/  STG.E.64 desc[UR8][R8.64], R4 ;  /* 0x0000000408007986 */ /* 0x0003e2000c101b08 */
[----:B------:R-:W-:Y:S06]  /*0b00*/  MEMBAR.ALL.GPU ;  /* 0x0000000000007992 */ /* 0x000fec000000a000 */
[----:B------:R-:W-:-:S00]  /*0b10*/  ERRBAR ;  /* 0x00000000000079ab */ /* 0x000fc00000000000 */
[----:B------:R-:W-:Y:S06]  /*0b20*/  CGAERRBAR ;  /* 0x00000000000075ab */ /* 0x000fec0000000000 */
[----:B------:R1:W-:Y:S01]  /*0b30*/  REDG.E.ADD.S32.STRONG.GPU desc[UR8][R6.64], R13 ;  /* 0x0000000d0600798e */ /* 0x0003e2000c10e388 */
[----:B------:R-:W-:Y:S05]  /*0b40*/  @!P1 BRA `(.L_x_1569) ;  /* 0x0000000000149947 */ /* 0x000fea0003800000 */
.L_x_1570:
[----:B-1----:R-:W2:Y:S04]  /*0b50*/  LDG.E.STRONG.GPU R8, desc[UR8][R6.64] ;  /* 0x0000000806087981 */ /* 0x002ea8000c1ef900 */
[----:B--2---:R-:W-:Y:S01]  /*0b60*/  CCTL.IVALL ;  /* 0x00000000ff00798f */ /* 0x004fe20002000000 */
[----:B------:R-:W-:Y:S05]  /*0b70*/  YIELD ;  /* 0x0000000000007946 */ /* 0x000fea0003800000 */
[----:B------:R-:W-:-:S13]  /*0b80*/  ISETP.NE.AND P1, PT, R8, R11, PT ;  /* 0x0000000b0800720c */ /* 0x000fda0003f25270 */
[----:B------:R-:W-:Y:S05]  /*0b90*/  @P1 BRA `(.L_x_1570) ;  /* 0xfffffffc00ec1947 */ /* 0x000fea000383ffff */
.L_x_1569:
[----:B------:R-:W-:Y:S01]  /*0ba0*/  ISETP.NE.AND P1, PT, R12, RZ, PT ;  /* 0x000000ff0c00720c */ /* 0x000fe20003f25270 */
[----:B------:R-:W-:Y:S05]  /*0bb0*/  WARPSYNC.ALL ;  /* 0x0000000000007948 */ /* 0x000fea0003800000 */
[----:B------:R-:W-:Y:S07]  /*0bc0*/  BAR.SYNC.DEFER_BLOCKING 0x0 ;  /* 0x0000000000007b1d */ /* 0x000fee0000010000 */
[----:B------:R-:W-:Y:S05]  /*0bd0*/  @!P1 BRA `(.L_x_1568) ;  /* 0x0000000400e89947 */ /* 0x000fea0003800000 */
[----:B-1----:R-:W-:Y:S01]  /*0be0*/  IADD3 R6, R12, -0x1, RZ ;  /* 0xffffffff0c067810 */ /* 0x002fe20007ffe0ff */
[----:B------:R-:W-:-:S03]  /*0bf0*/  HFMA2.MMA R13, -RZ, RZ, 0, 0 ;  /* 0x00000000ff0d7435 */ /* 0x000fc600000001ff */
[----:B------:R-:W-:-:S13]  /*0c00*/  ISETP.GE.U32.AND P1, PT, R6, 0x3, PT ;  /* 0x000000030600780c */ /* 0x000fda0003f26070 */
[----:B------:R-:W-:Y:S05]  /*0c10*/  @!P1 BRA `(.L_x_1571) ;  /* 0x0000000400089947 */ /* 0x000fea0003800000 */
[----:B------:R-:W-:Y:S02]  /*0c20*/  LOP3.LUT R7, R12, 0x3, RZ, 0xc0, !PT ;  /* 0x000000030c077812 */ /* 0x000fe400078ec0ff */
[----:B------:R-:W-:Y:S02]  /*0c30*/  MOV R13, RZ ;  /* 0x000000ff000d7202 */ /* 0x000fe40000000f00 */
[----:B------:R-:W-:-:S07]  /*0c40*/  IADD3 R14, -R7, R12, RZ ;  /* 0x0000000c070e7210 */ /* 0x000fce0007ffe1ff */
.L_x_1572:
[----:B------:R-:W-:-:S13]  /*0c50*/  ISETP.EQ.OR P4, PT, R13, UR7, P2 ;  /* 0x000000070d007c0c */ /* 0x000fda0009782670 */
[----:B------:R-:W1:Y:S01]  /*0c60*/  @!P4 LDC R8, c[0x0][0x10] ;  /* 0x00000400ff08cb82 */ /* 0x000e620000000800 */
        /* <DEDUP_REMOVED lines=41> */
[-C--:B-1----:R-:W-:Y:S02]  /*0f00*/  @!P4 IMAD R15, R15, R23.reuse, R11 ;  /* 0x000000170f0fc224 */ /* 0x082fe400078e020b */
        /* <DEDUP_REMOVED lines=19> */
.L_x_1571:
        /* <DEDUP_REMOVED lines=19> */
.L_x_1574:
[----:B------:R-:W-:Y:S05]  /*1170*/  BSYNC B0 ;  /* 0x0000000000007941 */ /* 0x000fea0003800000 */
.L_x_1573:
        /* <DEDUP_REMOVED lines=16> */
[-C--:B--2---:R-:W-:Y:S02]  /*1280*/  @!P1 IMAD R13, R13, R23.reuse, R14 ;  /* 0x000000170d0d9224 */ /* 0x084fe400078e020e */
        /* <DEDUP_REMOVED lines=15> */
.L_x_1568:
        /* <DEDUP_REMOVED lines=17> */
[----:B------:R-:W-:Y:S01]  /*1490*/  @!P2 STS.64 [UR5+0x78], R4 ;  /* 0x00007804ff00a988 */ /* 0x000fe20008000a05 */
[----:B-1----:R-:W-:-:S04]  /*14a0*/  IMAD.WIDE R10, R3, 0x2, R10 ;  /* 0x00000002030a7825 */ /* 0x002fc800078e020a */
[----:B---3--:R-:W-:-:S04]  /*14b0*/  IMAD.WIDE R6, R3, 0x2, R6 ;  /* 0x0000000203067825 */ /* 0x008fc800078e0206 */
[----:B--2---:R-:W-:-:S05]  /*14c0*/  @!P1 IMAD.WIDE R12, R21, 0x8, R12 ;  /* 0x00000008150c9825 */ /* 0x004fca00078e020c */
[----:B------:R1:W-:Y:S01]  /*14d0*/  @!P1 STG.E.64 desc[UR8][R12.64], R8 ;  /* 0x000000080c009986 */ /* 0x0003e2000c101b08 */
[----:B------:R-:W-:Y:S06]  /*14e0*/  BAR.SYNC.DEFER_BLOCKING 0x0 ;  /* 0x0000000000007b1d */ /* 0x000fec0000010000 */
[----:B------:R-:W2:Y:S04]  /*14f0*/  LDG.E.U16 R3, desc[UR8][R10.64] ;  /* 0x000000080a037981 */ /* 0x000ea8000c1e1500 */
[----:B------:R3:W4:Y:S04]  /*1500*/  LDG.E.U16 R28, desc[UR8][R10.64+0x2] ;  /* 0x000002080a1c7981 */ /* 0x000728000c1e1500 */
[----:B------:R-:W5:Y:S04]  /*1510*/  LDG.E.U16 R23, desc[UR8][R6.64] ;  /* 0x0000000806177981 */ /* 0x000f68000c1e1500 */
[----:B------:R0:W5:Y:S01]  /*1520*/  LDG.E.U16 R29, desc[UR8][R6.64+0x2] ;  /* 0x00000208061d7981 */ /* 0x000162000c1e1500 */
[----:B-1----:R-:W-:-:S02]  /*1530*/  SHF.L.U32 R9, R0, 0x10, RZ ;  /* 0x0000001000097819 */ /* 0x002fc400000006ff */
[----:B---3--:R-:W-:Y:S01]  /*1540*/  SHF.L.U32 R11, R2, 0x10, RZ ;  /* 0x00000010020b7819 */ /* 0x008fe200000006ff */
[----:B------:R-:W1:Y:S02]  /*1550*/  LDS.64 R14, [UR5+0x78] ;  /* 0x00007805ff0e7984 */ /* 0x000e640008000a00 */
[----:B-1----:R-:W-:-:S04]  /*1560*/  FMUL.FTZ R14, R14, UR6 ;  /* 0x000000060e0e7c20 */ /* 0x002fc80008410000 */
[----:B0-----:R-:W-:Y:S01]  /*1570*/  FMUL.FTZ R4, R14, R14 ;  /* 0x0000000e0e047220 */ /* 0x001fe20000410000 */
[--C-:B------:R-:W-:Y:S01]  /*1580*/  FADD.FTZ R7, R9, -R14.reuse ;  /* 0x8000000e09077221 */ /* 0x100fe20000010000 */
[----:B------:R-:W-:Y:S02]  /*1590*/  FADD.FTZ R9, R11, -R14 ;  /* 0x8000000e0b097221 */ /* 0x000fe40000010000 */
[----:B------:R-:W-:-:S05]  /*15a0*/  FFMA.FTZ R4, R15, UR6, -R4 ;  /* 0x000000060f047c23 */ /* 0x000fca0008010804 */
[----:B------:R-:W-:-:S13]  /*15b0*/  FSETP.GTU.FTZ.AND P1, PT, R4, RZ, PT ;  /* 0x000000ff0400720b */ /* 0x000fda0003f3c000 */
[----:B------:R-:W0:Y:S02]  /*15c0*/  @P1 LDC R5, c[0x0][0x238] ;  /* 0x00008e00ff051b82 */ /* 0x000e240000000800 */
[----:B0-----:R-:W-:Y:S01]  /*15d0*/  @P1 FADD.FTZ R5, R4, R5 ;  /* 0x0000000504051221 */ /* 0x001fe20000010000 */
[----:B------:R-:W-:-:S06]  /*15e0*/  MOV R4, 0x3f800000 ;  /* 0x3f80000000047802 */ /* 0x000fcc0000000f00 */
[----:B------:R-:W0:Y:S01]  /*15f0*/  @P1 MUFU.RSQ R4, R5 ;  /* 0x0000000500041308 */ /* 0x000e220000001400 */
[----:B------:R-:W-:Y:S01]  /*1600*/  ISETP.NE.AND P1, PT, RZ, UR10, PT ;  /* 0x0000000aff007c0c */ /* 0x000fe2000bf25270 */
[-C--:B0-----:R-:W-:Y:S01]  /*1610*/  FMUL.FTZ R7, R7, R4.reuse ;  /* 0x0000000407077220 */ /* 0x081fe20000410000 */
[----:B------:R-:W-:Y:S01]  /*1620*/  FMUL.FTZ R9, R9, R4 ;  /* 0x0000000409097220 */ /* 0x000fe20000410000 */
[----:B--2---:R-:W-:Y:S02]  /*1630*/  SHF.L.U32 R0, R3, 0x10, RZ ;  /* 0x0000001003007819 */ /* 0x004fe400000006ff */
[----:B----4-:R-:W-:Y:S02]  /*1640*/  SHF.L.U32 R28, R28, 0x10, RZ ;  /* 0x000000101c1c7819 */ /* 0x010fe400000006ff */
[----:B-----5:R-:W-:Y:S02]  /*1650*/  SHF.L.U32 R23, R23, 0x10, RZ ;  /* 0x0000001017177819 */ /* 0x020fe400000006ff */
[----:B------:R-:W-:-:S03]  /*1660*/  SHF.L.U32 R29, R29, 0x10, RZ ;  /* 0x000000101d1d7819 */ /* 0x000fc600000006ff */
[----:B------:R-:W-:Y:S02]  /*1670*/  FFMA.FTZ R0, R0, R7, R23 ;  /* 0x0000000700007223 */ /* 0x000fe40000010017 */
        /* <DEDUP_REMOVED lines=12> */
.L_x_1575:
        /* <DEDUP_REMOVED lines=14> */
.L_x_1577:
[----:B------:R-:W-:Y:S05]  /*1820*/  BSYNC B0 ;  /* 0x0000000000007941 */ /* 0x000fea0003800000 */
.L_x_1576:
[----:B------:R-:W1:Y:S01]  /*1830*/  LDC R0, c[0x0][0x10] ;  /* 0x00000400ff007b82 */ /* 0x000e620000000800 */
[----:B------:R-:W-:Y:S02]  /*1840*/  IADD3 R17, R17, 0x1, RZ ;  /* 0x0000000111117810 */ /* 0x000fe40007ffe0ff */
[----:B-1----:R-:W-:-:S04]  /*1850*/  IADD3 R21, R0, R21, RZ ;  /* 0x0000001500157210 */ /* 0x002fc80007ffe0ff */
[----:B------:R-:W-:-:S13]  /*1860*/  ISETP.GE.AND P1, PT, R21, UR4, PT ;  /* 0x0000000415007c0c */ /* 0x000fda000bf26270 */
[----:B------:R-:W-:Y:S05]  /*1870*/  @!P1 BRA `(.L_x_1578) ;  /* 0xffffffe8005c9947 */ /* 0x000fea000383ffff */
[----:B------:R-:W-:Y:S05]  /*1880*/  EXIT ;  /* 0x000000000000794d */ /* 0x000fea0003800000 */
.L_x_1579:
        /* <DEDUP_REMOVED lines=15> */
.L_x_2319:


//--------------------- .text._Z35group_norm_nhwc_fwd_one_pass_kernelI11Bf16IOBf16WLi128ELi12ELi384EEv26Group_norm_nhwc_fwd_params --------------------------
	.section	.text._Z35group_norm_nhwc_fwd_one_pass_kernelI11Bf16IOBf16WLi128ELi12ELi384EEv26Group_norm_nhwc_fwd_params,"ax",@progbits
	.align	128
        .global         _Z35group_norm_nhwc_fwd_one_pass_kernelI11Bf16IOBf16WLi128ELi12ELi384EEv26Group_norm_nhwc_fwd_params
        .type           _Z35group_norm_nhwc_fwd_one_pass_kernelI11Bf16IOBf16WLi128ELi12ELi384EEv26Group_norm_nhwc_fwd_params,@function
        .size           _Z35group_norm_nhwc_fwd_one_pass_kernelI11Bf16IOBf16WLi128ELi12ELi384EEv26Group_norm_nhwc_fwd_params,(.L_x_2320 - _Z35group_norm_nhwc_fwd_one_pass_kernelI11Bf16IOBf16WLi128ELi12ELi384EEv26Group_norm_nhwc_fwd_params)
        .other          _Z35group_norm_nhwc_fwd_one_pass_kernelI11Bf16IOBf16WLi128ELi12ELi384EEv26Group_norm_nhwc_fwd_params,@"STO_CUDA_ENTRY STV_DEFAULT"
_Z35group_norm_nhwc_fwd_one_pass_kernelI11Bf16IOBf16WLi128ELi12ELi384EEv26Group_norm_nhwc_fwd_params:
.text._Z35group_norm_nhwc_fwd_one_pass_kernelI11Bf16IOBf16WLi128ELi12ELi384EEv26Group_norm_nhwc_fwd_params:
        /* <DEDUP_REMOVED lines=31> */
.L_x_1595:
        /* <DEDUP_REMOVED lines=145> */
.L_x_1581:
[----:B------:R-:W-:Y:S05]  /*0b00*/  BSYNC B0 ;  /* 0x0000000000007941 */ /* 0x000fea0003800000 */
.L_x_1580:
        /* <DEDUP_REMOVED lines=28> */
.L_x_1584:
[----:B-1----:R-:W2:Y:S04]  /*0cd0*/  LDG.E.STRONG.GPU R8, desc[UR8][R6.64] ;  /* 0x0000000806087981 */ /* 0x002ea8000c1ef900 */
[----:B--2---:R-:W-:Y:S01]  /*0ce0*/  CCTL.IVALL ;  /* 0x00000000ff00798f */ /* 0x004fe20002000000 */
[----:B------:R-:W-:Y:S05]  /*0cf0*/  YIELD ;  /* 0x0000000000007946 */ /* 0x000fea0003800000 */
[----:B------:R-:W-:-:S13]  /*0d00*/  ISETP.NE.AND P1, PT, R8, R11, PT ;  /* 0x0000000b0800720c */ /* 0x000fda0003f25270 */
[----:B------:R-:W-:Y:S05]  /*0d10*/  @P1 BRA `(.L_x_1584) ;  /* 0xfffffffc00ec1947 */ /* 0x000fea000383ffff */
.L_x_1583:
        /* <DEDUP_REMOVED lines=11> */
.L_x_1586:
        /* <DEDUP_REMOVED lines=63> */
.L_x_1585:
        /* <DEDUP_REMOVED lines=19> */
.L_x_1588:
[----:B------:R-:W-:Y:S05]  /*12f0*/  BSYNC B0 ;  /* 0x0000000000007941 */ /* 0x000fea0003800000 */
.L_x_1587:
        /* <DEDUP_REMOVED lines=32> */
.L_x_1582:
[----:B------:R-:W-:Y:S01]  /*1500*/  ULDC.64 UR12, c[0x0][0x218] ;  /* 0x00008600000c7ab9 */ /* 0x000fe20000000a00 */
[----:B------:R-:W-:Y:S01]  /*1510*/  LOP3.LUT P1, RZ, R20, UR7, RZ, 0xfc, !PT ;  /* 0x0000000714ff7c12 */ /* 0x000fe2000f82fcff */
[----:B------:R-:W2:Y:S01]  /*1520*/  S2UR UR6, SR_CgaCtaId ;  /* 0x00000000000679c3 */ /* 0x000ea20000008800 */
[----:B------:R-:W-:Y:S01]  /*1530*/  ISETP.EQ.U32.AND P3, PT, RZ, UR12, PT ;  /* 0x0000000cff007c0c */ /* 0x000fe2000bf62070 */
[----:B------:R-:W-:Y:S01]  /*1540*/  UMOV UR5, 0x400 ;  /* 0x0000040000057882 */ /* 0x000fe20000000000 */
[----:B------:R-:W-:Y:S02]  /*1550*/  IADD3 R3, R22, R3, RZ ;  /* 0x0000000316037210 */ /* 0x000fe40007ffe0ff */
[----:B------:R-:W-:-:S03]  /*1560*/  ISETP.EQ.OR.EX P1, PT, RZ, UR13, P1, P3 ;  /* 0x0000000dff007c0c */ /* 0x000fc60008f22730 */
[----:B------:R-:W3:Y:S08]  /*1570*/  LDC.64 R10, c[0x0][0x228] ;  /* 0x00008a00ff0a7b82 */ /* 0x000ef00000000a00 */
[----:B-1----:R-:W1:Y:S08]  /*1580*/  LDC.64 R6, c[0x0][0x230] ;  /* 0x00008c00ff067b82 */ /* 0x002e700000000a00 */
[----:B------:R-:W4:Y:S01]  /*1590*/  @!P1 LDC.64 R12, c[0x0][0x218] ;  /* 0x00008600ff0c9b82 */ /* 0x000f220000000a00 */
[----:B--2---:R-:W-:-:S03]  /*15a0*/  ULEA UR5, UR6, UR5, 0x18 ;  /* 0x0000000506057291 */ /* 0x004fc6000f8ec03f */
[----:B------:R-:W-:Y:S02]  /*15b0*/  ULDC UR6, c[0x0][0x2a4] ;  /* 0x0000a90000067ab9 */ /* 0x000fe40000000800 */
[----:B------:R-:W-:Y:S01]  /*15c0*/  @!P1 FMUL.FTZ R9, R5, UR6 ;  /* 0x0000000605099c20 */ /* 0x000fe20008410000 */
[----:B------:R-:W-:Y:S01]  /*15d0*/  @!P1 FMUL.FTZ R8, R4, UR6 ;  /* 0x0000000604089c20 */ /* 0x000fe20008410000 */
[C---:B---3--:R-:W-:Y:S02]  /*15e0*/  IMAD.WIDE R10, R3.reuse, 0x2, R10 ;  /* 0x00000002030a7825 */ /* 0x048fe400078e020a */
[----:B------:R-:W-:Y:S02]  /*15f0*/  @!P2 STS.64 [UR5+0x78], R4 ;  /* 0x00007804ff00a988 */ /* 0x000fe40008000a05 */
[----:B-1----:R-:W-:-:S04]  /*1600*/  IMAD.WIDE R6, R3, 0x2, R6 ;  /* 0x0000000203067825 */ /* 0x002fc800078e0206 */
[----:B----4-:R-:W-:-:S05]  /*1610*/  @!P1 IMAD.WIDE R12, R21, 0x8, R12 ;  /* 0x00000008150c9825 */ /* 0x010fca00078e020c */
[----:B------:R-:W-:Y:S01]  /*1620*/  @!P1 STG.E.64 desc[UR8][R12.64], R8 ;  /* 0x000000080c009986 */ /* 0x000fe2000c101b08 */
[----:B------:R-:W-:Y:S06]  /*1630*/  BAR.SYNC.DEFER_BLOCKING 0x0 ;  /* 0x0000000000007b1d */ /* 0x000fec0000010000 */
[----:B------:R-:W2:Y:S04]  /*1640*/  LDG.E.U16 R23, desc[UR8][R10.64+0x2] ;  /* 0x000002080a177981 */ /* 0x000ea8000c1e1500 */
[----:B------:R-:W3:Y:S04]  /*1650*/  LDG.E.U16 R29, desc[UR8][R6.64+0x2] ;  /* 0x00000208061d7981 */ /* 0x000ee8000c1e1500 */
[----:B------:R-:W4:Y:S04]  /*1660*/  LDG.E.U16 R3, desc[UR8][R10.64] ;  /* 0x000000080a037981 */ /* 0x000f28000c1e1500 */
[----:B------:R1:W5:Y:S04]  /*1670*/  LDG.E.U16 R28, desc[UR8][R6.64] ;  /* 0x00000008061c7981 */ /* 0x000368000c1e1500 */
[----:B------:R-:W0:Y:S02]  /*1680*/  LDS.64 R14, [UR5+0x78] ;  /* 0x00007805ff0e7984 */ /* 0x000e240008000a00 */
[----:B0-----:R-:W-:-:S04]  /*1690*/  FMUL.FTZ R14, R14, UR6 ;  /* 0x000000060e0e7c20 */ /* 0x001fc80008410000 */
[----:B------:R-:W-:-:S04]  /*16a0*/  FMUL.FTZ R4, R14, R14 ;  /* 0x0000000e0e047220 */ /* 0x000fc80000410000 */
[----:B------:R-:W-:-:S05]  /*16b0*/  FFMA.FTZ R4, R15, UR6, -R4 ;  /* 0x000000060f047c23 */ /* 0x000fca0008010804 */
[----:B------:R-:W-:-:S13]  /*16c0*/  FSETP.GTU.FTZ.AND P1, PT, R4, RZ, PT ;  /* 0x000000ff0400720b */ /* 0x000fda0003f3c000 */
[----:B------:R-:W0:Y:S01]  /*16d0*/  @P1 LDC R5, c[0x0][0x238] ;  /* 0x00008e00ff051b82 */ /* 0x000e220000000800 */
[----:B------:R-:W-:Y:S02]  /*16e0*/  PRMT R9, R2, 0x7632, R9 ;  /* 0x0000763202097816 */ /* 0x000fe40000000009 */
[----:B-1----:R-:W-:Y:S02]  /*16f0*/  PRMT R6, R0, 0x7632, R6 ;  /* 0x0000763200067816 */ /* 0x002fe40000000006 */
[----:B------:R-:W-:Y:S02]  /*1700*/  SHF.L.U32 R7, R9, 0x10, RZ ;  /* 0x0000001009077819 */ /* 0x000fe400000006ff */
[----:B------:R-:W-:Y:S01]  /*1710*/  SHF.L.U32 R9, R6, 0x10, RZ ;  /* 0x0000001006097819 */ /* 0x000fe200000006ff */
[----:B0-----:R-:W-:Y:S01]  /*1720*/  @P1 FADD.FTZ R8, R4, R5 ;  /* 0x0000000504081221 */ /* 0x001fe20000010000 */
[----:B------:R-:W-:-:S06]  /*1730*/  MOV R4, 0x3f800000 ;  /* 0x3f80000000047802 */ /* 0x000fcc0000000f00 */
[----:B------:R-:W0:Y:S01]  /*1740*/  @P1 MUFU.RSQ R4, R8 ;  /* 0x0000000800041308 */ /* 0x000e220000001400 */
[----:B------:R-:W-:Y:S02]  /*1750*/  ISETP.NE.AND P1, PT, RZ, UR10, PT ;  /* 0x0000000aff007c0c */ /* 0x000fe4000bf25270 */
[----:B------:R-:W-:Y:S02]  /*1760*/  SHF.L.U32 R5, R2, 0x10, RZ ;  /* 0x0000001002057819 */ /* 0x000fe400000006ff */
[----:B------:R-:W-:Y:S01]  /*1770*/  SHF.L.U32 R11, R0, 0x10, RZ ;  /* 0x00000010000b7819 */ /* 0x000fe200000006ff */
[C---:B------:R-:W-:Y:S01]  /*1780*/  FADD.FTZ R7, -R14.reuse, R7 ;  /* 0x000000070e077221 */ /* 0x040fe20000010100 */
[----:B------:R-:W-:Y:S01]  /*1790*/  FADD.FTZ R9, -R14, R9 ;  /* 0x000000090e097221 */ /* 0x000fe20000010100 */
[--C-:B------:R-:W-:Y:S02]  /*17a0*/  FADD.FTZ R5, R5, -R14.reuse ;  /* 0x8000000e05057221 */ /* 0x100fe40000010000 */
[----:B------:R-:W-:Y:S01]  /*17b0*/  FADD.FTZ R11, R11, -R14 ;  /* 0x8000000e0b0b7221 */ /* 0x000fe20000010000 */
[-C--:B0-----:R-:W-:Y:S01]  /*17c0*/  FMUL.FTZ R7, R7, R4.reuse ;  /* 0x0000000407077220 */ /* 0x081fe20000410000 */
[-C--:B------:R-:W-:Y:S01]  /*17d0*/  FMUL.FTZ R9, R9, R4.reuse ;  /* 0x0000000409097220 */ /* 0x080fe20000410000 */
[-C--:B------:R-:W-:Y:S01]  /*17e0*/  FMUL.FTZ R2, R5, R4.reuse ;  /* 0x0000000405027220 */ /* 0x080fe20000410000 */
[----:B------:R-:W-:Y:S01]  /*17f0*/  FMUL.FTZ R0, R11, R4 ;  /* 0x000000040b007220 */ /* 0x000fe20000410000 */
[----:B--2---:R-:W-:-:S02]  /*1800*/  SHF.L.U32 R6, R23, 0x10, RZ ;  /* 0x0000001017067819 */ /* 0x004fc400000006ff */
[----:B---3--:R-:W-:Y:S02]  /*1810*/  SHF.L.U32 R29, R29, 0x10, RZ ;  /* 0x000000101d1d7819 */ /* 0x008fe400000006ff */
[----:B----4-:R-:W-:-:S03]  /*1820*/  SHF.L.U32 R3, R3, 0x10, RZ ;  /* 0x0000001003037819 */ /* 0x010fc600000006ff */
[--C-:B------:R-:W-:Y:S01]  /*1830*/  FFMA.FTZ R8, R6, R7, R29.reuse ;  /* 0x0000000706087223 */ /* 0x100fe2000001001d */
[----:B-----5:R-:W-:Y:S01]  /*1840*/  SHF.L.U32 R28, R28, 0x10, RZ ;  /* 0x000000101c1c7819 */ /* 0x020fe200000006ff */
[----:B------:R-:W-:Y:S01]  /*1850*/  FFMA.FTZ R7, R6, R9, R29 ;  /* 0x0000000906077223 */ /* 0x000fe2000001001d */
[----:B------:R-:W-:-:S03]  /*1860*/  IADD3 R6, R18, 0x40, RZ ;  /* 0x0000004012067810 */ /* 0x000fc60007ffe0ff */
[C-C-:B------:R-:W-:Y:S01]  /*1870*/  FFMA.FTZ R0, R3.reuse, R0, R28.reuse ;  /* 0x0000000003007223 */ /* 0x140fe2000001001c */
        /* <DEDUP_REMOVED lines=12> */
.L_x_1589:
        /* <DEDUP_REMOVED lines=15> */
.L_x_1591:
[----:B------:R-:W-:Y:S05]  /*1a30*/  BSYNC B0 ;  /* 0x0000000000007941 */ /* 0x000fea0003800000 */
.L_x_1590:
        /* <DEDUP_REMOVED lines=11> */
.L_x_1592:
        /* <DEDUP_REMOVED lines=19> */
.L_x_1594:
[----:B------:R-:W-:Y:S05]  /*1c20*/  BSYNC B0 ;  /* 0x0000000000007941 */ /* 0x000fea0003800000 */
.L_x_1593:
[----:B------:R-:W1:Y:S01]  /*1c30*/  LDC R0, c[0x0][0x10] ;  /* 0x00000400ff007b82 */ /* 0x000e620000000800 */
[----:B------:R-:W-:Y:S02]  /*1c40*/  IADD3 R17, R17, 0x1, RZ ;  /* 0x0000000111117810 */ /* 0x000fe40007ffe0ff */
[----:B-1----:R-:W-:-:S04]  /*1c50*/  IADD3 R21, R0, R21, RZ ;  /* 0x0000001500157210 */ /* 0x002fc80007ffe0ff */
[----:B------:R-:W-:-:S13]  /*1c60*/  ISETP.GE.AND P1, PT, R21, UR4, PT ;  /* 0x0000000415007c0c */ /* 0x000fda000bf26270 */
[----:B------:R-:W-:Y:S05]  /*1c70*/  @!P1 BRA `(.L_x_1595) ;  /* 0xffffffe4005c9947 */ /* 0x000fea000383ffff */
[----:B------:R-:W-:Y:S05]  /*1c80*/  EXIT ;  /* 0x000000000000794d */ /* 0x000fea0003800000 */
.L_x_1596:
        /* <DEDUP_REMOVED lines=15> */
.L_x_2320:


//--------------------- .text._Z35group_norm_nhwc_fwd_one_pass_kernelI11Bf16IOBf16WLi256ELi12ELi384EEv26Group_norm_nhwc_fwd_params --------------------------
	.section	.text._Z35group_norm_nhwc_fwd_one_pass_kernelI11Bf16IOBf16WLi256ELi12ELi384EEv26Group_norm_nhwc_fwd_params,"ax",@progbits
	.align	128
        .global         _Z35group_norm_nhwc_fwd_one_pass_kernelI11Bf16IOBf16WLi256ELi12ELi384EEv26Group_norm_nhwc_fwd_params
        .type           _Z35group_norm_nhwc_fwd_one_pass_kernelI11Bf16IOBf16WLi256ELi12ELi384EEv26Group_norm_nhwc_fwd_params,@function
        .size           _Z35group_norm_nhwc_fwd_one_pass_kernelI11Bf16IOBf16WLi256ELi12ELi384EEv26Group_norm_nhwc_fwd_params,(.L_x_2321 - _Z35group_norm_nhwc_fwd_one_pass_kernelI11Bf16IOBf16WLi256ELi12ELi384EEv26Group_norm_nhwc_fwd_params)
        .other          _Z35group_norm_nhwc_fwd_one_pass_kernelI11Bf16IOBf16WLi256ELi12ELi384EEv26Group_norm_nhwc_fwd_params,@"STO_CUDA_ENTRY STV_DEFAULT"
_Z35group_norm_nhwc_fwd_one_pass_kernelI11Bf16IOBf16WLi256ELi12ELi384EEv26Group_norm_nhwc_fwd_params:
.text._Z35group_norm_nhwc_fwd_one_pass_kernelI11Bf16IOBf16WLi256ELi12ELi384EEv26Group_norm_nhwc_fwd_params:
        /* <DEDUP_REMOVED lines=29> */
.L_x_1618:
[----:B0-----:R-:W0:Y:S01]  /*01d0*/  LDC R6, c[0x0][0x288] ;  /* 0x0000a200ff067b82 */ /* 0x001e220000000800 */
[----:B-1----:R-:W-:Y:S01]  /*01e0*/  IABS R10, R21 ;  /* 0x00000015000a7213 */ /* 0x002fe20000000000 */
[----:B------:R-:W-:Y:S01]  /*01f0*/  ULDC.64 UR14, c[0x0][0x278] ;  /* 0x00009e00000e7ab9 */ /* 0x000fe20000000a00 */
[----:B------:R-:W-:Y:S01]  /*0200*/  ULDC.64 UR12, c[0x0][0x280] ;  /* 0x0000a000000c7ab9 */ /* 0x000fe20000000a00 */
[----:B------:R-:W-:-:S04]  /*0210*/  IADD3 R15, R20, 0xc0, RZ ;  /* 0x000000c0140f7810 */ /* 0x000fc80007ffe0ff */
[----:B--2---:R-:W-:Y:S02]  /*0220*/  SHF.R.S32.HI R17, RZ, 0x1f, R15 ;  /* 0x0000001fff117819 */ /* 0x004fe4000001140f */
[----:B0--3--:R-:W-:-:S04]  /*0230*/  IABS R8, R6 ;  /* 0x0000000600087213 */ /* 0x009fc80000000000 */
[----:B------:R-:W0:Y:S08]  /*0240*/  I2F.RP R7, R8 ;  /* 0x0000000800077306 */ /* 0x000e300000209400 */
[----:B0-----:R-:W0:Y:S02]  /*0250*/  MUFU.RCP R7, R7 ;  /* 0x0000000700077308 */ /* 0x001e240000001000 */
[----:B0-----:R-:W-:-:S06]  /*0260*/  IADD3 R4, R7, 0xffffffe, RZ ;  /* 0x0ffffffe07047810 */ /* 0x001fcc0007ffe0ff */
[----:B------:R0:W1:Y:S02]  /*0270*/  F2I.FTZ.U32.TRUNC.NTZ R5, R4 ;  /* 0x0000000400057305 */ /* 0x000064000021f000 */
[----:B0-----:R-:W-:Y:S02]  /*0280*/  MOV R4, RZ ;  /* 0x000000ff00047202 */ /* 0x001fe40000000f00 */
[----:B-1----:R-:W-:-:S05]  /*0290*/  IADD3 R9, RZ, -R5, RZ ;  /* 0x80000005ff097210 */ /* 0x002fca0007ffe0ff */
[----:B------:R-:W-:-:S04]  /*02a0*/  IMAD R9, R9, R8, RZ ;  /* 0x0000000809097224 */ /* 0x000fc800078e02ff */
[----:B------:R-:W-:Y:S01]  /*02b0*/  IMAD.HI.U32 R5, R5, R9, R4 ;  /* 0x0000000905057227 */ /* 0x000fe200078e0004 */
[----:B------:R-:W-:Y:S02]  /*02c0*/  MOV R9, R10 ;  /* 0x0000000a00097202 */ /* 0x000fe40000000f00 */
[----:B------:R-:W-:Y:S01]  /*02d0*/  LOP3.LUT R4, R21, R6, RZ, 0x3c, !PT ;  /* 0x0000000615047212 */ /* 0x000fe200078e3cff */
[----:B------:R-:W0:Y:S02]  /*02e0*/  @P0 LDC.64 R10, c[0x0][0x270] ;  /* 0x00009c00ff0a0b82 */ /* 0x000e240000000a00 */
[----:B------:R-:W-:Y:S01]  /*02f0*/  IMAD.HI.U32 R13, R5, R9, RZ ;  /* 0x00000009050d7227 */ /* 0x000fe200078e00ff */
[----:B------:R-:W-:-:S04]  /*0300*/  ISETP.GE.AND P3, PT, R4, RZ, PT ;  /* 0x000000ff0400720c */ /* 0x000fc80003f66270 */
[----:B------:R-:W-:-:S05]  /*0310*/  IADD3 R5, -R13, RZ, RZ ;  /* 0x000000ff0d057210 */ /* 0x000fca0007ffe1ff */
[----:B------:R-:W-:-:S05]  /*0320*/  IMAD R5, R8, R5, R9 ;  /* 0x0000000508057224 */ /* 0x000fca00078e0209 */
[----:B------:R-:W-:-:S13]  /*0330*/  ISETP.GT.U32.AND P2, PT, R8, R5, PT ;  /* 0x000000050800720c */ /* 0x000fda0003f44070 */
[-C--:B------:R-:W-:Y:S02]  /*0340*/  @!P2 IADD3 R5, R5, -R8.reuse, RZ ;  /* 0x800000080505a210 */ /* 0x080fe40007ffe0ff */
[----:B------:R-:W-:Y:S02]  /*0350*/  @!P2 IADD3 R13, R13, 0x1, RZ ;  /* 0x000000010d0da810 */ /* 0x000fe40007ffe0ff */
[----:B------:R-:W-:Y:S01]  /*0360*/  ISETP.GE.U32.AND P1, PT, R5, R8, PT ;  /* 0x000000080500720c */ /* 0x000fe20003f26070 */
[----:B------:R-:W-:Y:S01]  /*0370*/  IMAD.WIDE.U32 R4, R3, -0x55555555, RZ ;  /* 0xaaaaaaab03047825 */ /* 0x000fe200078e00ff */
[----:B------:R-:W-:Y:S02]  /*0380*/  ISETP.NE.AND P2, PT, R6, RZ, PT ;  /* 0x000000ff0600720c */ /* 0x000fe40003f45270 */
[----:B------:R-:W-:Y:S02]  /*0390*/  SHF.R.S32.HI R4, RZ, 0x1f, R19 ;  /* 0x0000001fff047819 */ /* 0x000fe40000011413 */
[----:B------:R-:W-:-:S05]  /*03a0*/  SHF.R.U32.HI R8, RZ, 0x2, R5 ;  /* 0x00000002ff087819 */ /* 0x000fca0000011605 */
[----:B------:R-:W-:Y:S02]  /*03b0*/  IMAD R8, R8, -0x6, R3 ;  /* 0xfffffffa08087824 */ /* 0x000fe400078e0203 */
[----:B------:R-:W-:Y:S02]  /*03c0*/  @P1 IADD3 R13, R13, 0x1, RZ ;  /* 0x000000010d0d1810 */ /* 0x000fe40007ffe0ff */
[----:B------:R-:W-:Y:S02]  /*03d0*/  ISETP.GE.U32.AND P1, PT, R19, UR14, PT ;  /* 0x0000000e13007c0c */ /* 0x000fe4000bf26070 */
[----:B------:R-:W-:Y:S02]  /*03e0*/  @!P3 IADD3 R13, -R13, RZ, RZ ;  /* 0x000000ff0d0db210 */ /* 0x000fe40007ffe1ff */
[----:B------:R-:W-:Y:S02]  /*03f0*/  @!P2 LOP3.LUT R13, RZ, R6, RZ, 0x33, !PT ;  /* 0x00000006ff0da212 */ /* 0x000fe400078e33ff */
[----:B------:R-:W-:-:S02]  /*0400*/  ISETP.GE.AND.EX P1, PT, R4, UR15, PT, P1 ;  /* 0x0000000f04007c0c */ /* 0x000fc4000bf26310 */
[----:B------:R-:W-:Y:S02]  /*0410*/  IADD3 R5, -R13, RZ, RZ ;  /* 0x000000ff0d057210 */ /* 0x000fe40007ffe1ff */
[----:B------:R-:W-:Y:S02]  /*0420*/  ISETP.GT.U32.OR P1, PT, R3, 0x17f, P1 ;  /* 0x0000017f0300780c */ /* 0x000fe40000f24470 */
[----:B------:R-:W-:Y:S01]  /*0430*/  SHF.L.U32 R22, R8, 0x1, RZ ;  /* 0x0000000108167819 */ /* 0x000fe200000006ff */
[----:B------:R-:W-:Y:S01]  /*0440*/  IMAD R5, R6, R5, R21 ;  /* 0x0000000506057224 */ /* 0x000fe200078e0215 */
[----:B------:R-:W-:Y:S01]  /*0450*/  SHF.R.S32.HI R8, RZ, 0x1f, R13 ;  /* 0x0000001fff087819 */ /* 0x000fe2000001140d */
[----:B------:R-:W1:Y:S01]  /*0460*/  @P0 LDC.64 R6, c[0x0][0x220] ;  /* 0x00008800ff060b82 */ /* 0x000e620000000a00 */
[----:B------:R-:W-:Y:S01]  /*0470*/  SHF.R.S32.HI R12, RZ, 0x1f, R22 ;  /* 0x0000001fff0c7819 */ /* 0x000fe20000011416 */
        /* <DEDUP_REMOVED lines=10> */
[----:B------:R-:W-:-:S03]  /*0520*/  IMAD.WIDE.U32 R22, R13, UR12, R22 ;  /* 0x0000000c0d167c25 */ /* 0x000fc6000f8e0016 */
[----:B------:R-:W-:Y:S01]  /*0530*/  ISETP.GE.AND.EX P2, PT, R16, UR15, PT, P2 ;  /* 0x0000000f10007c0c */ /* 0x000fe2000bf46320 */
[----:B------:R-:W-:Y:S01]  /*0540*/  @P0 IMAD R13, R20, R11, R12 ;  /* 0x0000000b140d0224 */ /* 0x000fe200078e020c */
[----:B------:R-:W-:Y:S02]  /*0550*/  IADD3 R25, R23, R25, RZ ;  /* 0x0000001917197210 */ /* 0x000fe40007ffe0ff */
[----:B------:R-:W-:Y:S02]  /*0560*/  @P0 MOV R24, R22 ;  /* 0x0000001600180202 */ /* 0x000fe40000000f00 */
[----:B------:R-:W-:-:S03]  /*0570*/  ISETP.GT.U32.OR P2, PT, R3, 0x17f, P2 ;  /* 0x0000017f0300780c */ /* 0x000fc60001744470 */
[----:B------:R-:W-:Y:S02]  /*0580*/  @P0 IMAD.WIDE.U32 R26, R20, R10, R24 ;  /* 0x0000000a141a0225 */ /* 0x000fe400078e0018 */
[----:B------:R-:W0:Y:S03]  /*0590*/  @!P1 LDC.64 R10, c[0x0][0x220] ;  /* 0x00008800ff0a9b82 */ /* 0x000e260000000a00 */
[----:B------:R-:W-:Y:S02]  /*05a0*/  @P0 IADD3 R13, R27, R13, RZ ;  /* 0x0000000d1b0d0210 */ /* 0x000fe40007ffe0ff */
[----:B-1----:R-:W-:Y:S01]  /*05b0*/  @P0 LEA R12, P3, R26, R6, 0x1 ;  /* 0x000000061a0c0211 */ /* 0x002fe200078608ff */
[----:B--2---:R-:W-:Y:S01]  /*05c0*/  @!P1 IMAD R6, R4, R8, RZ ;  /* 0x0000000804069224 */ /* 0x004fe200078e02ff */
[----:B------:R-:W-:Y:S02]  /*05d0*/  @!P1 MOV R27, R25 ;  /* 0x00000019001b9202 */ /* 0x000fe40000000f00 */
[----:B------:R-:W-:Y:S01]  /*05e0*/  @P0 LEA.HI.X R13, R26, R7, R13, 0x1, P3 ;  /* 0x000000071a0d0211 */ /* 0x000fe200018f0c0d */
[----:B------:R-:W-:Y:S01]  /*05f0*/  @!P1 IMAD R7, R19, R9, R6 ;  /* 0x0000000913079224 */ /* 0x000fe200078e0206 */
[----:B------:R-:W-:-:S02]  /*0600*/  @!P1 MOV R26, R22 ;  /* 0x00000016001a9202 */ /* 0x000fc40000000f00 */
[----:B------:R-:W-:Y:S02]  /*0610*/  ISETP.GE.U32.AND P3, PT, R15, UR14, PT ;  /* 0x0000000e0f007c0c */ /* 0x000fe4000bf66070 */
        /* <DEDUP_REMOVED lines=128> */
.L_x_1598:
[----:B------:R-:W-:Y:S05]  /*0e20*/  BSYNC B0 ;  /* 0x0000000000007941 */ /* 0x000fea0003800000 */
.L_x_1597:
        /* <DEDUP_REMOVED lines=29> */
.L_x_1601:
[----:B--2---:R-:W2:Y:S04]  /*1000*/  LDG.E.STRONG.GPU R11, desc[UR8][R8.64] ;  /* 0x00000008080b7981 */ /* 0x004ea8000c1ef900 */
[----:B--2---:R-:W-:Y:S01]  /*1010*/  CCTL.IVALL ;  /* 0x00000000ff00798f */ /* 0x004fe20002000000 */
[----:B------:R-:W-:Y:S05]  /*1020*/  YIELD ;  /* 0x0000000000007946 */ /* 0x000fea0003800000 */
[----:B------:R-:W-:-:S13]  /*1030*/  ISETP.NE.AND P1, PT, R11, R28, PT ;  /* 0x0000001c0b00720c */ /* 0x000fda0003f25270 */
[----:B------:R-:W-:Y:S05]  /*1040*/  @P1 BRA `(.L_x_1601) ;  /* 0xfffffffc00ec1947 */ /* 0x000fea000383ffff */
.L_x_1600:
        /* <DEDUP_REMOVED lines=11> */
.L_x_1603:
        /* <DEDUP_REMOVED lines=63> */
.L_x_1602:
        /* <DEDUP_REMOVED lines=19> */
.L_x_1605:
[----:B------:R-:W-:Y:S05]  /*1620*/  BSYNC B0 ;  /* 0x0000000000007941 */ /* 0x000fea0003800000 */
.L_x_1604:
        /* <DEDUP_REMOVED lines=32> */
.L_x_1599:
        /* <DEDUP_REMOVED lines=25> */
[----:B------:R-:W2:Y:S04]  /*19c0*/  LDG.E.U16 R5, desc[UR8][R10.64+0x2] ;  /* 0x000002080a057981 */ /* 0x000ea8000c1e1500 */
[----:B0-----:R-:W3:Y:S04]  /*19d0*/  LDG.E.U16 R12, desc[UR8][R8.64+0x2] ;  /* 0x00000208080c7981 */ /* 0x001ee8000c1e1500 */
[----:B------:R-:W4:Y:S04]  /*19e0*/  LDG.E.U16 R11, desc[UR8][R10.64] ;  /* 0x000000080a0b7981 */ /* 0x000f28000c1e1500 */
[----:B------:R0:W5:Y:S01]  /*19f0*/  LDG.E.U16 R10, desc[UR8][R8.64] ;  /* 0x00000008080a7981 */ /* 0x000162000c1e1500 */
[----:B------:R-:W-:-:S02]  /*1a00*/  PRMT R26, R6, 0x7632, R26 ;  /* 0x00007632061a7816 */ /* 0x000fc4000000001a */
[C---:B------:R-:W-:Y:S02]  /*1a10*/  PRMT R27, R16.reuse, 0x7632, R27 ;  /* 0x00007632101b7816 */ /* 0x040fe4000000001b */
[----:B------:R-:W-:Y:S02]  /*1a20*/  SHF.L.U32 R13, R16, 0x10, RZ ;  /* 0x00000010100d7819 */ /* 0x000fe400000006ff */
[----:B------:R-:W-:Y:S02]  /*1a30*/  SHF.L.U32 R16, R26, 0x10, RZ ;  /* 0x000000101a107819 */ /* 0x000fe400000006ff */
[----:B------:R-:W-:Y:S01]  /*1a40*/  SHF.L.U32 R14, R14, 0x10, RZ ;  /* 0x000000100e0e7819 */ /* 0x000fe200000006ff */
[----:B0-----:R-:W0:Y:S01]  /*1a50*/  LDS.64 R8, [UR5+0x78] ;  /* 0x00007805ff087984 */ /* 0x001e220008000a00 */
[----:B------:R-:W-:Y:S02]  /*1a60*/  SHF.L.U32 R26, R17, 0x10, RZ ;  /* 0x00000010111a7819 */ /* 0x000fe400000006ff */
[----:B------:R-:W-:-:S02]  /*1a70*/  SHF.L.U32 R27, R27, 0x10, RZ ;  /* 0x000000101b1b7819 */ /* 0x000fc400000006ff */
[----:B------:R-:W-:Y:S02]  /*1a80*/  ISETP.NE.AND P4, PT, RZ, UR10, PT ;  /* 0x0000000aff007c0c */ /* 0x000fe4000bf85270 */
[----:B------:R-:W-:-:S04]  /*1a90*/  ISETP.GE.U32.AND P2, PT, R19, UR12, PT ;  /* 0x0000000c13007c0c */ /* 0x000fc8000bf46070 */
[----:B------:R-:W-:-:S04]  /*1aa0*/  ISETP.GE.AND.EX P2, PT, R4, UR13, PT, P2 ;  /* 0x0000000d04007c0c */ /* 0x000fc8000bf46320 */
[----:B------:R-:W-:Y:S01]  /*1ab0*/  ISETP.GT.U32.OR P2, PT, R3, 0x17f, P2 ;  /* 0x0000017f0300780c */ /* 0x000fe20001744470 */
[----:B0-----:R-:W-:Y:S01]  /*1ac0*/  FMUL.FTZ R15, R8, UR6 ;  /* 0x00000006080f7c20 */ /* 0x001fe20008410000 */
[----:B------:R-:W-:-:S03]  /*1ad0*/  MOV R8, 0x3f800000 ;  /* 0x3f80000000087802 */ /* 0x000fc60000000f00 */
[C---:B------:R-:W-:Y:S01]  /*1ae0*/  FMUL.FTZ R28, R15.reuse, R15 ;  /* 0x0000000f0f1c7220 */ /* 0x040fe20000410000 */
[----:B------:R-:W-:Y:S01]  /*1af0*/  FADD.FTZ R27, -R15, R27 ;  /* 0x0000001b0f1b7221 */ /* 0x000fe20000010100 */
[--C-:B------:R-:W-:Y:S02]  /*1b00*/  FADD.FTZ R26, R26, -R15.reuse ;  /* 0x8000000f1a1a7221 */ /* 0x100fe40000010000 */
[----:B------:R-:W-:Y:S01]  /*1b10*/  FFMA.FTZ R28, R9, UR6, -R28 ;  /* 0x00000006091c7c23 */ /* 0x000fe2000801081c */
[----:B------:R-:W-:Y:S02]  /*1b20*/  SHF.L.U32 R9, R6, 0x10, RZ ;  /* 0x0000001006097819 */ /* 0x000fe400000006ff */
[----:B------:R-:W-:Y:S01]  /*1b30*/  PRMT R6, R17, 0x7632, R6 ;  /* 0x0000763211067816 */ /* 0x000fe20000000006 */
[--C-:B------:R-:W-:Y:S01]  /*1b40*/  FADD.FTZ R17, R13, -R15.reuse ;  /* 0x8000000f0d117221 */ /* 0x100fe20000010000 */
[----:B------:R-:W-:Y:S01]  /*1b50*/  FSETP.GTU.FTZ.AND P1, PT, R28, RZ, PT ;  /* 0x000000ff1c00720b */ /* 0x000fe20003f3c000 */
[----:B------:R-:W-:Y:S01]  /*1b60*/  FADD.FTZ R9, R9, -R15 ;  /* 0x8000000f09097221 */ /* 0x000fe20000010000 */
[----:B------:R-:W-:-:S11]  /*1b70*/  SHF.L.U32 R6, R6, 0x10, RZ ;  /* 0x0000001006067819 */ /* 0x000fd600000006ff */
[----:B------:R-:W0:Y:S02]  /*1b80*/  @P1 LDC R29, c[0x0][0x238] ;  /* 0x00008e00ff1d1b82 */ /* 0x000e240000000800 */
[----:B0-----:R-:W-:Y:S01]  /*1b90*/  @P1 FADD.FTZ R29, R28, R29 ;  /* 0x0000001d1c1d1221 */ /* 0x001fe20000010000 */
[----:B------:R-:W-:Y:S01]  /*1ba0*/  SHF.L.U32 R28, R7, 0x10, RZ ;  /* 0x00000010071c7819 */ /* 0x000fe200000006ff */
[C---:B------:R-:W-:Y:S02]  /*1bb0*/  FADD.FTZ R7, -R15.reuse, R16 ;  /* 0x000000100f077221 */ /* 0x040fe40000010100 */
[----:B------:R0:W1:Y:S02]  /*1bc0*/  @P1 MUFU.RSQ R8, R29 ;  /* 0x0000001d00081308 */ /* 0x0000640000001400 */
[----:B------:R-:W-:Y:S01]  /*1bd0*/  FADD.FTZ R16, R28, -R15 ;  /* 0x8000000f1c107221 */ /* 0x000fe20000010000 */
[C---:B0-----:R-:W-:Y:S01]  /*1be0*/  FADD.FTZ R29, -R15.reuse, R14 ;  /* 0x0000000e0f1d7221 */ /* 0x041fe20000010100 */
[----:B------:R-:W-:Y:S01]  /*1bf0*/  FADD.FTZ R15, -R15, R6 ;  /* 0x000000060f0f7221 */ /* 0x000fe20000010100 */
[----:B-1----:R-:W-:-:S02]  /*1c00*/  FMUL.FTZ R7, R7, R8 ;  /* 0x0000000807077220 */ /* 0x002fc40000410000 */
[-C--:B------:R-:W-:Y:S01]  /*1c10*/  FMUL.FTZ R29, R29, R8.reuse ;  /* 0x000000081d1d7220 */ /* 0x080fe20000410000 */
[-C--:B------:R-:W-:Y:S01]  /*1c20*/  FMUL.FTZ R27, R27, R8.reuse ;  /* 0x000000081b1b7220 */ /* 0x080fe20000410000 */
[-C--:B------:R-:W-:Y:S01]  /*1c30*/  FMUL.FTZ R15, R15, R8.reuse ;  /* 0x000000080f0f7220 */ /* 0x080fe20000410000 */
[-C--:B------:R-:W-:Y:S01]  /*1c40*/  FMUL.FTZ R16, R16, R8.reuse ;  /* 0x0000000810107220 */ /* 0x080fe20000410000 */
[-C--:B------:R-:W-:Y:S01]  /*1c50*/  FMUL.FTZ R17, R17, R8.reuse ;  /* 0x0000000811117220 */ /* 0x080fe20000410000 */
[----:B------:R-:W-:Y:S01]  /*1c60*/  FMUL.FTZ R9, R9, R8 ;  /* 0x0000000809097220 */ /* 0x000fe20000410000 */
[----:B--2---:R-:W-:Y:S02]  /*1c70*/  SHF.L.U32 R13, R5, 0x10, RZ ;  /* 0x00000010050d7819 */ /* 0x004fe400000006ff */
[----:B---3--:R-:W-:-:S05]  /*1c80*/  SHF.L.U32 R12, R12, 0x10, RZ ;  /* 0x000000100c0c7819 */ /* 0x008fca00000006ff */
[C-C-:B------:R-:W-:Y:S01]  /*1c90*/  FFMA.FTZ R28, R13.reuse, R7, R12.reuse ;  /* 0x000000070d1c7223 */ /* 0x140fe2000001000c */
[C-C-:B------:R-:W-:Y:S01]  /*1ca0*/  FFMA.FTZ R5, R13.reuse, R29, R12.reuse ;  /* 0x0000001d0d057223 */ /* 0x140fe2000001000c */
[C-C-:B------:R-:W-:Y:S01]  /*1cb0*/  FFMA.FTZ R6, R13.reuse, R27, R12.reuse ;  /* 0x0000001b0d067223 */ /* 0x140fe2000001000c */
[----:B------:R-:W-:Y:S01]  /*1cc0*/  FFMA.FTZ R7, R13, R15, R12 ;  /* 0x0000000f0d077223 */ /* 0x000fe2000001000c */
[----:B------:R-:W-:Y:S01]  /*1cd0*/  IADD3 R12, R20, 0x80, RZ ;  /* 0x00000080140c7810 */ /* 0x000fe20007ffe0ff */
[----:B------:R-:W-:Y:S01]  /*1ce0*/  FMUL.FTZ R27, R26, R8 ;  /* 0x000000081a1b7220 */ /* 0x000fe20000410000 */
[----:B------:R-:W-:Y:S02]  /*1cf0*/  IADD3 R13, R20, 0xc0, RZ ;  /* 0x000000c0140d7810 */ /* 0x000fe40007ffe0ff */
[----:B------:R-:W-:Y:S02]  /*1d00*/  ISETP.GE.U32.AND P3, PT, R12, UR12, PT ;  /* 0x0000000c0c007c0c */ /* 0x000fe4000bf66070 */
[----:B------:R-:W-:-:S02]  /*1d10*/  ISETP.GE.U32.AND P1, PT, R13, UR12, PT ;  /* 0x0000000c0d007c0c */ /* 0x000fc4000bf26070 */
[----:B------:R-:W-:Y:S02]  /*1d20*/  SHF.R.S32.HI R14, RZ, 0x1f, R12 ;  /* 0x0000001fff0e7819 */ /* 0x000fe4000001140c */
[----:B------:R-:W-:Y:S02]  /*1d30*/  SHF.R.S32.HI R15, RZ, 0x1f, R13 ;  /* 0x0000001fff0f7819 */ /* 0x000fe4000001140d */
[----:B----4-:R-:W-:Y:S02]  /*1d40*/  SHF.L.U32 R11, R11, 0x10, RZ ;  /* 0x000000100b0b7819 */ /* 0x010fe400000006ff */
[----:B-----5:R-:W-:Y:S02]  /*1d50*/  SHF.L.U32 R10, R10, 0x10, RZ ;  /* 0x000000100a0a7819 */ /* 0x020fe400000006ff */
[----:B------:R-:W-:Y:S02]  /*1d60*/  ISETP.GE.AND.EX P3, PT, R14, UR13, PT, P3 ;  /* 0x0000000d0e007c0c */ /* 0x000fe4000bf66330 */
[----:B------:R-:W-:Y:S01]  /*1d70*/  ISETP.GE.AND.EX P1, PT, R15, UR13, PT, P1 ;  /* 0x0000000d0f007c0c */ /* 0x000fe2000bf26310 */
[--C-:B------:R-:W-:Y:S01]  /*1d80*/  FFMA.FTZ R26, R11, R27, R10.reuse ;  /* 0x0000001b0b1a7223 */ /* 0x100fe2000001000a */
[----:B------:R-:W-:Y:S01]  /*1d90*/  ISETP.GT.U32.OR P3, PT, R3, 0x17f, P3 ;  /* 0x0000017f0300780c */ /* 0x000fe20001f64470 */
[--C-:B------:R-:W-:Y:S01]  /*1da0*/  FFMA.FTZ R16, R11, R16, R10.reuse ;  /* 0x000000100b107223 */ /* 0x100fe2000001000a */
[----:B------:R-:W-:Y:S01]  /*1db0*/  ISETP.GT.U32.OR P1, PT, R3, 0x17f, P1 ;  /* 0x0000017f0300780c */ /* 0x000fe20000f24470 */
[C-C-:B------:R-:W-:Y:S01]  /*1dc0*/  FFMA.FTZ R17, R11.reuse, R17, R10.reuse ;  /* 0x000000110b117223 */ /* 0x140fe2000001000a */
[----:B------:R-:W-:Y:S01]  /*1dd0*/  FFMA.FTZ R27, R11, R9, R10 ;  /* 0x000000090b1b7223 */ /* 0x000fe2000001000a */
[----:B------:R-:W-:Y:S10]  /*1de0*/  @!P4 BRA `(.L_x_1606) ;  /* 0x000000000028c947 */ /* 0x000ff40003800000 */
        /* <DEDUP_REMOVED lines=10> */
.L_x_1606:
        /* <DEDUP_REMOVED lines=14> */
.L_x_1608:
[----:B------:R-:W-:Y:S05]  /*1f70*/  BSYNC B0 ;  /* 0x0000000000007941 */ /* 0x000fea0003800000 */
.L_x_1607:
        /* <DEDUP_REMOVED lines=11> */
.L_x_1609:
[----:B------:R-:W-:Y:S04]  /*2030*/  BSSY B0, `(.L_x_1610) ;  /* 0x000000e000007945 */ /* 0x000fe80003800000 */
[----:B------:R-:W-:Y:S05]  /*2040*/  @P2 BRA `(.L_x_1611) ;  /* 0x0000000000302947 */ /* 0x000fea0003800000 */
[----:B------:R-:W-:Y:S01]  /*2050*/  ULDC.64 UR12, c[0x0][0x270] ;  /* 0x00009c00000c7ab9 */ /* 0x000fe20000000a00 */
[----:B------:R-:W-:Y:S01]  /*2060*/  MOV R8, R22 ;  /* 0x0000001600087202 */ /* 0x000fe20000000f00 */
[----:B------:R-:W-:Y:S01]  /*2070*/  IMAD R4, R4, UR12, RZ ;  /* 0x0000000c04047c24 */ /* 0x000fe2000f8e02ff */
[----:B------:R-:W-:Y:S02]  /*2080*/  MOV R9, R25 ;  /* 0x0000001900097202 */ /* 0x000fe40000000f00 */
[----:B------:R-:W-:Y:S01]  /*2090*/  F2FP.BF16.F32.PACK_AB R5, R5, R16 ;  /* 0x000000100505723e */ /* 0x000fe200000010ff */
[C---:B0-----:R-:W-:Y:S02]  /*20a0*/  IMAD R11, R19.reuse, UR13, R4 ;  /* 0x0000000d130b7c24 */ /* 0x041fe4000f8e0204 */
[----:B------:R-:W-:Y:S01]  /*20b0*/  IMAD.WIDE.U32 R8, R19, UR12, R8 ;  /* 0x0000000c13087c25 */ /* 0x000fe2000f8e0008 */
[----:B------:R-:W-:Y:S02]  /*20c0*/  ULDC.64 UR12, c[0x0][0x210] ;  /* 0x00008400000c7ab9 */ /* 0x000fe40000000a00 */
[----:B------:R-:W-:-:S02]  /*20d0*/  LEA R10, P2, R8, UR12, 0x1 ;  /* 0x0000000c080a7c11 */ /* 0x000fc4000f8408ff */
[----:B------:R-:W-:-:S04]  /*20e0*/  IADD3 R11, R9, R11, RZ ;  /* 0x0000000b090b7210 */ /* 0x000fc80007ffe0ff */
[----:B------:R-:W-:-:S05]  /*20f0*/  LEA.HI.X R11, R8, UR13, R11, 0x1, P2 ;  /* 0x0000000d080b7c11 */ /* 0x000fca00090f0c0b */
[----:B------:R1:W-:Y:S02]  /*2100*/  STG.E desc[UR8][R10.64], R5 ;  /* 0x000000050a007986 */ /* 0x0003e4000c101908 */
.L_x_1611:
[----:B------:R-:W-:Y:S05]  /*2110*/  BSYNC B0 ;  /* 0x0000000000007941 */ /* 0x000fea0003800000 */
.L_x_1610:
[----:B------:R-:W-:Y:S05]  /*2120*/  @!P4 BRA `(.L_x_1612) ;  /* 0x000000000028c947 */ /* 0x000fea0003800000 */
[----:B------:R-:W-:Y:S01]  /*2130*/  FMUL.FTZ R4, R17, -1.4426950216293334961 ;  /* 0xbfb8aa3b11047820 */ /* 0x000fe20000410000 */
[----:B------:R-:W-:-:S05]  /*2140*/  FMUL.FTZ R9, R6, -1.4426950216293334961 ;  /* 0xbfb8aa3b06097820 */ /* 0x000fca0000410000 */
[----:B------:R-:W1:Y:S08]  /*2150*/  MUFU.EX2 R4, R4 ;  /* 0x0000000400047308 */ /* 0x000e700000000800 */
[----:B------:R-:W0:Y:S01]  /*2160*/  MUFU.EX2 R9, R9 ;  /* 0x0000000900097308 */ /* 0x000e220000000800 */
[----:B-1----:R-:W-:-:S07]  /*2170*/  FADD.FTZ R5, R4, 1 ;  /* 0x3f80000004057421 */ /* 0x002fce0000010000 */
[----:B------:R-:W1:Y:S01]  /*2180*/  MUFU.RCP R8, R5 ;  /* 0x0000000500087308 */ /* 0x000e620000001000 */
[----:B0-----:R-:W-:-:S07]  /*2190*/  FADD.FTZ R10, R9, 1 ;  /* 0x3f800000090a7421 */ /* 0x001fce0000010000 */
[----:B------:R-:W0:Y:S01]  /*21a0*/  MUFU.RCP R11, R10 ;  /* 0x0000000a000b7308 */ /* 0x000e220000001000 */
[----:B-1----:R-:W-:Y:S01]  /*21b0*/  FMUL.FTZ R17, R17, R8 ;  /* 0x0000000811117220 */ /* 0x002fe20000410000 */
[----:B0-----:R-:W-:-:S07]  /*21c0*/  FMUL.FTZ R6, R6, R11 ;  /* 0x0000000b06067220 */ /* 0x001fce0000410000 */
.L_x_1612:
[----:B------:R-:W-:Y:S04]  /*21d0*/  BSSY B0, `(.L_x_1613) ;  /* 0x000000e000007945 */ /* 0x000fe80003800000 */
[----:B------:R-:W-:Y:S05]  /*21e0*/  @P3 BRA `(.L_x_1614) ;  /* 0x0000000000303947 */ /* 0x000fea0003800000 */
[----:B------:R-:W-:Y:S01]  /*21f0*/  ULDC.64 UR12, c[0x0][0x270] ;  /* 0x00009c00000c7ab9 */ /* 0x000fe20000000a00 */
[----:B------:R-:W-:Y:S01]  /*2200*/  MOV R4, R22 ;  /* 0x0000001600047202 */ /* 0x000fe20000000f00 */
[----:B------:R-:W-:Y:S01]  /*2210*/  IMAD R9, R14, UR12, RZ ;  /* 0x0000000c0e097c24 */ /* 0x000fe2000f8e02ff */
        /* <DEDUP_REMOVED lines=9> */
.L_x_1614:
[----:B------:R-:W-:Y:S05]  /*22b0*/  BSYNC B0 ;  /* 0x0000000000007941 */ /* 0x000fea0003800000 */
.L_x_1613:
        /* <DEDUP_REMOVED lines=11> */
.L_x_1615:
[----:B------:R-:W-:Y:S04]  /*2370*/  BSSY B0, `(.L_x_1616) ;  /* 0x000000e000007945 */ /* 0x000fe80003800000 */
[----:B------:R-:W-:Y:S05]  /*2380*/  @P1 BRA `(.L_x_1617) ;  /* 0x0000000000301947 */ /* 0x000fea0003800000 */
[----:B------:R-:W-:Y:S01]  /*2390*/  ULDC.64 UR12, c[0x0][0x270] ;  /* 0x00009c00000c7ab9 */ /* 0x000fe20000000a00 */
[----:B------:R-:W-:Y:S01]  /*23a0*/  MOV R4, R22 ;  /* 0x0000001600047202 */ /* 0x000fe20000000f00 */
[----:B------:R-:W-:Y:S01]  /*23b0*/  IMAD R6, R15, UR12, RZ ;  /* 0x0000000c0f067c24 */ /* 0x000fe2000f8e02ff */
[----:B-1----:R-:W-:Y:S02]  /*23c0*/  MOV R5, R25 ;  /* 0x0000001900057202 */ /* 0x002fe40000000f00 */
[----:B------:R-:W-:Y:S01]  /*23d0*/  F2FP.BF16.F32.PACK_AB R7, R7, R26 ;  /* 0x0000001a0707723e */ /* 0x000fe200000010ff */
[----:B------:R-:W-:-:S04]  /*23e0*/  IMAD.WIDE.U32 R4, R13, UR12, R4 ;  /* 0x0000000c0d047c25 */ /* 0x000fc8000f8e0004 */
[----:B------:R-:W-:Y:S01]  /*23f0*/  IMAD R13, R13, UR13, R6 ;  /* 0x0000000d0d0d7c24 */ /* 0x000fe2000f8e0206 */
[----:B------:R-:W-:Y:S02]  /*2400*/  ULDC.64 UR12, c[0x0][0x210] ;  /* 0x00008400000c7ab9 */ /* 0x000fe40000000a00 */
[----:B--2---:R-:W-:Y:S02]  /*2410*/  LEA R8, P1, R4, UR12, 0x1 ;  /* 0x0000000c04087c11 */ /* 0x004fe4000f8208ff */
[----:B------:R-:W-:-:S04]  /*2420*/  IADD3 R13, R5, R13, RZ ;  /* 0x0000000d050d7210 */ /* 0x000fc80007ffe0ff */
[----:B------:R-:W-:-:S05]  /*2430*/  LEA.HI.X R9, R4, UR13, R13, 0x1, P1 ;  /* 0x0000000d04097c11 */ /* 0x000fca00088f0c0d */
[----:B------:R3:W-:Y:S02]  /*2440*/  STG.E desc[UR8][R8.64], R7 ;  /* 0x0000000708007986 */ /* 0x0007e4000c101908 */
.L_x_1617:
[----:B------:R-:W-:Y:S05]  /*2450*/  BSYNC B0 ;  /* 0x0000000000007941 */ /* 0x000fea0003800000 */
.L_x_1616:
[----:B------:R-:W4:Y:S01]  /*2460*/  LDC R4, c[0x0][0x10] ;  /* 0x00000400ff047b82 */ /* 0x000f220000000800 */
[----:B------:R-:W-:Y:S02]  /*2470*/  IADD3 R0, R0, 0x1, RZ ;  /* 0x0000000100007810 */ /* 0x000fe40007ffe0ff */
[----:B----4-:R-:W-:-:S04]  /*2480*/  IADD3 R21, R4, R21, RZ ;  /* 0x0000001504157210 */ /* 0x010fc80007ffe0ff */
[----:B------:R-:W-:-:S13]  /*2490*/  ISETP.GE.AND P1, PT, R21, UR4, PT ;  /* 0x0000000415007c0c */ /* 0x000fda000bf26270 */
[----:B------:R-:W-:Y:S05]  /*24a0*/  @!P1 BRA `(.L_x_1618) ;  /* 0xffffffdc00489947 */ /* 0x000fea000383ffff */
[----:B------:R-:W-:Y:S05]  /*24b0*/  EXIT ;  /* 0x000000000000794d */ /* 0x000fea0003800000 */
.L_x_1619:
        /* <DEDUP_REMOVED lines=12> */
.L_x_2321:


//--------------------- .text._Z35group_norm_nhwc_fwd_one_pass_kernelI11Bf16IOBf16WLi512ELi12ELi384EEv26Group_norm_nhwc_fwd_params --------------------------
	.section	.text._Z35group_norm_nhwc_fwd_one_pass_kernelI11Bf16IOBf16WLi512ELi12ELi384EEv26Group_norm_nhwc_fwd_params,"ax",@progbits
	.align	128
        .global         _Z35group_norm_nhwc_fwd_one_pass_kernelI11Bf16IOBf16WLi512ELi12ELi384EEv26Group_norm_nhwc_fwd_params
        .type           _Z35group_norm_nhwc_fwd_one_pass_kernelI11Bf16IOBf16WLi512ELi12ELi384EEv26Group_norm_nhwc_fwd_params,@function
        .size           _Z35group_norm_nhwc_fwd_one_pass_kernelI11Bf16IOBf16WLi512ELi12ELi384EEv26Group_norm_nhwc_fwd_params,(.L_x_2322 - _Z35group_norm_nhwc_fwd_one_pass_kernelI11Bf16IOBf16WLi512ELi12ELi384EEv26Group_norm_nhwc_fwd_params)
        .other          _Z35group_norm_nhwc_fwd_one_pass_kernelI11Bf16IOBf16WLi512ELi12ELi384EEv26Group_norm_nhwc_fwd_params,@"STO_CUDA_ENTRY STV_DEFAULT"
_Z35group_norm_nhwc_fwd_one_pass_kernelI11Bf16IOBf16WLi512ELi12ELi384EEv26Group_norm_nhwc_fwd_params:
.text._Z35group_norm_nhwc_fwd_one_pass_kernelI11Bf16IOBf16WLi512ELi12ELi384EEv26Group_norm_nhwc_fwd_params:
        /* <DEDUP_REMOVED lines=38> */
.L_x_1653:
[----:B------:R-:W0:Y:S01]  /*0260*/  LDC R15, c[0x0][0x288] ;  /* 0x0000a200ff0f7b82 */ /* 0x000e220000000800 */
[----:B------:R-:W-:Y:S01]  /*0270*/  ULDC.64 UR14, c[0x0][0x278] ;  /* 0x00009e00000e7ab9 */ /* 0x000fe20000000a00 */
[----:B--2---:R-:W-:Y:S01]  /*0280*/  SHF.R.S32.HI R23, RZ, 0x1f, R29 ;  /* 0x0000001fff177819 */ /* 0x004fe2000001141d */
[----:B------:R-:W-:Y:S01]  /*0290*/  ULDC.64 UR12, c[0x0][0x280] ;  /* 0x0000a000000c7ab9 */ /* 0x000fe20000000a00 */
[----:B------:R-:W-:Y:S02]  /*02a0*/  ISETP.GE.U32.AND P4, PT, R29, UR14, PT ;  /* 0x0000000e1d007c0c */ /* 0x000fe4000bf86070 */
[----:B------:R-:W-:Y:S02]  /*02b0*/  SHF.R.S32.HI R19, RZ, 0x1f, R30 ;  /* 0x0000001fff137819 */ /* 0x000fe4000001141e */
[----:B------:R-:W-:Y:S01]  /*02c0*/  ISETP.GE.AND.EX P4, PT, R23, UR15, PT, P4 ;  /* 0x0000000f17007c0c */ /* 0x000fe2000bf86340 */
[----:B-1----:R-:W1:Y:S01]  /*02d0*/  @P0 LDC.64 R20, c[0x0][0x220] ;  /* 0x00008800ff140b82 */ /* 0x002e620000000a00 */
[----:B------:R-:W-:-:S02]  /*02e0*/  SHF.R.S32.HI R17, RZ, 0x1f, R31 ;  /* 0x0000001fff117819 */ /* 0x000fc4000001141f */
[----:B------:R-:W-:Y:S02]  /*02f0*/  ISETP.GT.U32.OR P4, PT, R2, 0x17f, P4 ;  /* 0x0000017f0200780c */ /* 0x000fe40002784470 */
[----:B------:R-:W-:Y:S02]  /*0300*/  SHF.R.S32.HI R45, RZ, 0x1f, R33 ;  /* 0x0000001fff2d7819 */ /* 0x000fe40000011421 */
[----:B0--34-:R-:W-:-:S04]  /*0310*/  IABS R11, R15 ;  /* 0x0000000f000b7213 */ /* 0x019fc80000000000 */
        /* <DEDUP_REMOVED lines=20> */
[----:B------:R-:W-:Y:S01]  /*0460*/  @P1 VIADD R9, R9, 0x1 ;  /* 0x0000000109091836 */ /* 0x000fe20000000000 */
[----:B------:R-:W-:-:S04]  /*0470*/  ISETP.GE.U32.AND P1, PT, R30, UR14, PT ;  /* 0x0000000e1e007c0c */ /* 0x000fc8000bf26070 */
[----:B------:R-:W-:Y:S02]  /*0480*/  MOV R11, R9 ;  /* 0x00000009000b7202 */ /* 0x000fe40000000f00 */
[----:B------:R-:W-:Y:S02]  /*0490*/  ISETP.GE.AND.EX P1, PT, R19, UR15, PT, P1 ;  /* 0x0000000f13007c0c */ /* 0x000fe4000bf26310 */
[----:B------:R-:W-:Y:S02]  /*04a0*/  @!P3 IADD3 R11, -R11, RZ, RZ ;  /* 0x000000ff0b0bb210 */ /* 0x000fe40007ffe1ff */
[----:B------:R-:W-:Y:S02]  /*04b0*/  @!P2 LOP3.LUT R11, RZ, R15, RZ, 0x33, !PT ;  /* 0x0000000fff0ba212 */ /* 0x000fe400078e33ff */
[----:B------:R-:W-:Y:S02]  /*04c0*/  ISETP.GT.U32.OR P1, PT, R2, 0x17f, P1 ;  /* 0x0000017f0200780c */ /* 0x000fe40000f24470 */
[----:B------:R-:W-:-:S02]  /*04d0*/  IADD3 R9, -R11, RZ, RZ ;  /* 0x000000ff0b097210 */ /* 0x000fc40007ffe1ff */
[----:B------:R-:W-:Y:S02]  /*04e0*/  SHF.R.S32.HI R0, RZ, 0x1f, R11 ;  /* 0x0000001fff007819 */ /* 0x000fe4000001140b */
[----:B------:R-:W-:Y:S01]  /*04f0*/  ISETP.GE.U32.AND P3, PT, R31, UR14, PT ;  /* 0x0000000e1f007c0c */ /* 0x000fe2000bf66070 */
[----:B------:R-:W-:Y:S01]  /*0500*/  IMAD R36, R15, R9, R6 ;  /* 0x000000090f247224 */ /* 0x000fe200078e0206 */
[----:B------:R-:W-:Y:S01]  /*0510*/  SHF.R.S32.HI R15, RZ, 0x1f, R43 ;  /* 0x0000001fff0f7819 */ /* 0x000fe2000001142b */
[----:B------:R-:W2:Y:S01]  /*0520*/  @!P4 LDC.64 R8, c[0x0][0x270] ;  /* 0x00009c00ff08cb82 */ /* 0x000ea20000000a00 */
[----:B------:R-:W-:Y:S01]  /*0530*/  IMAD R0, R0, UR12, RZ ;  /* 0x0000000c00007c24 */ /* 0x000fe2000f8e02ff */
[----:B------:R-:W-:Y:S01]  /*0540*/  ISETP.GE.AND.EX P3, PT, R17, UR15, PT, P3 ;  /* 0x0000000f11007c0c */ /* 0x000fe2000bf66330 */
[----:B------:R-:W-:Y:S02]  /*0550*/  IMAD R36, R36, 0xc, RZ ;  /* 0x0000000c24247824 */ /* 0x000fe400078e02ff */
        /* <DEDUP_REMOVED lines=24> */
[----:B------:R-:W-:-:S02]  /*06e0*/  @!P4 IADD3 R0, R9, R37, RZ ;  /* 0x000000250900c210 */ /* 0x000fc40007ffe0ff */
[C---:B---3--:R-:W-:Y:S01]  /*06f0*/  @!P4 LEA R14, P5, R8.reuse, R14, 0x1 ;  /* 0x0000000e080ec211 */ /* 0x048fe200078a08ff */
[----:B--2---:R-:W-:Y:S01]  /*0700*/  @!P1 IMAD R19, R19, R10, RZ ;  /* 0x0000000a13139224 */ /* 0x004fe200078e02ff */
[----:B------:R-:W-:Y:S02]  /*0710*/  ISETP.GE.AND.EX P2, PT, R25, UR15, PT, P2 ;  /* 0x0000000f19007c0c */ /* 0x000fe4000bf46320 */
[----:B------:R-:W-:Y:S01]  /*0720*/  @!P4 LEA.HI.X R15, R8, R15, R0, 0x1, P5 ;  /* 0x0000000f080fc211 */ /* 0x000fe200028f0c00 */
[----:B------:R-:W-:Y:S01]  /*0730*/  @!P1 IMAD R19, R30, R11, R19 ;  /* 0x0000000b1e139224 */ /* 0x000fe200078e0213 */
[----:B------:R-:W-:Y:S02]  /*0740*/  ISETP.GE.U32.AND P5, PT, R33, UR14, PT ;  /* 0x0000000e21007c0c */ /* 0x000fe4000bfa6070 */
[----:B------:R-:W-:Y:S02]  /*0750*/  @!P1 MOV R8, R48 ;  /* 0x0000003000089202 */ /* 0x000fe40000000f00 */
[----:B------:R-:W-:-:S02]  /*0760*/  @!P1 MOV R9, R51 ;  /* 0x0000003300099202 */ /* 0x000fc40000000f00 */
[----:B------:R-:W-:Y:S02]  /*0770*/  ISETP.GT.U32.OR P2, PT, R2, 0x17f, P2 ;  /* 0x0000017f0200780c */ /* 0x000fe40001744470 */
[----:B------:R-:W-:Y:S01]  /*0780*/  ISETP.GE.AND.EX P5, PT, R45, UR15, PT, P5 ;  /* 0x0000000f2d007c0c */ /* 0x000fe2000bfa6350 */
[----:B------:R-:W-:Y:S01]  /*0790*/  @!P1 IMAD.WIDE.U32 R10, R30, R10, R8 ;  /* 0x0000000a1e0a9225 */ /* 0x000fe200078e0008 */
[----:B------:R-:W-:Y:S02]  /*07a0*/  MOV R37, RZ ;  /* 0x000000ff00257202 */ /* 0x000fe40000000f00 */
[----:B------:R-:W-:Y:S02]  /*07b0*/  ISETP.GT.U32.OR P5, PT, R2, 0x17f, P5 ;  /* 0x0000017f0200780c */ /* 0x000fe40002fa4470 */
[----:B------:R-:W-:Y:S02]  /*07c0*/  @!P1 IADD3 R0, R11, R19, RZ ;  /* 0x000000130b009210 */ /* 0x000fe40007ffe0ff */
[----:B------:R-:W2:Y:S01]  /*07d0*/  @!P3 LDC.64 R18, c[0x0][0x220] ;  /* 0x00008800ff12bb82 */ /* 0x000ea20000000a00 */
[----:B0-----:R-:W-:Y:S01]  /*07e0*/  @!P1 LEA R26, P6, R10, R26, 0x1 ;  /* 0x0000001a0a1a9211 */ /* 0x001fe200078c08ff */
[----:B------:R0:W3:Y:S01]  /*07f0*/  @!P4 LDG.E R37, desc[UR8][R14.64] ;  /* 0x000000080e25c981 */ /* 0x0000e2000c1e1900 */
[----:B------:R-:W-:Y:S01]  /*0800*/  SHF.R.S32.HI R39, RZ, 0x1f, R34 ;  /* 0x0000001fff277819 */ /* 0x000fe20000011422 */
[----:B------:R-:W-:Y:S01]  /*0810*/  @!P3 IMAD.MOV.U32 R22, RZ, RZ, R48 ;  /* 0x000000ffff16b224 */ /* 0x000fe200078e0030 */
[----:B------:R-:W-:-:S02]  /*0820*/  ISETP.GE.U32.AND P4, PT, R34, UR14, PT ;  /* 0x0000000e22007c0c */ /* 0x000fc4000bf86070 */
[----:B------:R-:W-:Y:S01]  /*0830*/  @!P1 LEA.HI.X R27, R10, R27, R0, 0x1, P6 ;  /* 0x0000001b0a1b9211 */ /* 0x000fe200030f0c00 */
[----:B------:R-:W4:Y:S01]  /*0840*/  @!P2 LDC.64 R8, c[0x0][0x270] ;  /* 0x00009c00ff08ab82 */ /* 0x000f220000000a00 */
[----:B------:R-:W-:Y:S01]  /*0850*/  @!P3 MOV R23, R51 ;  /* 0x000000330017b202 */ /* 0x000fe20000000f00 */
[-C--:B-1----:R-:W-:Y:S01]  /*0860*/  @!P3 IMAD R0, R17, R12.reuse, RZ ;  /* 0x0000000c1100b224 */ /* 0x082fe200078e02ff */
[----:B------:R-:W-:Y:S02]  /*0870*/  ISETP.GE.AND.EX P4, PT, R39, UR15, PT, P4 ;  /* 0x0000000f27007c0c */ /* 0x000fe4000bf86340 */
[----:B------:R-:W-:Y:S01]  /*0880*/  SHF.R.S32.HI R41, RZ, 0x1f, R35 ;  /* 0x0000001fff297819 */ /* 0x000fe20000011423 */
[----:B------:R-:W-:Y:S01]  /*0890*/  @!P3 IMAD R47, R31, R13, R0 ;  /* 0x0000000d1f2fb224 */ /* 0x000fe200078e0200 */
[----:B------:R-:W-:Y:S01]  /*08a0*/  ISETP.GE.U32.AND P6, PT, R35, UR14, PT ;  /* 0x0000000e23007c0c */ /* 0x000fe2000bfc6070 */
[----:B------:R-:W1:Y:S01]  /*08b0*/  @!P5 LDC.64 R10, c[0x0][0x270] ;  /* 0x00009c00ff0adb82 */ /* 0x000e620000000a00 */
[----:B------:R-:W-:Y:S01]  /*08c0*/  @!P3 IMAD.WIDE.U32 R22, R31, R12, R22 ;  /* 0x0000000c1f16b225 */ /* 0x000fe200078e0016 */
[----:B------:R-:W-:-:S02]  /*08d0*/  ISETP.GT.U32.OR P4, PT, R2, 0x17f, P4 ;  /* 0x0000017f0200780c */ /* 0x000fc40002784470 */
[----:B------:R-:W-:Y:S02]  /*08e0*/  MOV R38, RZ ;  /* 0x000000ff00267202 */ /* 0x000fe40000000f00 */
[----:B------:R-:W-:Y:S02]  /*08f0*/  ISETP.GE.AND.EX P6, PT, R41, UR15, PT, P6 ;  /* 0x0000000f29007c0c */ /* 0x000fe4000bfc6360 */
[----:B------:R-:W5:Y:S01]  /*0900*/  @!P2 LDC.64 R12, c[0x0][0x220] ;  /* 0x00008800ff0cab82 */ /* 0x000f620000000a00 */
[----:B------:R-:W-:Y:S01]  /*0910*/  @!P3 IADD3 R23, R23, R47, RZ ;  /* 0x0000002f1717b210 */ /* 0x000fe20007ffe0ff */
[----:B------:R1:W3:Y:S01]  /*0920*/  @!P1 LDG.E R38, desc[UR8][R26.64] ;  /* 0x000000081a269981 */ /* 0x0002e2000c1e1900 */
[----:B------:R-:W-:Y:S02]  /*0930*/  ISETP.GT.U32.OR P6, PT, R2, 0x17f, P6 ;  /* 0x0000017f0200780c */ /* 0x000fe400037c4470 */
[----:B--2---:R-:W-:Y:S01]  /*0940*/  @!P3 LEA R24, P1, R22, R18, 0x1 ;  /* 0x000000121618b211 */ /* 0x004fe200078208ff */
[----:B----4-:R-:W-:-:S02]  /*0950*/  @!P2 IMAD R18, R25, R8, RZ ;  /* 0x000000081912a224 */ /* 0x010fc400078e02ff */
[----:B0-----:R-:W0:Y:S01]  /*0960*/  @!P5 LDC.64 R14, c[0x0][0x220] ;  /* 0x00008800ff0edb82 */ /* 0x001e220000000a00 */
[----:B------:R-:W-:Y:S02]  /*0970*/  @!P3 LEA.HI.X R25, R22, R19, R23, 0x1, P1 ;  /* 0x000000131619b211 */ /* 0x000fe400008f0c17 */
[----:B------:R-:W-:Y:S02]  /*0980*/  @!P2 MOV R22, R48 ;  /* 0x000000300016a202 */ /* 0x000fe40000000f00 */
[----:B------:R-:W-:-:S03]  /*0990*/  @!P2 MOV R23, R51 ;  /* 0x000000330017a202 */ /* 0x000fc60000000f00 */
        /* <DEDUP_REMOVED lines=31> */
[----:B------:R-:W-:-:S03]  /*0b90*/  @!P6 MOV R12, R48 ;  /* 0x00000030000ce202 */ /* 0x000fc60000000f00 */
[----:B------:R-:W-:Y:S01]  /*0ba0*/  @!P6 IMAD.MOV.U32 R13, RZ, RZ, R51 ;  /* 0x000000ffff0de224 */ /* 0x000fe200078e0033 */
[----:B------:R-:W-:Y:S01]  /*0bb0*/  @!P4 IADD3 R17, R17, R21, RZ ;  /* 0x000000151111c210 */ /* 0x000fe20007ffe0ff */
[C---:B------:R-:W-:Y:S01]  /*0bc0*/  @!P6 IMAD R19, R35.reuse, R19, R20 ;  /* 0x000000132313e224 */ /* 0x040fe200078e0214 */
[----:B------:R-:W-:Y:S01]  /*0bd0*/  @!P4 LEA R8, P1, R16, R8, 0x1 ;  /* 0x000000081008c211 */ /* 0x000fe200078208ff */
[----:B------:R-:W-:-:S03]  /*0be0*/  @!P6 IMAD.WIDE.U32 R12, R35, R18, R12 ;  /* 0x00000012230ce225 */ /* 0x000fc600078e000c */
[----:B------:R-:W-:Y:S02]  /*0bf0*/  @!P4 LEA.HI.X R9, R16, R9, R17, 0x1, P1 ;  /* 0x000000091009c211 */ /* 0x000fe400008f0c11 */
[----:B------:R-:W-:Y:S02]  /*0c00*/  @!P6 IADD3 R13, R13, R19, RZ ;  /* 0x000000130d0de210 */ /* 0x000fe40007ffe0ff */
[C---:B-1----:R-:W-:Y:S01]  /*0c10*/  @!P6 LEA R10, P1, R12.reuse, R10, 0x1 ;  /* 0x0000000a0c0ae211 */ /* 0x042fe200078208ff */
[----:B------:R4:W2:Y:S01]  /*0c20*/  @!P4 LDG.E R45, desc[UR8][R8.64] ;  /* 0x00000008082dc981 */ /* 0x0008a2000c1e1900 */
        /* <DEDUP_REMOVED lines=40> */
[----:B------:R-:W-:Y:S02]  /*0eb0*/  IMAD.U32 R12, R44, 0x10000, RZ ;  /* 0x000100002c0c7824 */ /* 0x000fe400078e00ff */
[----:B------:R-:W-:Y:S01]  /*0ec0*/  FADD.FTZ R8, R8, R11 ;  /* 0x0000000b08087221 */ /* 0x000fe20000010000 */
[----:B------:R-:W-:Y:S01]  /*0ed0*/  FADD.FTZ R18, R15, R18 ;  /* 0x000000120f127221 */ /* 0x000fe20000010000 */
[----:B------:R-:W-:Y:S01]  /*0ee0*/  FADD.FTZ R9, R9, R10 ;  /* 0x0000000a09097221 */ /* 0x000fe20000010000 */
[----:B------:R-:W-:Y:S01]  /*0ef0*/  FMUL.FTZ R13, R17, R17 ;  /* 0x00000011110d7220 */ /* 0x000fe20000410000 */
[----:B------:R-:W-:Y:S01]  /*0f00*/  FFMA.FTZ R15, R15, R15, R14 ;  /* 0x0000000f0f0f7223 */ /* 0x000fe2000001000e */
[C---:B------:R-:W-:Y:S01]  /*0f10*/  FADD.FTZ R10, R12.reuse, R17 ;  /* 0x000000110c0a7221 */ /* 0x040fe20000010000 */
[----:B------:R-:W-:Y:S01]  /*0f20*/  FADD.FTZ R9, R9, R18 ;  /* 0x0000001209097221 */ /* 0x000fe20000010000 */
[----:B------:R-:W-:Y:S01]  /*0f30*/  FFMA.FTZ R13, R12, R12, R13 ;  /* 0x0000000c0c0d7223 */ /* 0x000fe2000001000d */
[----:B------:R-:W-:Y:S01]  /*0f40*/  FADD.FTZ R8, R8, R15 ;  /* 0x0000000f08087221 */ /* 0x000fe20000010000 */
[----:B------:R-:W-:-:S04]  /*0f50*/  PRMT R11, R45, 0x7632, R11 ;  /* 0x000076322d0b7816 */ /* 0x000fc8000000000b */
[----:B------:R-:W-:Y:S01]  /*0f60*/  SHF.L.U32 R12, R11, 0x10, RZ ;  /* 0x000000100b0c7819 */ /* 0x000fe200000006ff */
[----:B------:R-:W-:Y:S01]  /*0f70*/  FADD.FTZ R9, R9, R10 ;  /* 0x0000000a09097221 */ /* 0x000fe20000010000 */
[----:B------:R-:W-:Y:S02]  /*0f80*/  SHF.L.U32 R11, R45, 0x10, RZ ;  /* 0x000000102d0b7819 */ /* 0x000fe400000006ff */
[----:B------:R-:W-:Y:S01]  /*0f90*/  PRMT R14, R46, 0x7632, R14 ;  /* 0x000076322e0e7816 */ /* 0x000fe2000000000e */
[----:B------:R-:W-:Y:S01]  /*0fa0*/  FMUL.FTZ R10, R12, R12 ;  /* 0x0000000c0c0a7220 */ /* 0x000fe20000410000 */
[----:B------:R-:W-:Y:S02]  /*0fb0*/  FADD.FTZ R8, R8, R13 ;  /* 0x0000000d08087221 */ /* 0x000fe40000010000 */
[----:B------:R-:W-:Y:S01]  /*0fc0*/  SHF.L.U32 R13, R14, 0x10, RZ ;  /* 0x000000100e0d7819 */ /* 0x000fe200000006ff */
[C---:B------:R-:W-:Y:S01]  /*0fd0*/  FADD.FTZ R12, R11.reuse, R12 ;  /* 0x0000000c0b0c7221 */ /* 0x040fe20000010000 */
[----:B------:R-:W-:Y:S01]  /*0fe0*/  FFMA.FTZ R11, R11, R11, R10 ;  /* 0x0000000b0b0b7223 */ /* 0x000fe2000001000a */
[----:B------:R-:W-:-:S02]  /*0ff0*/  SHF.L.U32 R10, R46, 0x10, RZ ;  /* 0x000000102e0a7819 */ /* 0x000fc400000006ff */
        /* <DEDUP_REMOVED lines=70> */
.L_x_1621:
[----:B------:R-:W-:Y:S05]  /*1460*/  BSYNC B0 ;  /* 0x0000000000007941 */ /* 0x000fea0003800000 */
.L_x_1620:
        /* <DEDUP_REMOVED lines=20> */
[----:B------:R-:W-:Y:S02]  /*15b0*/  SHF.L.U32 R23, R23, 0x1, RZ ;  /* 0x0000000117177819 */ /* 0x000fe400000006ff */
[----:B--2---:R-:W-:-:S03]  /*15c0*/  IADD3 R13, R13, R12, RZ ;  /* 0x0000000c0d0d7210 */ /* 0x004fc60007ffe0ff */
[----:B---3--:R-:W-:-:S04]  /*15d0*/  IMAD.WIDE R10, R23, 0x4, R10 ;  /* 0x00000004170a7825 */ /* 0x008fc800078e020a */
[----:B------:R-:W-:Y:S01]  /*15e0*/  IMAD R23, R24, UR7, R12 ;  /* 0x0000000718177c24 */ /* 0x000fe2000f8e020c */
[----:B------:R-:W-:Y:S01]  /*15f0*/  MOV R12, 0xffffffff ;  /* 0xffffffff000c7802 */ /* 0x000fe20000000f00 */
[----:B----4-:R-:W-:Y:S01]  /*1600*/  IMAD.WIDE.U32 R8, R13, 0x4, R8 ;  /* 0x000000040d087825 */ /* 0x010fe200078e0008 */
[----:B------:R-:W-:-:S03]  /*1610*/  SEL R13, R22, RZ, !P1 ;  /* 0x000000ff160d7207 */ /* 0x000fc60004800000 */
[----:B------:R-:W-:Y:S01]  /*1620*/  IMAD.WIDE.U32 R10, R23, 0x8, R10 ;  /* 0x00000008170a7825 */ /* 0x000fe200078e000a */
[----:B------:R-:W-:Y:S02]  /*1630*/  SEL R23, R12, 0x1, P1 ;  /* 0x000000010c177807 */ /* 0x000fe40000800000 */
[----:B------:R-:W-:Y:S02]  /*1640*/  ISETP.NE.AND P1, PT, R13, -0x1, PT ;  /* 0xffffffff0d00780c */ /* 0x000fe40003f25270 */
[----:B------:R1:W-:Y:S01]  /*1650*/  STG.E.64 desc[UR8][R10.64], R26 ;  /* 0x0000001a0a007986 */ /* 0x0003e2000c101b08 */
[----:B------:R-:W-:Y:S06]  /*1660*/  MEMBAR.ALL.GPU ;  /* 0x0000000000007992 */ /* 0x000fec000000a000 */
[----:B------:R-:W-:-:S00]  /*1670*/  ERRBAR ;  /* 0x00000000000079ab */ /* 0x000fc00000000000 */
[----:B------:R-:W-:Y:S06]  /*1680*/  CGAERRBAR ;  /* 0x00000000000075ab */ /* 0x000fec0000000000 */
[----:B------:R1:W-:Y:S01]  /*1690*/  REDG.E.ADD.S32.STRONG.GPU desc[UR8][R8.64], R23 ;  /* 0x000000170800798e */ /* 0x0003e2000c10e388 */
[----:B------:R-:W-:Y:S05]  /*16a0*/  @!P1 BRA `(.L_x_1623) ;  /* 0x0000000000149947 */ /* 0x000fea0003800000 */
.L_x_1624:
[----:B-1----:R-:W2:Y:S04]  /*16b0*/  LDG.E.STRONG.GPU R10, desc[UR8][R8.64] ;  /* 0x00000008080a7981 */ /* 0x002ea8000c1ef900 */
[----:B--2---:R-:W-:Y:S01]  /*16c0*/  CCTL.IVALL ;  /* 0x00000000ff00798f */ /* 0x004fe20002000000 */
[----:B------:R-:W-:Y:S05]  /*16d0*/  YIELD ;  /* 0x0000000000007946 */ /* 0x000fea0003800000 */
[----:B------:R-:W-:-:S13]  /*16e0*/  ISETP.NE.AND P1, PT, R10, R13, PT ;  /* 0x0000000d0a00720c */ /* 0x000fda0003f25270 */
[----:B------:R-:W-:Y:S05]  /*16f0*/  @P1 BRA `(.L_x_1624) ;  /* 0xfffffffc00ec1947 */ /* 0x000fea000383ffff */
.L_x_1623:
        /* <DEDUP_REMOVED lines=11> */
.L_x_1626:
        /* <DEDUP_REMOVED lines=12> */
[C---:B------:R-:W-:Y:S01]  /*1870*/  VIADD R10, R23.reuse, 0x1 ;  /* 0x00000001170a7836 */ /* 0x040fe20000000000 */
[----:B------:R-:W-:-:S04]  /*1880*/  IADD3 R12, R23, 0x2, RZ ;  /* 0x00000002170c7810 */ /* 0x000fc80007ffe0ff */
        /* <DEDUP_REMOVED lines=49> */
.L_x_1625:
        /* <DEDUP_REMOVED lines=19> */
.L_x_1628:
[----:B------:R-:W-:Y:S05]  /*1cd0*/  BSYNC B0 ;  /* 0x0000000000007941 */ /* 0x000fea0003800000 */
.L_x_1627:
        /* <DEDUP_REMOVED lines=32> */
.L_x_1622:
[----:B------:R-:W-:Y:S01]  /*1ee0*/  ULDC.64 UR12, c[0x0][0x218] ;  /* 0x00008600000c7ab9 */ /* 0x000fe20000000a00 */
[----:B------:R-:W-:Y:S01]  /*1ef0*/  LOP3.LUT P1, RZ, R2, UR7, RZ, 0xfc, !PT ;  /* 0x0000000702ff7c12 */ /* 0x000fe2000f82fcff */
[----:B------:R-:W2:Y:S01]  /*1f00*/  S2UR UR6, SR_CgaCtaId ;  /* 0x00000000000679c3 */ /* 0x000ea20000008800 */
[----:B------:R-:W-:Y:S01]  /*1f10*/  ISETP.EQ.U32.AND P2, PT, RZ, UR12, PT ;  /* 0x0000000cff007c0c */ /* 0x000fe2000bf42070 */
[----:B------:R-:W-:Y:S01]  /*1f20*/  UMOV UR5, 0x400 ;  /* 0x0000040000057882 */ /* 0x000fe20000000000 */
[----:B------:R-:W-:Y:S01]  /*1f30*/  IADD3 R25, R43, R36, RZ ;  /* 0x000000242b197210 */ /* 0x000fe20007ffe0ff */
[----:B------:R-:W-:Y:S01]  /*1f40*/  ULDC.64 UR14, c[0x0][0x278] ;  /* 0x00009e00000e7ab9 */ /* 0x000fe20000000a00 */
        /* <DEDUP_REMOVED lines=12> */
[----:B------:R1:W-:Y:S01]  /*2010*/  @!P1 STG.E.64 desc[UR8][R22.64], R8 ;  /* 0x0000000816009986 */ /* 0x0003e2000c101b08 */
[----:B------:R-:W-:Y:S06]  /*2020*/  BAR.SYNC.DEFER_BLOCKING 0x0 ;  /* 0x0000000000007b1d */ /* 0x000fec0000010000 */
[----:B------:R-:W2:Y:S04]  /*2030*/  LDG.E.U16 R36, desc[UR8][R12.64] ;  /* 0x000000080c247981 */ /* 0x000ea8000c1e1500 */
[----:B------:R3:W4:Y:S04]  /*2040*/  LDG.E.U16 R47, desc[UR8][R12.64+0x2] ;  /* 0x000002080c2f7981 */ /* 0x000728000c1e1500 */
[----:B------:R-:W5:Y:S04]  /*2050*/  LDG.E.U16 R52, desc[UR8][R24.64] ;  /* 0x0000000818347981 */ /* 0x000f68000c1e1500 */
[----:B------:R0:W5:Y:S01]  /*2060*/  LDG.E.U16 R53, desc[UR8][R24.64+0x2] ;  /* 0x0000020818357981 */ /* 0x000162000c1e1500 */
[----:B------:R-:W-:Y:S01]  /*2070*/  ISETP.NE.AND P6, PT, RZ, UR10, PT ;  /* 0x0000000aff007c0c */ /* 0x000fe2000bfc5270 */
[----:B-1----:R-:W-:Y:S01]  /*2080*/  IMAD.U32 R9, R0, 0x10000, RZ ;  /* 0x0001000000097824 */ /* 0x002fe200078e00ff */
[----:B------:R-:W-:Y:S01]  /*2090*/  SHF.L.U32 R21, R21, 0x10, RZ ;  /* 0x0000001015157819 */ /* 0x000fe200000006ff */
[----:B------:R-:W1:Y:S01]  /*20a0*/  LDS.64 R10, [UR5+0x78] ;  /* 0x00007805ff0a7984 */ /* 0x000e620008000a00 */
[----:B------:R-:W-:Y:S01]  /*20b0*/  SHF.L.U32 R37, R37, 0x10, RZ ;  /* 0x0000001025257819 */ /* 0x000fe200000006ff */
[----:B------:R-:W-:Y:S01]  /*20c0*/  IMAD.U32 R16, R16, 0x10000, RZ ;  /* 0x0001000010107824 */ /* 0x000fe200078e00ff */
[----:B---3--:R-:W-:-:S02]  /*20d0*/  SHF.L.U32 R13, R38, 0x10, RZ ;  /* 0x00000010260d7819 */ /* 0x008fc400000006ff */
[----:B------:R-:W-:Y:S02]  /*20e0*/  SHF.L.U32 R19, R19, 0x10, RZ ;  /* 0x0000001013137819 */ /* 0x000fe400000006ff */
[----:B------:R-:W-:Y:S02]  /*20f0*/  SHF.L.U32 R23, R40, 0x10, RZ ;  /* 0x0000001028177819 */ /* 0x000fe400000006ff */
[----:B0-----:R-:W-:Y:S02]  /*2100*/  SHF.L.U32 R25, R18, 0x10, RZ ;  /* 0x0000001012197819 */ /* 0x001fe400000006ff */
        /* <DEDUP_REMOVED lines=10> */
[----:B------:R-:W-:-:S04]  /*21b0*/  ISETP.GE.AND.EX P2, PT, R12, UR15, PT, P2 ;  /* 0x0000000f0c007c0c */ /* 0x000fc8000bf46320 */
[----:B------:R-:W-:Y:S01]  /*21c0*/  ISETP.GT.U32.OR P2, PT, R2, 0x17f, P2 ;  /* 0x0000017f0200780c */ /* 0x000fe20001744470 */
[----:B-1----:R-:W-:-:S04]  /*21d0*/  FMUL.FTZ R10, R10, UR6 ;  /* 0x000000060a0a7c20 */ /* 0x002fc80008410000 */
[C---:B------:R-:W-:Y:S01]  /*21e0*/  FMUL.FTZ R8, R10.reuse, R10 ;  /* 0x0000000a0a087220 */ /* 0x040fe20000410000 */
[--C-:B------:R-:W-:Y:S01]  /*21f0*/  FADD.FTZ R9, R9, -R10.reuse ;  /* 0x8000000a09097221 */ /* 0x100fe20000010000 */
[C---:B------:R-:W-:Y:S01]  /*2200*/  FADD.FTZ R21, -R10.reuse, R21 ;  /* 0x000000150a157221 */ /* 0x040fe20000010100 */
[----:B------:R-:W-:Y:S01]  /*2210*/  FADD.FTZ R37, R37, -R10 ;  /* 0x8000000a25257221 */ /* 0x000fe20000010000 */
[----:B------:R-:W-:Y:S01]  /*2220*/  FFMA.FTZ R11, R11, UR6, -R8 ;  /* 0x000000060b0b7c23 */ /* 0x000fe20008010808 */
[----:B------:R-:W-:Y:S01]  /*2230*/  MOV R8, 0x3f800000 ;  /* 0x3f80000000087802 */ /* 0x000fe20000000f00 */
[--C-:B------:R-:W-:Y:S01]  /*2240*/  FADD.FTZ R13, R13, -R10.reuse ;  /* 0x8000000a0d0d7221 */ /* 0x100fe20000010000 */
[C---:B------:R-:W-:Y:S01]  /*2250*/  FADD.FTZ R19, -R10.reuse, R19 ;  /* 0x000000130a137221 */ /* 0x040fe20000010100 */
[--C-:B------:R-:W-:Y:S01]  /*2260*/  FADD.FTZ R23, R23, -R10.reuse ;  /* 0x8000000a17177221 */ /* 0x100fe20000010000 */
[----:B------:R-:W-:Y:S01]  /*2270*/  FSETP.GTU.FTZ.AND P1, PT, R11, RZ, PT ;  /* 0x000000ff0b00720b */ /* 0x000fe20003f3c000 */
[C---:B------:R-:W-:Y:S01]  /*2280*/  FADD.FTZ R25, -R10.reuse, R25 ;  /* 0x000000190a197221 */ /* 0x040fe20000010100 */
[--C-:B------:R-:W-:Y:S01]  /*2290*/  FADD.FTZ R27, R27, -R10.reuse ;  /* 0x8000000a1b1b7221 */ /* 0x100fe20000010000 */
[----:B------:R-:W-:Y:S01]  /*22a0*/  FADD.FTZ R17, -R10, R17 ;  /* 0x000000110a117221 */ /* 0x000fe20000010100 */
[----:B------:R-:W-:Y:S01]  /*22b0*/  FADD.FTZ R44, R44, -R10 ;  /* 0x8000000a2c2c7221 */ /* 0x000fe20000010000 */
[C---:B------:R-:W-:Y:S01]  /*22c0*/  FADD.FTZ R14, -R10.reuse, R14 ;  /* 0x0000000e0a0e7221 */ /* 0x040fe20000010100 */
[--C-:B------:R-:W-:Y:S01]  /*22d0*/  FADD.FTZ R45, R45, -R10.reuse ;  /* 0x8000000a2d2d7221 */ /* 0x100fe20000010000 */
[----:B------:R-:W-:Y:S01]  /*22e0*/  FADD.FTZ R15, -R10, R15 ;  /* 0x0000000f0a0f7221 */ /* 0x000fe20000010100 */
[----:B------:R-:W-:-:S05]  /*22f0*/  FADD.FTZ R46, R46, -R10 ;  /* 0x8000000a2e2e7221 */ /* 0x000fca0000010000 */
[----:B------:R-:W0:Y:S02]  /*2300*/  @P1 LDC R22, c[0x0][0x238] ;  /* 0x00008e00ff161b82 */ /* 0x000e240000000800 */
[----:B0-----:R-:W-:Y:S01]  /*2310*/  @P1 FADD.FTZ R22, R11, R22 ;  /* 0x000000160b161221 */ /* 0x001fe20000010000 */
[----:B------:R-:W-:-:S03]  /*2320*/  SHF.L.U32 R11, R20, 0x10, RZ ;  /* 0x00000010140b7819 */ /* 0x000fc600000006ff */
[----:B------:R-:W0:Y:S01]  /*2330*/  @P1 MUFU.RSQ R8, R22 ;  /* 0x0000001600081308 */ /* 0x000e220000001400 */
[----:B------:R-:W-:Y:S01]  /*2340*/  ISETP.GE.U32.AND P1, PT, R29, UR14, PT ;  /* 0x0000000e1d007c0c */ /* 0x000fe2000bf26070 */
[C---:B------:R-:W-:Y:S01]  /*2350*/  FADD.FTZ R11, -R10.reuse, R11 ;  /* 0x0000000b0a0b7221 */ /* 0x040fe20000010100 */
[----:B------:R-:W-:Y:S02]  /*2360*/  FADD.FTZ R10, -R10, R16 ;  /* 0x000000100a0a7221 */ /* 0x000fe40000010100 */
[----:B------:R-:W-:-:S04]  /*2370*/  ISETP.GE.AND.EX P1, PT, R0, UR15, PT, P1 ;  /* 0x0000000f00007c0c */ /* 0x000fc8000bf26310 */
[----:B------:R-:W-:Y:S01]  /*2380*/  ISETP.GT.U32.OR P1, PT, R2, 0x17f, P1 ;  /* 0x0000017f0200780c */ /* 0x000fe20000f24470 */
[-C--:B0-----:R-:W-:Y:S01]  /*2390*/  FMUL.FTZ R9, R9, R8.reuse ;  /* 0x0000000809097220 */ /* 0x081fe20000410000 */
        /* <DEDUP_REMOVED lines=14> */
[----:B--2---:R-:W-:-:S02]  /*2480*/  SHF.L.U32 R36, R36, 0x10, RZ ;  /* 0x0000001024247819 */ /* 0x004fc400000006ff */
[----:B----4-:R-:W-:Y:S02]  /*2490*/  SHF.L.U32 R47, R47, 0x10, RZ ;  /* 0x000000102f2f7819 */ /* 0x010fe400000006ff */
[----:B-----5:R-:W-:Y:S02]  /*24a0*/  SHF.L.U32 R52, R52, 0x10, RZ ;  /* 0x0000001034347819 */ /* 0x020fe400000006ff */
[----:B------:R-:W-:Y:S01]  /*24b0*/  SHF.L.U32 R16, R53, 0x10, RZ ;  /* 0x0000001035107819 */ /* 0x000fe200000006ff */
[----:B------:R-:W-:Y:S02]  /*24c0*/  FMUL.FTZ R53, R44, R8 ;  /* 0x000000082c357220 */ /* 0x000fe40000410000 */
        /* <DEDUP_REMOVED lines=13> */
.L_x_1629:
        /* <DEDUP_REMOVED lines=14> */
.L_x_1631:
[----:B------:R-:W-:Y:S05]  /*2680*/  BSYNC B0 ;  /* 0x0000000000007941 */ /* 0x000fea0003800000 */
.L_x_1630:
[----:B------:R-:W-:Y:S01]  /*2690*/  FFMA.FTZ R37, R36, R37, R52 ;  /* 0x0000002524257223 */ /* 0x000fe20000010034 */
[----:B------:R-:W-:Y:S01]  /*26a0*/  FFMA.FTZ R18, R47, R18, R16 ;  /* 0x000000122f127223 */ /* 0x000fe20000010010 */
[----:B------:R-:W-:Y:S06]  /*26b0*/  @!P6 BRA `(.L_x_1632) ;  /* 0x000000000028e947 */ /* 0x000fec0003800000 */
        /* <DEDUP_REMOVED lines=10> */
.L_x_1632:
        /* <DEDUP_REMOVED lines=14> */
.L_x_1634:
[----:B------:R-:W-:Y:S05]  /*2840*/  BSYNC B0 ;  /* 0x0000000000007941 */ /* 0x000fea0003800000 */
.L_x_1633:
[----:B------:R-:W-:Y:S01]  /*2850*/  FFMA.FTZ R13, R36, R13, R52 ;  /* 0x0000000d240d7223 */ /* 0x000fe20000010034 */
[----:B------:R-:W-:Y:S01]  /*2860*/  FFMA.FTZ R0, R47, R19, R16 ;  /* 0x000000132f007223 */ /* 0x000fe20000010010 */
[----:B------:R-:W-:Y:S06]  /*2870*/  @!P6 BRA `(.L_x_1635) ;  /* 0x000000000028e947 */ /* 0x000fec0003800000 */
        /* <DEDUP_REMOVED lines=10> */
.L_x_1635:
[----:B------:R-:W-:Y:S04]  /*2920*/  BSSY B0, `(.L_x_1636) ;  /* 0x000000e000007945 */ /* 0x000fe80003800000 */
[----:B------:R-:W-:Y:S05]  /*2930*/  @P2 BRA `(.L_x_1637) ;  /* 0x0000000000302947 */ /* 0x000fea0003800000 */
[----:B------:R-:W-:Y:S01]  /*2940*/  ULDC.64 UR12, c[0x0][0x270] ;  /* 0x00009c00000c7ab9 */ /* 0x000fe20000000a00 */
[----:B------:R-:W-:Y:S01]  /*2950*/  MOV R8, R48 ;  /* 0x0000003000087202 */ /* 0x000fe20000000f00 */
[----:B01----:R-:W-:Y:S01]  /*2960*/  IMAD R11, R12, UR12, RZ ;  /* 0x0000000c0c0b7c24 */ /* 0x003fe2000f8e02ff */
        /* <DEDUP_REMOVED lines=9> */
.L_x_1637:
[----:B------:R-:W-:Y:S05]  /*2a00*/  BSYNC B0 ;  /* 0x0000000000007941 */ /* 0x000fea0003800000 */
.L_x_1636:
[----:B------:R-:W-:Y:S01]  /*2a10*/  SHF.R.S32.HI R8, RZ, 0x1f, R31 ;  /* 0x0000001fff087819 */ /* 0x000fe2000001141f */
[C---:B------:R-:W-:Y:S01]  /*2a20*/  FFMA.FTZ R23, R36.reuse, R23, R52 ;  /* 0x0000001724177223 */ /* 0x040fe20000010034 */
[----:B------:R-:W-:Y:S01]  /*2a30*/  SHF.R.S32.HI R18, RZ, 0x1f, R32 ;  /* 0x0000001fff127819 */ /* 0x000fe20000011420 */
[C-C-:B------:R-:W-:Y:S01]  /*2a40*/  FFMA.FTZ R27, R36.reuse, R27, R52.reuse ;  /* 0x0000001b241b7223 */ /* 0x140fe20000010034 */
[----:B------:R-:W-:Y:S01]  /*2a50*/  SHF.R.S32.HI R0, RZ, 0x1f, R33 ;  /* 0x0000001fff007819 */ /* 0x000fe20000011421 */
[C-C-:B------:R-:W-:Y:S01]  /*2a60*/  FFMA.FTZ R53, R36.reuse, R53, R52.reuse ;  /* 0x0000003524357223 */ /* 0x140fe20000010034 */
[----:B------:R-:W-:Y:S01]  /*2a70*/  ISETP.GE.U32.AND P5, PT, R31, UR14, PT ;  /* 0x0000000e1f007c0c */ /* 0x000fe2000bfa6070 */
[----:B------:R-:W-:Y:S01]  /*2a80*/  FFMA.FTZ R45, R36, R45, R52 ;  /* 0x0000002d242d7223 */ /* 0x000fe20000010034 */
[----:B------:R-:W-:Y:S01]  /*2a90*/  ISETP.GE.U32.AND P1, PT, R32, UR14, PT ;  /* 0x0000000e20007c0c */ /* 0x000fe2000bf26070 */
[--C-:B------:R-:W-:Y:S01]  /*2aa0*/  FFMA.FTZ R22, R47, R17, R16.reuse ;  /* 0x000000112f167223 */ /* 0x100fe20000010010 */
[----:B------:R-:W-:Y:S01]  /*2ab0*/  ISETP.GE.U32.AND P2, PT, R33, UR14, PT ;  /* 0x0000000e21007c0c */ /* 0x000fe2000bf46070 */
[C-C-:B------:R-:W-:Y:S01]  /*2ac0*/  FFMA.FTZ R14, R47.reuse, R14, R16.reuse ;  /* 0x0000000e2f0e7223 */ /* 0x140fe20000010010 */
[----:B------:R-:W-:Y:S01]  /*2ad0*/  ISETP.GE.U32.AND P3, PT, R34, UR14, PT ;  /* 0x0000000e22007c0c */ /* 0x000fe2000bf66070 */
[--C-:B------:R-:W-:Y:S01]  /*2ae0*/  FFMA.FTZ R12, R47, R15, R16.reuse ;  /* 0x0000000f2f0c7223 */ /* 0x100fe20000010010 */
[----:B------:R-:W-:Y:S01]  /*2af0*/  ISETP.GE.U32.AND P4, PT, R35, UR14, PT ;  /* 0x0000000e23007c0c */ /* 0x000fe2000bf86070 */
[C---:B--2---:R-:W-:Y:S01]  /*2b00*/  FFMA.FTZ R13, R47.reuse, R20, R16 ;  /* 0x000000142f0d7223 */ /* 0x044fe20000010010 */
[----:B------:R-:W-:Y:S01]  /*2b10*/  ISETP.GE.AND.EX P5, PT, R8, UR15, PT, P5 ;  /* 0x0000000f08007c0c */ /* 0x000fe2000bfa6350 */
[----:B------:R-:W-:Y:S01]  /*2b20*/  FFMA.FTZ R36, R36, R46, R52 ;  /* 0x0000002e24247223 */ /* 0x000fe20000010034 */
        /* <DEDUP_REMOVED lines=21> */
.L_x_1638:
[----:B------:R-:W-:Y:S04]  /*2c80*/  BSSY B0, `(.L_x_1639) ;  /* 0x000000e000007945 */ /* 0x000fe80003800000 */
[----:B------:R-:W-:Y:S05]  /*2c90*/  @P5 BRA `(.L_x_1640) ;  /* 0x0000000000305947 */ /* 0x000fea0003800000 */
[----:B------:R-:W-:Y:S01]  /*2ca0*/  ULDC.64 UR12, c[0x0][0x270] ;  /* 0x00009c00000c7ab9 */ /* 0x000fe20000000a00 */
[----:B------:R-:W-:Y:S01]  /*2cb0*/  IMAD.MOV.U32 R9, RZ, RZ, R51 ;  /* 0x000000ffff097224 */ /* 0x000fe200078e0033 */
[----:B------:R-:W-:Y:S01]  /*2cc0*/  F2FP.BF16.F32.PACK_AB R23, R16, R23 ;  /* 0x000000171017723e */ /* 0x000fe200000010ff */
[----:B01----:R-:W-:Y:S01]  /*2cd0*/  IMAD R10, R8, UR12, RZ ;  /* 0x0000000c080a7c24 */ /* 0x003fe2000f8e02ff */
[----:B------:R-:W-:-:S03]  /*2ce0*/  MOV R8, R48 ;  /* 0x0000003000087202 */ /* 0x000fc60000000f00 */
[C---:B------:R-:W-:Y:S02]  /*2cf0*/  IMAD R11, R31.reuse, UR13, R10 ;  /* 0x0000000d1f0b7c24 */ /* 0x040fe4000f8e020a */
[----:B------:R-:W-:Y:S01]  /*2d00*/  IMAD.WIDE.U32 R8, R31, UR12, R8 ;  /* 0x0000000c1f087c25 */ /* 0x000fe2000f8e0008 */
[----:B------:R-:W-:Y:S02]  /*2d10*/  ULDC.64 UR12, c[0x0][0x210] ;  /* 0x00008400000c7ab9 */ /* 0x000fe40000000a00 */
[----:B------:R-:W-:Y:S02]  /*2d20*/  LEA R10, P5, R8, UR12, 0x1 ;  /* 0x0000000c080a7c11 */ /* 0x000fe4000f8a08ff */
[----:B------:R-:W-:-:S04]  /*2d30*/  IADD3 R11, R9, R11, RZ ;  /* 0x0000000b090b7210 */ /* 0x000fc80007ffe0ff */
[----:B------:R-:W-:-:S05]  /*2d40*/  LEA.HI.X R11, R8, UR13, R11, 0x1, P5 ;  /* 0x0000000d080b7c11 */ /* 0x000fca000a8f0c0b */
[----:B------:R2:W-:Y:S02]  /*2d50*/  STG.E desc[UR8][R10.64], R23 ;  /* 0x000000170a007986 */ /* 0x0005e4000c101908 */
.L_x_1640:
[----:B------:R-:W-:Y:S05]  /*2d60*/  BSYNC B0 ;  /* 0x0000000000007941 */ /* 0x000fea0003800000 */
.L_x_1639:
[----:B------:R-:W-:Y:S05]  /*2d70*/  @!P6 BRA `(.L_x_1641) ;  /* 0x000000000028e947 */ /* 0x000fea0003800000 */
        /* <DEDUP_REMOVED lines=10> */
.L_x_1641:
[----:B------:R-:W-:Y:S04]  /*2e20*/  BSSY B0, `(.L_x_1642) ;  /* 0x000000e000007945 */ /* 0x000fe80003800000 */
[----:B------:R-:W-:Y:S05]  /*2e30*/  @P1 BRA `(.L_x_1643) ;  /* 0x0000000000301947 */ /* 0x000fea0003800000 */
[----:B------:R-:W-:Y:S01]  /*2e40*/  ULDC.64 UR12, c[0x0][0x270] ;  /* 0x00009c00000c7ab9 */ /* 0x000fe20000000a00 */
[----:B------:R-:W-:Y:S01]  /*2e50*/  MOV R8, R48 ;  /* 0x0000003000087202 */ /* 0x000fe20000000f00 */
[----:B012---:R-:W-:Y:S01]  /*2e60*/  IMAD R11, R18, UR12, RZ ;  /* 0x0000000c120b7c24 */ /* 0x007fe2000f8e02ff */
        /* <DEDUP_REMOVED lines=9> */
.L_x_1643:
[----:B------:R-:W-:Y:S05]  /*2f00*/  BSYNC B0 ;  /* 0x0000000000007941 */ /* 0x000fea0003800000 */
.L_x_1642:
[----:B------:R-:W-:Y:S05]  /*2f10*/  @!P6 BRA `(.L_x_1644) ;  /* 0x000000000028e947 */ /* 0x000fea0003800000 */
        /* <DEDUP_REMOVED lines=10> */
.L_x_1644:
[----:B------:R-:W-:Y:S04]  /*2fc0*/  BSSY B0, `(.L_x_1645) ;  /* 0x000000e000007945 */ /* 0x000fe80003800000 */
[----:B------:R-:W-:Y:S05]  /*2fd0*/  @P2 BRA `(.L_x_1646) ;  /* 0x0000000000302947 */ /* 0x000fea0003800000 */
[----:B------:R-:W-:Y:S01]  /*2fe0*/  ULDC.64 UR12, c[0x0][0x270] ;  /* 0x00009c00000c7ab9 */ /* 0x000fe20000000a00 */
[----:B------:R-:W-:Y:S01]  /*2ff0*/  MOV R8, R48 ;  /* 0x0000003000087202 */ /* 0x000fe20000000f00 */
[----:B------:R-:W-:Y:S01]  /*3000*/  IMAD R0, R0, UR12, RZ ;  /* 0x0000000c00007c24 */ /* 0x000fe2000f8e02ff */
[----:B------:R-:W-:Y:S02]  /*3010*/  MOV R9, R51 ;  /* 0x0000003300097202 */ /* 0x000fe40000000f00 */
[----:B------:R-:W-:Y:S01]  /*3020*/  F2FP.BF16.F32.PACK_AB R53, R14, R53 ;  /* 0x000000350e35723e */ /* 0x000fe200000010ff */
[C---:B0123--:R-:W-:Y:S02]  /*3030*/  IMAD R11, R33.reuse, UR13, R0 ;  /* 0x0000000d210b7c24 */ /* 0x04ffe4000f8e0200 */
[----:B------:R-:W-:Y:S01]  /*3040*/  IMAD.WIDE.U32 R8, R33, UR12, R8 ;  /* 0x0000000c21087c25 */ /* 0x000fe2000f8e0008 */
[----:B------:R-:W-:Y:S02]  /*3050*/  ULDC.64 UR12, c[0x0][0x210] ;  /* 0x00008400000c7ab9 */ /* 0x000fe40000000a00 */
[----:B------:R-:W-:-:S02]  /*3060*/  LEA R10, P1, R8, UR12, 0x1 ;  /* 0x0000000c080a7c11 */ /* 0x000fc4000f8208ff */
[----:B------:R-:W-:-:S04]  /*3070*/  IADD3 R11, R9, R11, RZ ;  /* 0x0000000b090b7210 */ /* 0x000fc80007ffe0ff */
[----:B------:R-:W-:-:S05]  /*3080*/  LEA.HI.X R11, R8, UR13, R11, 0x1, P1 ;  /* 0x0000000d080b7c11 */ /* 0x000fca00088f0c0b */
[----:B------:R4:W-:Y:S02]  /*3090*/  STG.E desc[UR8][R10.64], R53 ;  /* 0x000000350a007986 */ /* 0x0009e4000c101908 */
.L_x_1646:
[----:B------:R-:W-:Y:S05]  /*30a0*/  BSYNC B0 ;  /* 0x0000000000007941 */ /* 0x000fea0003800000 */
.L_x_1645:
[----:B------:R-:W-:Y:S05]  /*30b0*/  @!P6 BRA `(.L_x_1647) ;  /* 0x000000000028e947 */ /* 0x000fea0003800000 */
[----:B------:R-:W-:Y:S01]  /*30c0*/  FMUL.FTZ R0, R45, -1.4426950216293334961 ;  /* 0xbfb8aa3b2d007820 */ /* 0x000fe20000410000 */
[----:B------:R-:W-:-:S05]  /*30d0*/  FMUL.FTZ R9, R12, -1.4426950216293334961 ;  /* 0xbfb8aa3b0c097820 */ /* 0x000fca0000410000 */
[----:B------:R-:W5:Y:S08]  /*30e0*/  MUFU.EX2 R0, R0 ;  /* 0x0000000000007308 */ /* 0x000f700000000800 */
[----:B------:R-:W0:Y:S01]  /*30f0*/  MUFU.EX2 R9, R9 ;  /* 0x0000000900097308 */ /* 0x000e220000000800 */
[----:B-----5:R-:W-:-:S07]  /*3100*/  FADD.FTZ R8, R0, 1 ;  /* 0x3f80000000087421 */ /* 0x020fce0000010000 */
[----:B------:R-:W5:Y:S01]  /*3110*/  MUFU.RCP R8, R8 ;  /* 0x0000000800087308 */ /* 0x000f620000001000 */
[----:B01234-:R-:W-:-:S07]  /*3120*/  FADD.FTZ R10, R9, 1 ;  /* 0x3f800000090a7421 */ /* 0x01ffce0000010000 */
[----:B------:R-:W0:Y:S01]  /*3130*/  MUFU.RCP R11, R10 ;  /* 0x0000000a000b7308 */ /* 0x000e220000001000 */
[----:B-----5:R-:W-:Y:S01]  /*3140*/  FMUL.FTZ R45, R45, R8 ;  /* 0x000000082d2d7220 */ /* 0x020fe20000410000 */
[----:B0-----:R-:W-:-:S07]  /*3150*/  FMUL.FTZ R12, R12, R11 ;  /* 0x0000000b0c0c7220 */ /* 0x001fce0000410000 */
.L_x_1647:
[----:B------:R-:W-:Y:S04]  /*3160*/  BSSY B0, `(.L_x_1648) ;  /* 0x000000e000007945 */ /* 0x000fe80003800000 */
[----:B------:R-:W-:Y:S05]  /*3170*/  @P3 BRA `(.L_x_1649) ;  /* 0x0000000000303947 */ /* 0x000fea0003800000 */
[----:B------:R-:W-:Y:S01]  /*3180*/  ULDC.64 UR12, c[0x0][0x270] ;  /* 0x00009c00000c7ab9 */ /* 0x000fe20000000a00 */
[----:B01234-:R-:W-:Y:S01]  /*3190*/  MOV R10, R48 ;  /* 0x00000030000a7202 */ /* 0x01ffe20000000f00 */
        /* <DEDUP_REMOVED lines=10> */
.L_x_1649:
[----:B------:R-:W-:Y:S05]  /*3240*/  BSYNC B0 ;  /* 0x0000000000007941 */ /* 0x000fea0003800000 */
.L_x_1648:
[----:B------:R-:W-:Y:S05]  /*3250*/  @!P6 BRA `(.L_x_1650) ;  /* 0x000000000028e947 */ /* 0x000fea0003800000 */
[----:B------:R-:W-:Y:S01]  /*3260*/  FMUL.FTZ R0, R36, -1.4426950216293334961 ;  /* 0xbfb8aa3b24007820 */ /* 0x000fe20000410000 */
[----:B01234-:R-:W-:-:S05]  /*3270*/  FMUL.FTZ R10, R13, -1.4426950216293334961 ;  /* 0xbfb8aa3b0d0a7820 */ /* 0x01ffca0000410000 */
        /* <DEDUP_REMOVED lines=8> */
.L_x_1650:
[----:B------:R-:W-:Y:S04]  /*3300*/  BSSY B0, `(.L_x_1651) ;  /* 0x000000d000007945 */ /* 0x000fe80003800000 */
[----:B------:R-:W-:Y:S05]  /*3310*/  @P4 BRA `(.L_x_1652) ;  /* 0x00000000002c4947 */ /* 0x000fea0003800000 */
[----:B------:R-:W-:Y:S01]  /*3320*/  ULDC.64 UR12, c[0x0][0x270] ;  /* 0x00009c00000c7ab9 */ /* 0x000fe20000000a00 */
[----:B------:R-:W-:Y:S01]  /*3330*/  MOV R49, R51 ;  /* 0x0000003300317202 */ /* 0x000fe20000000f00 */
[----:B------:R-:W-:Y:S01]  /*3340*/  IMAD R0, R41, UR12, RZ ;  /* 0x0000000c29007c24 */ /* 0x000fe2000f8e02ff */
[----:B------:R-:W-:Y:S01]  /*3350*/  F2FP.BF16.F32.PACK_AB R13, R13, R36 ;  /* 0x000000240d0d723e */ /* 0x000fe200000010ff */
[----:B------:R-:W-:-:S04]  /*3360*/  IMAD.WIDE.U32 R48, R35, UR12, R48 ;  /* 0x0000000c23307c25 */ /* 0x000fc8000f8e0030 */
[----:B0-----:R-:W-:Y:S01]  /*3370*/  IMAD R9, R35, UR13, R0 ;  /* 0x0000000d23097c24 */ /* 0x001fe2000f8e0200 */
[----:B------:R-:W-:Y:S02]  /*3380*/  ULDC.64 UR12, c[0x0][0x210] ;  /* 0x00008400000c7ab9 */ /* 0x000fe40000000a00 */
[----:B------:R-:W-:Y:S02]  /*3390*/  LEA R8, P1, R48, UR12, 0x1 ;  /* 0x0000000c30087c11 */ /* 0x000fe4000f8208ff */
[----:B------:R-:W-:-:S04]  /*33a0*/  IADD3 R9, R49, R9, RZ ;  /* 0x0000000931097210 */ /* 0x000fc80007ffe0ff */
[----:B------:R-:W-:-:S05]  /*33b0*/  LEA.HI.X R9, R48, UR13, R9, 0x1, P1 ;  /* 0x0000000d30097c11 */ /* 0x000fca00088f0c09 */
[----:B------:R0:W-:Y:S02]  /*33c0*/  STG.E desc[UR8][R8.64], R13 ;  /* 0x0000000d08007986 */ /* 0x0001e4000c101908 */
.L_x_1652:
[----:B------:R-:W-:Y:S05]  /*33d0*/  BSYNC B0 ;  /* 0x0000000000007941 */ /* 0x000fea0003800000 */
.L_x_1651:
[----:B0-----:R-:W0:Y:S01]  /*33e0*/  LDC R9, c[0x0][0x10] ;  /* 0x00000400ff097b82 */ /* 0x001e220000000800 */
[----:B------:R-:W-:Y:S02]  /*33f0*/  IADD3 R7, R7, 0x1, RZ ;  /* 0x0000000107077810 */ /* 0x000fe40007ffe0ff */
[----:B0-----:R-:W-:-:S04]  /*3400*/  IADD3 R6, R9, R6, RZ ;  /* 0x0000000609067210 */ /* 0x001fc80007ffe0ff */
[----:B------:R-:W-:-:S13]  /*3410*/  ISETP.GE.AND P1, PT, R6, UR4, PT ;  /* 0x0000000406007c0c */ /* 0x000fda000bf26270 */
[----:B------:R-:W-:Y:S05]  /*3420*/  @!P1 BRA `(.L_x_1653) ;  /* 0xffffffcc008c9947 */ /* 0x000fea000383ffff */
[----:B------:R-:W-:Y:S05]  /*3430*/  EXIT ;  /* 0x000000000000794d */ /* 0x000fea0003800000 */
.L_x_1654:
        /* <DEDUP_REMOVED lines=12> */
.L_x_2322:


//--------------------- .text._Z35group_norm_nhwc_fwd_one_pass_kernelI11Bf16IOFp16WLi64ELi12ELi384EEv26Group_norm_nhwc_fwd_params --------------------------
	.section	.text._Z35group_norm_nhwc_fwd_one_pass_kernelI11Bf16IOFp16WLi64ELi12ELi384EEv26Group_norm_nhwc_fwd_params,"ax",@progbits
	.align	128
        .global         _Z35group_norm_nhwc_fwd_one_pass_kernelI11Bf16IOFp16WLi64ELi12ELi384EEv26Group_norm_nhwc_fwd_params
        .type           _Z35group_norm_nhwc_fwd_one_pass_kernelI11Bf16IOFp16WLi64ELi12ELi384EEv26Group_norm_nhwc_fwd_params,@function
        .size           _Z35group_norm_nhwc_fwd_one_pass_kernelI11Bf16IOFp16WLi64ELi12ELi384EEv26Group_norm_nhwc_fwd_params,(.L_x_2323 - _Z35group_norm_nhwc_fwd_one_pass_kernelI11Bf16IOFp16WLi64ELi12ELi384EEv26Group_norm_nhwc_fwd_params)
        .other          _Z35group_norm_nhwc_fwd_one_pass_kernelI11Bf16IOFp16WLi64ELi12ELi384EEv26Group_norm_nhwc_fwd_params,@"STO_CUDA_ENTRY STV_DEFAULT"
_Z35group_norm_nhwc_fwd_one_pass_kernelI11Bf16IOFp16WLi64ELi12ELi384EEv26Group_norm_nhwc_fwd_params:
.text._Z35group_norm_nhwc_fwd_one_pass_kernelI11Bf16IOFp16WLi64ELi12ELi384EEv26Group_norm_nhwc_fwd_params:
        /* <DEDUP_REMOVED lines=31> */
.L_x_1667:
        /* <DEDUP_REMOVED lines=121> */
.L_x_1656:
[----:B------:R-:W-:Y:S05]  /*0980*/  BSYNC B0 ;  /* 0x0000000000007941 */ /* 0x000fea0003800000 */
.L_x_1655:
        /* <DEDUP_REMOVED lines=28> */
.L_x_1659:
[----:B-1----:R-:W2:Y:S04]  /*0b50*/  LDG.E.STRONG.GPU R8, desc[UR8][R6.64] ;  /* 0x0000000806087981 */ /* 0x002ea8000c1ef900 */
[----:B--2---:R-:W-:Y:S01]  /*0b60*/  CCTL.IVALL ;  /* 0x00000000ff00798f */ /* 0x004fe20002000000 */
[----:B------:R-:W-:Y:S05]  /*0b70*/  YIELD ;  /* 0x0000000000007946 */ /* 0x000fea0003800000 */
[----:B------:R-:W-:-:S13]  /*0b80*/  ISETP.NE.AND P1, PT, R8, R11, PT ;  /* 0x0000000b0800720c */ /* 0x000fda0003f25270 */
[----:B------:R-:W-:Y:S05]  /*0b90*/  @P1 BRA `(.L_x_1659) ;  /* 0xfffffffc00ec1947 */ /* 0x000fea000383ffff */
.L_x_1658:
        /* <DEDUP_REMOVED lines=11> */
.L_x_1661:
        /* <DEDUP_REMOVED lines=63> */
.L_x_1660:
        /* <DEDUP_REMOVED lines=19> */
.L_x_1663:
[----:B------:R-:W-:Y:S05]  /*1170*/  BSYNC B0 ;  /* 0x0000000000007941 */ /* 0x000fea0003800000 */
.L_x_1662:
        /* <DEDUP_REMOVED lines=32> */
.L_x_1657:
        /* <DEDUP_REMOVED lines=43> */
[----:B--2---:R-:W-:Y:S02]  /*1630*/  HADD2.F32 R0, -RZ, R3.H0_H0 ;  /* 0x20000003ff007230 */ /* 0x004fe40000004100 */
[----:B----4-:R-:W-:Y:S02]  /*1640*/  HADD2.F32 R28, -RZ, R28.H0_H0 ;  /* 0x2000001cff1c7230 */ /* 0x010fe40000004100 */
[----:B-----5:R-:W-:Y:S02]  /*1650*/  HADD2.F32 R23, -RZ, R23.H0_H0 ;  /* 0x20000017ff177230 */ /* 0x020fe40000004100 */
[----:B------:R-:W-:-:S03]  /*1660*/  HADD2.F32 R29, -RZ, R29.H0_H0 ;  /* 0x2000001dff1d7230 */ /* 0x000fc60000004100 */
        /* <DEDUP_REMOVED lines=13> */
.L_x_1664:
        /* <DEDUP_REMOVED lines=14> */
.L_x_1666:
[----:B------:R-:W-:Y:S05]  /*1820*/  BSYNC B0 ;  /* 0x0000000000007941 */ /* 0x000fea0003800000 */
.L_x_1665:
[----:B------:R-:W1:Y:S01]  /*1830*/  LDC R0, c[0x0][0x10] ;  /* 0x00000400ff007b82 */ /* 0x000e620000000800 */
[----:B------:R-:W-:Y:S02]  /*1840*/  IADD3 R17, R17, 0x1, RZ ;  /* 0x0000000111117810 */ /* 0x000fe40007ffe0ff */
[----:B-1----:R-:W-:-:S04]  /*1850*/  IADD3 R21, R0, R21, RZ ;  /* 0x0000001500157210 */ /* 0x002fc80007ffe0ff */
[----:B------:R-:W-:-:S13]  /*1860*/  ISETP.GE.AND P1, PT, R21, UR4, PT ;  /* 0x0000000415007c0c */ /* 0x000fda000bf26270 */
[----:B------:R-:W-:Y:S05]  /*1870*/  @!P1 BRA `(.L_x_1667) ;  /* 0xffffffe8005c9947 */ /* 0x000fea000383ffff */
[----:B------:R-:W-:Y:S05]  /*1880*/  EXIT ;  /* 0x000000000000794d */ /* 0x000fea0003800000 */
.L_x_1668:
        /* <DEDUP_REMOVED lines=15> */
.L_x_2323:


//--------------------- .text._Z35group_norm_nhwc_fwd_one_pass_kernelI11Bf16IOFp16WLi128ELi12ELi384EEv26Group_norm_nhwc_fwd_params --------------------------
	.section	.text._Z35group_norm_nhwc_fwd_one_pass_kernelI11Bf16IOFp16WLi128ELi12ELi384EEv26Group_norm_nhwc_fwd_params,"ax",@progbits
	.align	128
        .global         _Z35group_norm_nhwc_fwd_one_pass_kernelI11Bf16IOFp16WLi128ELi12ELi384EEv26Group_norm_nhwc_fwd_params
        .type           _Z35group_norm_nhwc_fwd_one_pass_kernelI11Bf16IOFp16WLi128ELi12ELi384EEv26Group_norm_nhwc_fwd_params,@function
        .size           _Z35group_norm_nhwc_fwd_one_pass_kernelI11Bf16IOFp16WLi128ELi12ELi384EEv26Group_norm_nhwc_fwd_params,(.L_x_2324 - _Z35group_norm_nhwc_fwd_one_pass_kernelI11Bf16IOFp16WLi128ELi12ELi384EEv26Group_norm_nhwc_fwd_params)
        .other          _Z35group_norm_nhwc_fwd_one_pass_kernelI11Bf16IOFp16WLi128ELi12ELi384EEv26Group_norm_nhwc_fwd_params,@"STO_CUDA_ENTRY STV_DEFAULT"
_Z35group_norm_nhwc_fwd_one_pass_kernelI11Bf16IOFp16WLi128ELi12ELi384EEv26Group_norm_nhwc_fwd_params:
.text._Z35group_norm_nhwc_fwd_one_pass_kernelI11Bf16IOFp16WLi128ELi12ELi384EEv26Group_norm_nhwc_fwd_params:
        /* <DEDUP_REMOVED lines=31> */
.L_x_1684:
        /* <DEDUP_REMOVED lines=145> */
.L_x_1670:
[----:B------:R-:W-:Y:S05]  /*0b00*/  BSYNC B0 ;  /* 0x0000000000007941 */ /* 0x000fea0003800000 */
.L_x_1669:
        /* <DEDUP_REMOVED lines=28> */
.L_x_1673:
[----:B-1----:R-:W2:Y:S04]  /*0cd0*/  LDG.E.STRONG.GPU R8, desc[UR8][R6.64] ;  /* 0x0000000806087981 */ /* 0x002ea8000c1ef900 */
[----:B--2---:R-:W-:Y:S01]  /*0ce0*/  CCTL.IVALL ;  /* 0x00000000ff00798f */ /* 0x004fe20002000000 */
[----:B------:R-:W-:Y:S05]  /*0cf0*/  YIELD ;  /* 0x0000000000007946 */ /* 0x000fea0003800000 */
[----:B------:R-:W-:-:S13]  /*0d00*/  ISETP.NE.AND P1, PT, R8, R11, PT ;  /* 0x0000000b0800720c */ /* 0x000fda0003f25270 */
[----:B------:R-:W-:Y:S05]  /*0d10*/  @P1 BRA `(.L_x_1673) ;  /* 0xfffffffc00ec1947 */ /* 0x000fea000383ffff */
.L_x_1672:
        /* <DEDUP_REMOVED lines=11> */
.L_x_1675:
        /* <DEDUP_REMOVED lines=63> */
.L_x_1674:
        /* <DEDUP_REMOVED lines=19> */
.L_x_1677:
[----:B------:R-:W-:Y:S05]  /*12f0*/  BSYNC B0 ;  /* 0x0000000000007941 */ /* 0x000fea0003800000 */
.L_x_1676:
        /* <DEDUP_REMOVED lines=32> */
.L_x_1671:
        /* <DEDUP_REMOVED lines=48> */
[----:B--2---:R-:W-:-:S02]  /*1800*/  HADD2.F32 R6, -RZ, R23.H0_H0 ;  /* 0x20000017ff067230 */ /* 0x004fc40000004100 */
[----:B---3--:R-:W-:Y:S02]  /*1810*/  HADD2.F32 R29, -RZ, R29.H0_H0 ;  /* 0x2000001dff1d7230 */ /* 0x008fe40000004100 */
[----:B----4-:R-:W-:-:S03]  /*1820*/  HADD2.F32 R3, -RZ, R3.H0_H0 ;  /* 0x20000003ff037230 */ /* 0x010fc60000004100 */
[C-C-:B------:R-:W-:Y:S01]  /*1830*/  FFMA.FTZ R8, R6.reuse, R7, R29.reuse ;  /* 0x0000000706087223 */ /* 0x140fe2000001001d */
[----:B-----5:R-:W-:Y:S02]  /*1840*/  HADD2.F32 R28, -RZ, R28.H0_H0 ;  /* 0x2000001cff1c7230 */ /* 0x020fe40000004100 */
[----:B------:R-:W-:Y:S01]  /*1850*/  FFMA.FTZ R7, R6, R9, R29 ;  /* 0x0000000906077223 */ /* 0x000fe2000001001d */
[----:B------:R-:W-:Y:S02]  /*1860*/  IADD3 R6, R18, 0x40, RZ ;  /* 0x0000004012067810 */ /* 0x000fe40007ffe0ff */
        /* <DEDUP_REMOVED lines=13> */
.L_x_1678:
        /* <DEDUP_REMOVED lines=15> */
.L_x_1680:
[----:B------:R-:W-:Y:S05]  /*1a30*/  BSYNC B0 ;  /* 0x0000000000007941 */ /* 0x000fea0003800000 */
.L_x_1679:
        /* <DEDUP_REMOVED lines=11> */
.L_x_1681:
        /* <DEDUP_REMOVED lines=19> */
.L_x_1683:
[----:B------:R-:W-:Y:S05]  /*1c20*/  BSYNC B0 ;  /* 0x0000000000007941 */ /* 0x000fea0003800000 */
.L_x_1682:
[----:B------:R-:W1:Y:S01]  /*1c30*/  LDC R0, c[0x0][0x10] ;  /* 0x00000400ff007b82 */ /* 0x000e620000000800 */
[----:B------:R-:W-:Y:S02]  /*1c40*/  IADD3 R17, R17, 0x1, RZ ;  /* 0x0000000111117810 */ /* 0x000fe40007ffe0ff */
[----:B-1----:R-:W-:-:S04]  /*1c50*/  IADD3 R21, R0, R21, RZ ;  /* 0x0000001500157210 */ /* 0x002fc80007ffe0ff */
[----:B------:R-:W-:-:S13]  /*1c60*/  ISETP.GE.AND P1, PT, R21, UR4, PT ;  /* 0x0000000415007c0c */ /* 0x000fda000bf26270 */
[----:B------:R-:W-:Y:S05]  /*1c70*/  @!P1 BRA `(.L_x_1684) ;  /* 0xffffffe4005c9947 */ /* 0x000fea000383ffff */
[----:B------:R-:W-:Y:S05]  /*1c80*/  EXIT ;  /* 0x000000000000794d */ /* 0x000fea0003800000 */
.L_x_1685:
        /* <DEDUP_REMOVED lines=15> */
.L_x_2324:


//--------------------- .text._Z35group_norm_nhwc_fwd_one_pass_kernelI11Bf16IOFp16WLi256ELi12ELi384EEv26Group_norm_nhwc_fwd_params --------------------------
	.section	.text._Z35group_norm_nhwc_fwd_one_pass_kernelI11Bf16IOFp16WLi256ELi12ELi384EEv26Group_norm_nhwc_fwd_params,"ax",@progbits
	.align	128
        .global         _Z35group_norm_nhwc_fwd_one_pass_kernelI11Bf16IOFp16WLi256ELi12ELi384EEv26Group_norm_nhwc_fwd_params
        .type           _Z35group_norm_nhwc_fwd_one_pass_kernelI11Bf16IOFp16WLi256ELi12ELi384EEv26Group_norm_nhwc_fwd_params,@function
        .size           _Z35group_norm_nhwc_fwd_one_pass_kernelI11Bf16IOFp16WLi256ELi12ELi384EEv26Group_norm_nhwc_fwd_params,(.L_x_2325 - _Z35group_norm_nhwc_fwd_one_pass_kernelI11Bf16IOFp16WLi256ELi12ELi384EEv26Group_norm_nhwc_fwd_params)
        .other          _Z35group_norm_nhwc_fwd_one_pass_kernelI11Bf16IOFp16WLi256ELi12ELi384EEv26Group_norm_nhwc_fwd_params,@"STO_CUDA_ENTRY STV_DEFAULT"
_Z35group_norm_nhwc_fwd_one_pass_kernelI11Bf16IOFp16WLi256ELi12ELi384EEv26Group_norm_nhwc_fwd_params:
.text._Z35group_norm_nhwc_fwd_one_pass_kernelI11Bf16IOFp16WLi256ELi12ELi384EEv26Group_norm_nhwc_fwd_params:
        /* <DEDUP_REMOVED lines=29> */
.L_x_1707:
        /* <DEDUP_REMOVED lines=197> */
.L_x_1687:
[----:B------:R-:W-:Y:S05]  /*0e20*/  BSYNC B0 ;  /* 0x0000000000007941 */ /* 0x000fea0003800000 */
.L_x_1686:
        /* <DEDUP_REMOVED lines=29> */
.L_x_1690:
[----:B--2---:R-:W2:Y:S04]  /*1000*/  LDG.E.STRONG.GPU R11, desc[UR8][R8.64] ;  /* 0x00000008080b7981 */ /* 0x004ea8000c1ef900 */
[----:B--2---:R-:W-:Y:S01]  /*1010*/  CCTL.IVALL ;  /* 0x00000000ff00798f */ /* 0x004fe20002000000 */
[----:B------:R-:W-:Y:S05]  /*1020*/  YIELD ;  /* 0x0000000000007946 */ /* 0x000fea0003800000 */
[----:B------:R-:W-:-:S13]  /*1030*/  ISETP.NE.AND P1, PT, R11, R28, PT ;  /* 0x0000001c0b00720c */ /* 0x000fda0003f25270 */
[----:B------:R-:W-:Y:S05]  /*1040*/  @P1 BRA `(.L_x_1690) ;  /* 0xfffffffc00ec1947 */ /* 0x000fea000383ffff */
.L_x_1689:
        /* <DEDUP_REMOVED lines=11> */
.L_x_1692:
        /* <DEDUP_REMOVED lines=63> */
.L_x_1691:
        /* <DEDUP_REMOVED lines=19> */
.L_x_1694:
[----:B------:R-:W-:Y:S05]  /*1620*/  BSYNC B0 ;  /* 0x0000000000007941 */ /* 0x000fea0003800000 */
.L_x_1693:
        /* <DEDUP_REMOVED lines=32> */
.L_x_1688:
        /* <DEDUP_REMOVED lines=68> */
[----:B--2---:R-:W-:Y:S02]  /*1c70*/  HADD2.F32 R13, -RZ, R5.H0_H0 ;  /* 0x20000005ff0d7230 */ /* 0x004fe40000004100 */
[----:B---3--:R-:W-:-:S05]  /*1c80*/  HADD2.F32 R12, -RZ, R12.H0_H0 ;  /* 0x2000000cff0c7230 */ /* 0x008fca0000004100 */
[C-C-:B------:R-:W-:Y:S01]  /*1c90*/  FFMA.FTZ R28, R13.reuse, R7, R12.reuse ;  /* 0x000000070d1c7223 */ /* 0x140fe2000001000c */
[C-C-:B------:R-:W-:Y:S01]  /*1ca0*/  FFMA.FTZ R5, R13.reuse, R29, R12.reuse ;  /* 0x0000001d0d057223 */ /* 0x140fe2000001000c */
[C-C-:B------:R-:W-:Y:S01]  /*1cb0*/  FFMA.FTZ R6, R13.reuse, R27, R12.reuse ;  /* 0x0000001b0d067223 */ /* 0x140fe2000001000c */
[----:B------:R-:W-:Y:S01]  /*1cc0*/  FFMA.FTZ R7, R13, R15, R12 ;  /* 0x0000000f0d077223 */ /* 0x000fe2000001000c */
[C---:B------:R-:W-:Y:S01]  /*1cd0*/  IADD3 R12, R20.reuse, 0x80, RZ ;  /* 0x00000080140c7810 */ /* 0x040fe20007ffe0ff */
[----:B----4-:R-:W-:Y:S01]  /*1ce0*/  HADD2.F32 R11, -RZ, R11.H0_H0 ;  /* 0x2000000bff0b7230 */ /* 0x010fe20000004100 */
[----:B------:R-:W-:Y:S01]  /*1cf0*/  IADD3 R13, R20, 0xc0, RZ ;  /* 0x000000c0140d7810 */ /* 0x000fe20007ffe0ff */
[----:B------:R-:W-:Y:S01]  /*1d00*/  FMUL.FTZ R27, R26, R8 ;  /* 0x000000081a1b7220 */ /* 0x000fe20000410000 */
[----:B------:R-:W-:Y:S02]  /*1d10*/  ISETP.GE.U32.AND P3, PT, R12, UR12, PT ;  /* 0x0000000c0c007c0c */ /* 0x000fe4000bf66070 */
[----:B------:R-:W-:Y:S01]  /*1d20*/  ISETP.GE.U32.AND P1, PT, R13, UR12, PT ;  /* 0x0000000c0d007c0c */ /* 0x000fe2000bf26070 */
[----:B-----5:R-:W-:Y:S01]  /*1d30*/  HADD2.F32 R10, -RZ, R10.H0_H0 ;  /* 0x2000000aff0a7230 */ /* 0x020fe20000004100 */
[----:B------:R-:W-:-:S02]  /*1d40*/  SHF.R.S32.HI R14, RZ, 0x1f, R12 ;  /* 0x0000001fff0e7819 */ /* 0x000fc4000001140c */
[----:B------:R-:W-:Y:S02]  /*1d50*/  SHF.R.S32.HI R15, RZ, 0x1f, R13 ;  /* 0x0000001fff0f7819 */ /* 0x000fe4000001140d */
[----:B------:R-:W-:Y:S01]  /*1d60*/  ISETP.GE.AND.EX P3, PT, R14, UR13, PT, P3 ;  /* 0x0000000d0e007c0c */ /* 0x000fe2000bf66330 */
[--C-:B------:R-:W-:Y:S01]  /*1d70*/  FFMA.FTZ R26, R11, R27, R10.reuse ;  /* 0x0000001b0b1a7223 */ /* 0x100fe2000001000a */
[----:B------:R-:W-:Y:S01]  /*1d80*/  ISETP.GE.AND.EX P1, PT, R15, UR13, PT, P1 ;  /* 0x0000000d0f007c0c */ /* 0x000fe2000bf26310 */
[--C-:B------:R-:W-:Y:S01]  /*1d90*/  FFMA.FTZ R16, R11, R16, R10.reuse ;  /* 0x000000100b107223 */ /* 0x100fe2000001000a */
[----:B------:R-:W-:Y:S01]  /*1da0*/  ISETP.GT.U32.OR P3, PT, R3, 0x17f, P3 ;  /* 0x0000017f0300780c */ /* 0x000fe20001f64470 */
[--C-:B------:R-:W-:Y:S01]  /*1db0*/  FFMA.FTZ R17, R11, R17, R10.reuse ;  /* 0x000000110b117223 */ /* 0x100fe2000001000a */
[----:B------:R-:W-:Y:S01]  /*1dc0*/  ISETP.GT.U32.OR P1, PT, R3, 0x17f, P1 ;  /* 0x0000017f0300780c */ /* 0x000fe20000f24470 */
[----:B------:R-:W-:Y:S01]  /*1dd0*/  FFMA.FTZ R27, R11, R9, R10 ;  /* 0x000000090b1b7223 */ /* 0x000fe2000001000a */
[----:B------:R-:W-:Y:S11]  /*1de0*/  @!P4 BRA `(.L_x_1695) ;  /* 0x000000000028c947 */ /* 0x000ff60003800000 */
        /* <DEDUP_REMOVED lines=10> */
.L_x_1695:
        /* <DEDUP_REMOVED lines=14> */
.L_x_1697:
[----:B------:R-:W-:Y:S05]  /*1f70*/  BSYNC B0 ;  /* 0x0000000000007941 */ /* 0x000fea0003800000 */
.L_x_1696:
        /* <DEDUP_REMOVED lines=11> */
.L_x_1698:
        /* <DEDUP_REMOVED lines=14> */
.L_x_1700:
[----:B------:R-:W-:Y:S05]  /*2110*/  BSYNC B0 ;  /* 0x0000000000007941 */ /* 0x000fea0003800000 */
.L_x_1699:
        /* <DEDUP_REMOVED lines=11> */
.L_x_1701:
        /* <DEDUP_REMOVED lines=14> */
.L_x_1703:
[----:B------:R-:W-:Y:S05]  /*22b0*/  BSYNC B0 ;  /* 0x0000000000007941 */ /* 0x000fea0003800000 */
.L_x_1702:
        /* <DEDUP_REMOVED lines=11> */
.L_x_1704:
        /* <DEDUP_REMOVED lines=14> */
.L_x_1706:
[----:B------:R-:W-:Y:S05]  /*2450*/  BSYNC B0 ;  /* 0x0000000000007941 */ /* 0x000fea0003800000 */
.L_x_1705:
[----:B------:R-:W4:Y:S01]  /*2460*/  LDC R4, c[0x0][0x10] ;  /* 0x00000400ff047b82 */ /* 0x000f220000000800 */
[----:B------:R-:W-:Y:S02]  /*2470*/  IADD3 R0, R0, 0x1, RZ ;  /* 0x0000000100007810 */ /* 0x000fe40007ffe0ff */
[----:B----4-:R-:W-:-:S04]  /*2480*/  IADD3 R21, R4, R21, RZ ;  /* 0x0000001504157210 */ /* 0x010fc80007ffe0ff */
[----:B------:R-:W-:-:S13]  /*2490*/  ISETP.GE.AND P1, PT, R21, UR4, PT ;  /* 0x0000000415007c0c */ /* 0x000fda000bf26270 */
[----:B------:R-:W-:Y:S05]  /*24a0*/  @!P1 BRA `(.L_x_1707) ;  /* 0xffffffdc00489947 */ /* 0x000fea000383ffff */
[----:B------:R-:W-:Y:S05]  /*24b0*/  EXIT ;  /* 0x000000000000794d */ /* 0x000fea0003800000 */
.L_x_1708:
        /* <DEDUP_REMOVED lines=12> */
.L_x_2325:


//--------------------- .text._Z35group_norm_nhwc_fwd_one_pass_kernelI11Bf16IOFp16WLi512ELi12ELi384EEv26Group_norm_nhwc_fwd_params --------------------------
	.section	.text._Z35group_norm_nhwc_fwd_one_pass_kernelI11Bf16IOFp16WLi512ELi12ELi384EEv26Group_norm_nhwc_fwd_params,"ax",@progbits
	.align	128
        .global         _Z35group_norm_nhwc_fwd_one_pass_kernelI11Bf16IOFp16WLi512ELi12ELi384EEv26Group_norm_nhwc_fwd_params
        .type           _Z35group_norm_nhwc_fwd_one_pass_kernelI11Bf16IOFp16WLi512ELi12ELi384EEv26Group_norm_nhwc_fwd_params,@function
        .size           _Z35group_norm_nhwc_fwd_one_pass_kernelI11Bf16IOFp16WLi512ELi12ELi384EEv26Group_norm_nhwc_fwd_params,(.L_x_2326 - _Z35group_norm_nhwc_fwd_one_pass_kernelI11Bf16IOFp16WLi512ELi12ELi384EEv26Group_norm_nhwc_fwd_params)
        .other          _Z35group_norm_nhwc_fwd_one_pass_kernelI11Bf16IOFp16WLi512ELi12ELi384EEv26Group_norm_nhwc_fwd_params,@"STO_CUDA_ENTRY STV_DEFAULT"
_Z35group_norm_nhwc_fwd_one_pass_kernelI11Bf16IOFp16WLi512ELi12ELi384EEv26Group_norm_nhwc_fwd_params:
.text._Z35group_norm_nhwc_fwd_one_pass_kernelI11Bf16IOFp16WLi512ELi12ELi384EEv26Group_norm_nhwc_fwd_params:
        /* <DEDUP_REMOVED lines=38> */
.L_x_1742:
        /* <DEDUP_REMOVED lines=149> */
[----:B------:R-:W-:Y:S01]  /*0bb0*/  @!P6 IMAD R19, R35, R19, R20 ;  /* 0x000000132313e224 */ /* 0x000fe200078e0214 */
[----:B------:R-:W-:Y:S02]  /*0bc0*/  @!P4 IADD3 R17, R17, R21, RZ ;  /* 0x000000151111c210 */ /* 0x000fe40007ffe0ff */
        /* <DEDUP_REMOVED lines=28> */
[----:B------:R-:W-:-:S02]  /*0d90*/  FADD.FTZ R11, R10, R11 ;  /* 0x0000000b0a0b7221 */ /* 0x000fc40000010000 */
[----:B------:R-:W-:Y:S01]  /*0da0*/  FFMA.FTZ R14, R10, R10, R15 ;  /* 0x0000000a0a0e7223 */ /* 0x000fe2000001000f */
[----:B------:R-:W-:Y:S02]  /*0db0*/  IMAD.U32 R16, R40, 0x10000, RZ ;  /* 0x0001000028107824 */ /* 0x000fe400078e00ff */
[----:B------:R-:W-:Y:S01]  /*0dc0*/  FMUL.FTZ R17, R19, R19 ;  /* 0x0000001313117220 */ /* 0x000fe20000410000 */
[----:B------:R-:W-:Y:S01]  /*0dd0*/  FADD.FTZ R15, RZ, R11 ;  /* 0x0000000bff0f7221 */ /* 0x000fe20000010000 */
[----:B------:R-:W-:Y:S01]  /*0de0*/  FADD.FTZ R14, RZ, R14 ;  /* 0x0000000eff0e7221 */ /* 0x000fe20000010000 */
[C---:B------:R-:W-:Y:S01]  /*0df0*/  FADD.FTZ R10, R16.reuse, R19 ;  /* 0x00000013100a7221 */ /* 0x040fe20000010000 */
[----:B------:R-:W-:Y:S01]  /*0e00*/  FFMA.FTZ R11, R16, R16, R17 ;  /* 0x00000010100b7223 */ /* 0x000fe20000010011 */
[----:B--2---:R-:W-:Y:S01]  /*0e10*/  PRMT R18, R42, 0x7632, R18 ;  /* 0x000076322a127816 */ /* 0x004fe20000000012 */
[----:B------:R-:W-:Y:S01]  /*0e20*/  FADD.FTZ R13, R14, R13 ;  /* 0x0000000d0e0d7221 */ /* 0x000fe20000010000 */
[----:B------:R-:W-:-:S02]  /*0e30*/  FADD.FTZ R12, R15, R12 ;  /* 0x0000000c0f0c7221 */ /* 0x000fc40000010000 */
        /* <DEDUP_REMOVED lines=98> */
.L_x_1710:
[----:B------:R-:W-:Y:S05]  /*1460*/  BSYNC B0 ;  /* 0x0000000000007941 */ /* 0x000fea0003800000 */
.L_x_1709:
        /* <DEDUP_REMOVED lines=36> */
.L_x_1713:
[----:B-1----:R-:W2:Y:S04]  /*16b0*/  LDG.E.STRONG.GPU R10, desc[UR8][R8.64] ;  /* 0x00000008080a7981 */ /* 0x002ea8000c1ef900 */
[----:B--2---:R-:W-:Y:S01]  /*16c0*/  CCTL.IVALL ;  /* 0x00000000ff00798f */ /* 0x004fe20002000000 */
[----:B------:R-:W-:Y:S05]  /*16d0*/  YIELD ;  /* 0x0000000000007946 */ /* 0x000fea0003800000 */
[----:B------:R-:W-:-:S13]  /*16e0*/  ISETP.NE.AND P1, PT, R10, R13, PT ;  /* 0x0000000d0a00720c */ /* 0x000fda0003f25270 */
[----:B------:R-:W-:Y:S05]  /*16f0*/  @P1 BRA `(.L_x_1713) ;  /* 0xfffffffc00ec1947 */ /* 0x000fea000383ffff */
.L_x_1712:
        /* <DEDUP_REMOVED lines=11> */
.L_x_1715:
        /* <DEDUP_REMOVED lines=53> */
[----:B------:R-:W-:Y:S01]  /*1b00*/  VIADD R24, R24, 0xfffffffc ;  /* 0xfffffffc18187836 */ /* 0x000fe20000000000 */
[----:B------:R-:W-:Y:S01]  /*1b10*/  IADD3 R23, R23, 0x4, RZ ;  /* 0x0000000417177810 */ /* 0x000fe20007ffe0ff */
[----:B---3--:R-:W-:Y:S01]  /*1b20*/  @!P2 FADD.FTZ R26, R26, R8 ;  /* 0x000000081a1aa221 */ /* 0x008fe20000010000 */
[----:B------:R-:W-:Y:S02]  /*1b30*/  @!P2 FADD.FTZ R27, R27, R9 ;  /* 0x000000091b1ba221 */ /* 0x000fe40000010000 */
[----:B------:R-:W-:Y:S01]  /*1b40*/  ISETP.NE.AND P2, PT, R24, RZ, PT ;  /* 0x000000ff1800720c */ /* 0x000fe20003f45270 */
[----:B--2---:R-:W-:Y:S01]  /*1b50*/  @!P4 FADD.FTZ R26, R26, R10 ;  /* 0x0000000a1a1ac221 */ /* 0x004fe20000010000 */
[----:B------:R-:W-:-:S03]  /*1b60*/  @!P4 FADD.FTZ R27, R27, R11 ;  /* 0x0000000b1b1bc221 */ /* 0x000fc60000010000 */
[----:B----4-:R-:W-:Y:S01]  /*1b70*/  @!P1 FADD.FTZ R26, R26, R12 ;  /* 0x0000000c1a1a9221 */ /* 0x010fe20000010000 */
[----:B------:R-:W-:-:S07]  /*1b80*/  @!P1 FADD.FTZ R27, R27, R13 ;  /* 0x0000000d1b1b9221 */ /* 0x000fce0000010000 */
[----:B------:R-:W-:Y:S05]  /*1b90*/  @P2 BRA `(.L_x_1715) ;  /* 0xfffffffc00042947 */ /* 0x000fea000383ffff */
.L_x_1714:
        /* <DEDUP_REMOVED lines=19> */
.L_x_1717:
[----:B------:R-:W-:Y:S05]  /*1cd0*/  BSYNC B0 ;  /* 0x0000000000007941 */ /* 0x000fea0003800000 */
.L_x_1716:
        /* <DEDUP_REMOVED lines=32> */
.L_x_1711:
        /* <DEDUP_REMOVED lines=25> */
[----:B------:R-:W-:-:S02]  /*2070*/  ISETP.NE.AND P6, PT, RZ, UR10, PT ;  /* 0x0000000aff007c0c */ /* 0x000fc4000bfc5270 */
[----:B-1----:R-:W-:Y:S01]  /*2080*/  SHF.L.U32 R9, R0, 0x10, RZ ;  /* 0x0000001000097819 */ /* 0x002fe200000006ff */
[----:B------:R-:W1:Y:S01]  /*2090*/  LDS.64 R10, [UR5+0x78] ;  /* 0x00007805ff0a7984 */ /* 0x000e620008000a00 */
[----:B------:R-:W-:Y:S02]  /*20a0*/  SHF.L.U32 R21, R21, 0x10, RZ ;  /* 0x0000001015157819 */ /* 0x000fe400000006ff */
[----:B------:R-:W-:Y:S02]  /*20b0*/  SHF.L.U32 R37, R37, 0x10, RZ ;  /* 0x0000001025257819 */ /* 0x000fe400000006ff */
[----:B---3--:R-:W-:Y:S02]  /*20c0*/  SHF.L.U32 R13, R38, 0x10, RZ ;  /* 0x00000010260d7819 */ /* 0x008fe400000006ff */
[----:B------:R-:W-:Y:S02]  /*20d0*/  SHF.L.U32 R19, R19, 0x10, RZ ;  /* 0x0000001013137819 */ /* 0x000fe400000006ff */
[----:B------:R-:W-:-:S02]  /*20e0*/  SHF.L.U32 R23, R40, 0x10, RZ ;  /* 0x0000001028177819 */ /* 0x000fc400000006ff */
[----:B0-----:R-:W-:Y:S02]  /*20f0*/  SHF.L.U32 R25, R18, 0x10, RZ ;  /* 0x0000001012197819 */ /* 0x001fe400000006ff */
[----:B------:R-:W-:Y:S02]  /*2100*/  SHF.L.U32 R27, R42, 0x10, RZ ;  /* 0x000000102a1b7819 */ /* 0x000fe400000006ff */
[----:B------:R-:W-:Y:S02]  /*2110*/  SHF.L.U32 R17, R17, 0x10, RZ ;  /* 0x0000001011117819 */ /* 0x000fe400000006ff */
[----:B------:R-:W-:Y:S02]  /*2120*/  SHF.L.U32 R44, R44, 0x10, RZ ;  /* 0x000000102c2c7819 */ /* 0x000fe400000006ff */
[----:B------:R-:W-:Y:S02]  /*2130*/  SHF.L.U32 R14, R14, 0x10, RZ ;  /* 0x000000100e0e7819 */ /* 0x000fe400000006ff */
[----:B------:R-:W-:-:S02]  /*2140*/  SHF.L.U32 R45, R45, 0x10, RZ ;  /* 0x000000102d2d7819 */ /* 0x000fc400000006ff */
[----:B------:R-:W-:Y:S02]  /*2150*/  SHF.L.U32 R15, R15, 0x10, RZ ;  /* 0x000000100f0f7819 */ /* 0x000fe400000006ff */
[----:B------:R-:W-:Y:S02]  /*2160*/  SHF.L.U32 R46, R46, 0x10, RZ ;  /* 0x000000102e2e7819 */ /* 0x000fe400000006ff */
[----:B------:R-:W-:Y:S02]  /*2170*/  SHF.L.U32 R16, R16, 0x10, RZ ;  /* 0x0000001010107819 */ /* 0x000fe400000006ff */
[----:B------:R-:W-:Y:S02]  /*2180*/  SHF.R.S32.HI R0, RZ, 0x1f, R29 ;  /* 0x0000001fff007819 */ /* 0x000fe4000001141d */
[----:B------:R-:W-:Y:S02]  /*2190*/  SHF.R.S32.HI R12, RZ, 0x1f, R30 ;  /* 0x0000001fff0c7819 */ /* 0x000fe4000001141e */
        /* <DEDUP_REMOVED lines=46> */
[----:B--2---:R-:W-:-:S02]  /*2480*/  HADD2.F32 R36, -RZ, R36.H0_H0 ;  /* 0x20000024ff247230 */ /* 0x004fc40000004100 */
[----:B----4-:R-:W-:Y:S02]  /*2490*/  HADD2.F32 R47, -RZ, R47.H0_H0 ;  /* 0x2000002fff2f7230 */ /* 0x010fe40000004100 */
[----:B-----5:R-:W-:Y:S02]  /*24a0*/  HADD2.F32 R52, -RZ, R52.H0_H0 ;  /* 0x20000034ff347230 */ /* 0x020fe40000004100 */
[----:B------:R-:W-:Y:S02]  /*24b0*/  HADD2.F32 R16, -RZ, R53.H0_H0 ;  /* 0x20000035ff107230 */ /* 0x000fe40000004100 */
[----:B------:R-:W-:Y:S01]  /*24c0*/  FMUL.FTZ R53, R44, R8 ;  /* 0x000000082c357220 */ /* 0x000fe20000410000 */
        /* <DEDUP_REMOVED lines=13> */
.L_x_1718:
[----:B------:R-:W-:Y:S04]  /*25a0*/  BSSY B0, `(.L_x_1719) ;  /* 0x000000e000007945 */ /* 0x000fe80003800000 */
[----:B------:R-:W-:Y:S05]  /*25b0*/  @!P0 BRA `(.L_x_1720) ;  /* 0x0000000000308947 */ /* 0x000fea0003800000 */
[----:B------:R-:W-:Y:S01]  /*25c0*/  ULDC.64 UR12, c[0x0][0x270] ;  /* 0x00009c00000c7ab9 */ /* 0x000fe20000000a00 */
[----:B------:R-:W-:Y:S01]  /*25d0*/  MOV R9, R51 ;  /* 0x0000003300097202 */ /* 0x000fe20000000f00 */
[----:B------:R-:W-:Y:S01]  /*25e0*/  IMAD R11, R5, UR12, RZ ;  /* 0x0000000c050b7c24 */ /* 0x000fe2000f8e02ff */
[----:B------:R-:W-:Y:S01]  /*25f0*/  F2FP.BF16.F32.PACK_AB R21, R21, R22 ;  /* 0x000000161515723e */ /* 0x000fe200000010ff */
[----:B------:R-:W-:Y:S02]  /*2600*/  IMAD.MOV.U32 R8, RZ, RZ, R48 ;  /* 0x000000ffff087224 */ /* 0x000fe400078e0030 */
[C---:B------:R-:W-:Y:S02]  /*2610*/  IMAD R11, R4.reuse, UR13, R11 ;  /* 0x0000000d040b7c24 */ /* 0x040fe4000f8e020b */
[----:B------:R-:W-:Y:S01]  /*2620*/  IMAD.WIDE.U32 R8, R4, UR12, R8 ;  /* 0x0000000c04087c25 */ /* 0x000fe2000f8e0008 */
[----:B------:R-:W-:Y:S02]  /*2630*/  ULDC.64 UR12, c[0x0][0x210] ;  /* 0x00008400000c7ab9 */ /* 0x000fe40000000a00 */
[----:B------:R-:W-:-:S02]  /*2640*/  LEA R10, P3, R8, UR12, 0x1 ;  /* 0x0000000c080a7c11 */ /* 0x000fc4000f8608ff */
[----:B------:R-:W-:-:S04]  /*2650*/  IADD3 R11, R9, R11, RZ ;  /* 0x0000000b090b7210 */ /* 0x000fc80007ffe0ff */
[----:B------:R-:W-:-:S05]  /*2660*/  LEA.HI.X R11, R8, UR13, R11, 0x1, P3 ;  /* 0x0000000d080b7c11 */ /* 0x000fca00098f0c0b */
[----:B------:R0:W-:Y:S02]  /*2670*/  STG.E desc[UR8][R10.64], R21 ;  /* 0x000000150a007986 */ /* 0x0001e4000c101908 */
.L_x_1720:
[----:B------:R-:W-:Y:S05]  /*2680*/  BSYNC B0 ;  /* 0x0000000000007941 */ /* 0x000fea0003800000 */
.L_x_1719:
        /* <DEDUP_REMOVED lines=13> */
.L_x_1721:
        /* <DEDUP_REMOVED lines=14> */
.L_x_1723:
[----:B------:R-:W-:Y:S05]  /*2840*/  BSYNC B0 ;  /* 0x0000000000007941 */ /* 0x000fea0003800000 */
.L_x_1722:
        /* <DEDUP_REMOVED lines=13> */
.L_x_1724:
        /* <DEDUP_REMOVED lines=14> */
.L_x_1726:
[----:B------:R-:W-:Y:S05]  /*2a00*/  BSYNC B0 ;  /* 0x0000000000007941 */ /* 0x000fea0003800000 */
.L_x_1725:
        /* <DEDUP_REMOVED lines=39> */
.L_x_1727:
        /* <DEDUP_REMOVED lines=14> */
.L_x_1729:
[----:B------:R-:W-:Y:S05]  /*2d60*/  BSYNC B0 ;  /* 0x0000000000007941 */ /* 0x000fea0003800000 */
.L_x_1728:
        /* <DEDUP_REMOVED lines=11> */
.L_x_1730:
        /* <DEDUP_REMOVED lines=14> */
.L_x_1732:
[----:B------:R-:W-:Y:S05]  /*2f00*/  BSYNC B0 ;  /* 0x0000000000007941 */ /* 0x000fea0003800000 */
.L_x_1731:
        /* <DEDUP_REMOVED lines=11> */
.L_x_1733:
        /* <DEDUP_REMOVED lines=14> */
.L_x_1735:
[----:B------:R-:W-:Y:S05]  /*30a0*/  BSYNC B0 ;  /* 0x0000000000007941 */ /* 0x000fea0003800000 */
.L_x_1734:
        /* <DEDUP_REMOVED lines=11> */
.L_x_1736:
        /* <DEDUP_REMOVED lines=14> */
.L_x_1738:
[----:B------:R-:W-:Y:S05]  /*3240*/  BSYNC B0 ;  /* 0x0000000000007941 */ /* 0x000fea0003800000 */
.L_x_1737:
        /* <DEDUP_REMOVED lines=11> */
.L_x_1739:
        /* <DEDUP_REMOVED lines=13> */
.L_x_1741:
[----:B------:R-:W-:Y:S05]  /*33d0*/  BSYNC B0 ;  /* 0x0000000000007941 */ /* 0x000fea0003800000 */
.L_x_1740:
[----:B0-----:R-:W0:Y:S01]  /*33e0*/  LDC R9, c[0x0][0x10] ;  /* 0x00000400ff097b82 */ /* 0x001e220000000800 */
[----:B------:R-:W-:Y:S02]  /*33f0*/  IADD3 R7, R7, 0x1, RZ ;  /* 0x0000000107077810 */ /* 0x000fe40007ffe0ff */
[----:B0-----:R-:W-:-:S04]  /*3400*/  IADD3 R6, R9, R6, RZ ;  /* 0x0000000609067210 */ /* 0x001fc80007ffe0ff */
[----:B------:R-:W-:-:S13]  /*3410*/  ISETP.GE.AND P1, PT, R6, UR4, PT ;  /* 0x0000000406007c0c */ /* 0x000fda000bf26270 */
[----:B------:R-:W-:Y:S05]  /*3420*/  @!P1 BRA `(.L_x_1742) ;  /* 0xffffffcc008c9947 */ /* 0x000fea000383ffff */
[----:B------:R-:W-:Y:S05]  /*3430*/  EXIT ;  /* 0x000000000000794d */ /* 0x000fea0003800000 */
.L_x_1743:
        /* <DEDUP_REMOVED lines=12> */
.L_x_2326:


//--------------------- .text._Z35group_norm_nhwc_fwd_one_pass_kernelI11Fp16IOFp32WLi64ELi12ELi384EEv26Group_norm_nhwc_fwd_params --------------------------
	.section	.text._Z35group_norm_nhwc_fwd_one_pass_kernelI11Fp16IOFp32WLi64ELi12ELi384EEv26Group_norm_nhwc_fwd_params,"ax",@progbits
	.align	128
        .global         _Z35group_norm_nhwc_fwd_one_pass_kernelI11Fp16IOFp32WLi64ELi12ELi384EEv26Group_norm_nhwc_fwd_params
        .type           _Z35group_norm_nhwc_fwd_one_pass_kernelI11Fp16IOFp32WLi64ELi12ELi384EEv26Group_norm_nhwc_fwd_params,@function
        .size           _Z35group_norm_nhwc_fwd_one_pass_kernelI11Fp16IOFp32WLi64ELi12ELi384EEv26Group_norm_nhwc_fwd_params,(.L_x_2327 - _Z35group_norm_nhwc_fwd_one_pass_kernelI11Fp16IOFp32WLi64ELi12ELi384EEv26Group_norm_nhwc_fwd_params)
        .other          _Z35group_norm_nhwc_fwd_one_pass_kernelI11Fp16IOFp32WLi64ELi12ELi384EEv26Group_norm_nhwc_fwd_params,@"STO_CUDA_ENTRY STV_DEFAULT"
_Z35group_norm_nhwc_fwd_one_pass_kernelI11Fp16IOFp32WLi64ELi12ELi384EEv26Group_norm_nhwc_fwd_params:
.text._Z35group_norm_nhwc_fwd_one_pass_kernelI11Fp16IOFp32WLi64ELi12ELi384EEv26Group_norm_nhwc_fwd_params:
        /* <DEDUP_REMOVED lines=18> */
[----:B------:R-:W-:Y:S01]  /*0120*/  SHF.R.S32.HI R3, RZ, 0x1f, R20 ;  /* 0x0000001fff037819 */ /* 0x000fe20000011414 */
[----:B---3--:R-:W-:Y:S02]  /*0130*/  ULEA UR5, UR6, UR5, 0x18 ;  /* 0x0000000506057291 */ /* 0x008fe4000f8ec03f */
[----:B--2---:R-:W-:-:S05]  /*0140*/  IMAD R18, R18, UR7, R5 ;  /* 0x0000000712127c24 */ /* 0x004fca000f8e0205 */
[----:B------:R-:W-:Y:S02]  /*0150*/  ISETP.GE.U32.AND P0, PT, R18, UR8, PT ;  /* 0x0000000812007c0c */ /* 0x000fe4000bf06070 */
[----:B------:R-:W-:-:S04]  /*0160*/  SHF.R.S32.HI R0, RZ, 0x1f, R18 ;  /* 0x0000001fff007819 */ /* 0x000fc80000011412 */
[----:B------:R-:W-:Y:S01]  /*0170*/  ISETP.GE.AND.EX P0, PT, R0, UR9, PT, P0 ;  /* 0x0000000900007c0c */ /* 0x000fe2000bf06300 */
[----:B------:R-:W-:Y:S01]  /*0180*/  ULDC.64 UR8, c[0x0][0x208] ;  /* 0x0000820000087ab9 */ /* 0x000fe20000000a00 */
[----:B------:R-:W-:Y:S01]  /*0190*/  LEA.HI R0, R3, R20, RZ, 0x5 ;  /* 0x0000001403007211 */ /* 0x000fe200078f28ff */
[----:B------:R-:W-:Y:S01]  /*01a0*/  IMAD R3, R5, -0x6, R20 ;  /* 0xfffffffa05037824 */ /* 0x000fe200078e0214 */
[----:B------:R-:W-:Y:S02]  /*01b0*/  ISETP.LT.U32.AND P0, PT, R20, 0x180, !P0 ;  /* 0x000001801400780c */ /* 0x000fe40004701070 */
[----:B------:R-:W-:Y:S02]  /*01c0*/  SHF.R.S32.HI R0, RZ, 0x5, R0 ;  /* 0x00000005ff007819 */ /* 0x000fe40000011400 */
[----:B------:R-:W-:Y:S02]  /*01d0*/  SHF.L.U32 R3, R3, 0x1, RZ ;  /* 0x0000000103037819 */ /* 0x000fe400000006ff */
[----:B-1----:R-:W-:-:S07]  /*01e0*/  LEA R2, R0, UR5, 0x3 ;  /* 0x0000000500027c11 */ /* 0x002fce000f8e18ff */
.L_x_1756:
[----:B0-----:R-:W0:Y:S01]  /*01f0*/  LDC R8, c[0x0][0x288] ;  /* 0x0000a200ff087b82 */ /* 0x001e220000000800 */
[----:B------:R-:W-:Y:S01]  /*0200*/  IABS R9, R17 ;  /* 0x0000001100097213 */ /* 0x000fe20000000000 */
        /* <DEDUP_REMOVED lines=12> */
[----:B------:R-:W-:-:S03]  /*02d0*/  LOP3.LUT R4, R17, R8, RZ, 0x3c, !PT ;  /* 0x0000000811047212 */ /* 0x000fc600078e3cff */
[----:B------:R-:W-:Y:S01]  /*02e0*/  IMAD.HI.U32 R0, R5, R7, RZ ;  /* 0x0000000705007227 */ /* 0x000fe200078e00ff */
[----:B------:R-:W-:-:S04]  /*02f0*/  ISETP.GE.AND P3, PT, R4, RZ, PT ;  /* 0x000000ff0400720c */ /* 0x000fc80003f66270 */
[----:B------:R-:W-:-:S05]  /*0300*/  IADD3 R5, -R0, RZ, RZ ;  /* 0x000000ff00057210 */ /* 0x000fca0007ffe1ff */
[----:B------:R-:W-:-:S05]  /*0310*/  IMAD R5, R6, R5, R7 ;  /* 0x0000000506057224 */ /* 0x000fca00078e0207 */
[----:B------:R-:W-:-:S13]  /*0320*/  ISETP.GT.U32.AND P2, PT, R6, R5, PT ;  /* 0x000000050600720c */ /* 0x000fda0003f44070 */
[-C--:B------:R-:W-:Y:S02]  /*0330*/  @!P2 IADD3 R5, R5, -R6.reuse, RZ ;  /* 0x800000060505a210 */ /* 0x080fe40007ffe0ff */
[----:B------:R-:W-:Y:S02]  /*0340*/  @!P2 IADD3 R0, R0, 0x1, RZ ;  /* 0x000000010000a810 */ /* 0x000fe40007ffe0ff */
[----:B------:R-:W-:Y:S02]  /*0350*/  ISETP.GE.U32.AND P1, PT, R5, R6, PT ;  /* 0x000000060500720c */ /* 0x000fe40003f26070 */
[----:B------:R-:W-:Y:S01]  /*0360*/  ISETP.NE.AND P2, PT, R8, RZ, PT ;  /* 0x000000ff0800720c */ /* 0x000fe20003f45270 */
[----:B------:R-:W0:Y:S01]  /*0370*/  @P0 LDC.64 R6, c[0x0][0x270] ;  /* 0x00009c00ff060b82 */ /* 0x000e220000000a00 */
[----:B------:R-:W-:-:S09]  /*0380*/  SHF.R.S32.HI R5, RZ, 0x1f, R3 ;  /* 0x0000001fff057819 */ /* 0x000fd20000011403 */
[----:B------:R-:W-:-:S04]  /*0390*/  @P1 IADD3 R0, R0, 0x1, RZ ;  /* 0x0000000100001810 */ /* 0x000fc80007ffe0ff */
[----:B------:R-:W-:Y:S02]  /*03a0*/  @!P3 IADD3 R0, -R0, RZ, RZ ;  /* 0x000000ff0000b210 */ /* 0x000fe40007ffe1ff */
[----:B------:R-:W-:-:S04]  /*03b0*/  @!P2 LOP3.LUT R0, RZ, R8, RZ, 0x33, !PT ;  /* 0x00000008ff00a212 */ /* 0x000fc800078e33ff */
[----:B------:R-:W-:-:S05]  /*03c0*/  IADD3 R4, -R0, RZ, RZ ;  /* 0x000000ff00047210 */ /* 0x000fca0007ffe1ff */
[----:B------:R-:W-:Y:S01]  /*03d0*/  IMAD R4, R8, R4, R17 ;  /* 0x0000000408047224 */ /* 0x000fe200078e0211 */
[----:B------:R-:W-:-:S03]  /*03e0*/  SHF.R.S32.HI R8, RZ, 0x1f, R0 ;  /* 0x0000001fff087819 */ /* 0x000fc60000011400 */
[----:B------:R-:W-:Y:S02]  /*03f0*/  IMAD R4, R4, 0xc, RZ ;  /* 0x0000000c04047824 */ /* 0x000fe400078e02ff */
[----:B------:R-:W-:Y:S02]  /*0400*/  IMAD R9, R8, UR12, RZ ;  /* 0x0000000c08097c24 */ /* 0x000fe4000f8e02ff */
[----:B0-----:R-:W-:Y:S01]  /*0410*/  @P0 IMAD R8, R11, R6, RZ ;  /* 0x000000060b080224 */ /* 0x001fe200078e02ff */
[----:B------:R-:W-:Y:S01]  /*0420*/  IADD3 R22, P1, R3, R4, RZ ;  /* 0x0000000403167210 */ /* 0x000fe20007f3e0ff */
[----:B------:R-:W-:-:S03]  /*0430*/  IMAD R9, R0, UR13, R9 ;  /* 0x0000000d00097c24 */ /* 0x000fc6000f8e0209 */
[----:B------:R-:W-:Y:S02]  /*0440*/  LEA.HI.X.SX32 R23, R4, R5, 0x1, P1 ;  /* 0x0000000504177211 */ /* 0x000fe400008f0eff */
[----:B------:R-:W0:Y:S01]  /*0450*/  @P0 LDC.64 R4, c[0x0][0x220] ;  /* 0x00008800ff040b82 */ /* 0x000e220000000a00 */
[----:B------:R-:W-:-:S05]  /*0460*/  IMAD.WIDE.U32 R22, R0, UR12, R22 ;  /* 0x0000000c00167c25 */ /* 0x000fca000f8e0016 */
[----:B------:R-:W-:Y:S01]  /*0470*/  IADD3 R25, R23, R9, RZ ;  /* 0x0000000917197210 */ /* 0x000fe20007ffe0ff */
[----:B------:R-:W-:Y:S01]  /*0480*/  @P0 IMAD R9, R18, R7, R8 ;  /* 0x0000000712090224 */ /* 0x000fe200078e0208 */
[----:B------:R-:W-:-:S05]  /*0490*/  @P0 MOV R24, R22 ;  /* 0x0000001600180202 */ /* 0x000fca0000000f00 */
[----:B------:R-:W-:-:S05]  /*04a0*/  @P0 IMAD.WIDE.U32 R6, R18, R6, R24 ;  /* 0x0000000612060225 */ /* 0x000fca00078e0018 */
[----:B------:R-:W-:Y:S02]  /*04b0*/  @P0 IADD3 R7, R7, R9, RZ ;  /* 0x0000000907070210 */ /* 0x000fe40007ffe0ff */
[----:B0-----:R-:W-:-:S04]  /*04c0*/  @P0 LEA R4, P1, R6, R4, 0x1 ;  /* 0x0000000406040211 */ /* 0x001fc800078208ff */
[----:B------:R-:W-:-:S05]  /*04d0*/  @P0 LEA.HI.X R5, R6, R5, R7, 0x1, P1 ;  /* 0x0000000506050211 */ /* 0x000fca00008f0c07 */
[----:B------:R-:W2:Y:S01]  /*04e0*/  @P0 LDG.E R4, desc[UR8][R4.64] ;  /* 0x0000000804040981 */ /* 0x000ea2000c1e1900 */
[----:B------:R-:W-:Y:S01]  /*04f0*/  PRMT R28, RZ, 0x5410, RZ ;  /* 0x00005410ff1c7816 */ /* 0x000fe200000000ff */
[----:B------:R-:W-:Y:S01]  /*0500*/  BSSY B0, `(.L_x_1744) ;  /* 0x0000048000007945 */ /* 0x000fe20003800000 */
[C---:B------:R-:W-:Y:S02]  /*0510*/  ISETP.GT.AND P1, PT, R19.reuse, 0x1e, PT ;  /* 0x0000001e1300780c */ /* 0x040fe40003f24270 */
[----:B------:R-:W-:Y:S02]  /*0520*/  ISETP.NE.AND P3, PT, R19, RZ, PT ;  /* 0x000000ff1300720c */ /* 0x000fe40003f65270 */
[----:B------:R-:W-:Y:S02]  /*0530*/  ISETP.NE.AND P2, PT, R20, RZ, PT ;  /* 0x000000ff1400720c */ /* 0x000fe40003f45270 */
[----:B--2---:R-:W-:-:S04]  /*0540*/  @P0 PRMT R28, R4, 0x7632, R28 ;  /* 0x00007632041c0816 */ /* 0x004fc8000000001c */
[----:B------:R-:W-:-:S05]  /*0550*/  @P0 PRMT R28, R28, 0x5410, R4 ;  /* 0x000054101c1c0816 */ /* 0x000fca0000000004 */
[--C-:B------:R-:W-:Y:S02]  /*0560*/  HADD2.F32 R7, -RZ, R28.reuse.H0_H0 ;  /* 0x2000001cff077230 */ /* 0x100fe40000004100 */
[----:B------:R-:W-:-:S03]  /*0570*/  HADD2.F32 R6, -RZ, R28.H1_H1 ;  /* 0x3000001cff067230 */ /* 0x000fc60000004100 */
        /* <DEDUP_REMOVED lines=64> */
.L_x_1745:
[----:B------:R-:W-:Y:S05]  /*0980*/  BSYNC B0 ;  /* 0x0000000000007941 */ /* 0x000fea0003800000 */
.L_x_1744:
        /* <DEDUP_REMOVED lines=30> */
.L_x_1748:
[----:B-1----:R-:W2:Y:S04]  /*0b70*/  LDG.E.STRONG.GPU R8, desc[UR8][R6.64] ;  /* 0x0000000806087981 */ /* 0x002ea8000c1ef900 */
[----:B--2---:R-:W-:Y:S01]  /*0b80*/  CCTL.IVALL ;  /* 0x00000000ff00798f */ /* 0x004fe20002000000 */
[----:B------:R-:W-:Y:S05]  /*0b90*/  YIELD ;  /* 0x0000000000007946 */ /* 0x000fea0003800000 */
[----:B------:R-:W-:-:S13]  /*0ba0*/  ISETP.NE.AND P1, PT, R8, R27, PT ;  /* 0x0000001b0800720c */ /* 0x000fda0003f25270 */
[----:B------:R-:W-:Y:S05]  /*0bb0*/  @P1 BRA `(.L_x_1748) ;  /* 0xfffffffc00ec1947 */ /* 0x000fea000383ffff */
.L_x_1747:
        /* <DEDUP_REMOVED lines=11> */
.L_x_1750:
        /* <DEDUP_REMOVED lines=17> */
[----:B------:R-:W2:Y:S01]  /*0d80*/  @!P5 LDC R10, c[0x0][0x10] ;  /* 0x00000400ff0adb82 */ /* 0x000ea20000000800 */
[----:B------:R-:W-:Y:S01]  /*0d90*/  @!P5 LOP3.LUT R15, R16, 0x1, RZ, 0xc0, !PT ;  /* 0x00000001100fd812 */ /* 0x000fe200078ec0ff */
[----:B------:R-:W3:Y:S04]  /*0da0*/  @!P3 S2R R12, SR_CTAID.Y ;  /* 0x00000000000cb919 */ /* 0x000ee80000002600 */
[----:B--2---:R-:W-:-:S04]  /*0db0*/  @!P5 IMAD R14, R10, R15, RZ ;  /* 0x0000000f0a0ed224 */ /* 0x004fc800078e02ff */
[----:B------:R-:W-:Y:S02]  /*0dc0*/  @!P5 IMAD R14, R14, R21, RZ ;  /* 0x000000150e0ed224 */ /* 0x000fe400078e02ff */
[----:B-1----:R-:W-:Y:S02]  /*0dd0*/  @!P5 IMAD R13, R13, R10, R8 ;  /* 0x0000000a0d0dd224 */ /* 0x002fe400078e0208 */
[----:B------:R-:W1:Y:S01]  /*0de0*/  @!P5 LDC.64 R8, c[0x0][0x248] ;  /* 0x00009200ff08db82 */ /* 0x000e620000000a00 */
[----:B------:R-:W-:-:S07]  /*0df0*/  @!P5 SHF.L.U32 R15, R14, 0x1, RZ ;  /* 0x000000010e0fd819 */ /* 0x000fce00000006ff */
[----:B------:R-:W3:Y:S01]  /*0e00*/  @!P3 LDC R10, c[0x0][0x10] ;  /* 0x00000400ff0abb82 */ /* 0x000ee20000000800 */
[----:B-1----:R-:W-:-:S07]  /*0e10*/  @!P5 IMAD.WIDE R8, R15, 0x4, R8 ;  /* 0x000000040f08d825 */ /* 0x002fce00078e0208 */
[----:B------:R-:W1:Y:S01]  /*0e20*/  @!P3 LDC.64 R14, c[0x0][0x248] ;  /* 0x00009200ff0ebb82 */ /* 0x000e620000000a00 */
[----:B------:R-:W-:Y:S01]  /*0e30*/  @!P5 IMAD.WIDE.U32 R8, R13, 0x8, R8 ;  /* 0x000000080d08d825 */ /* 0x000fe200078e0008 */
[----:B------:R-:W-:-:S03]  /*0e40*/  @!P3 LOP3.LUT R13, R16, 0x1, RZ, 0xc0, !PT ;  /* 0x00000001100db812 */ /* 0x000fc600078ec0ff */
[----:B---3--:R-:W-:Y:S02]  /*0e50*/  @!P3 IMAD R11, R11, R10, R12 ;  /* 0x0000000a0b0bb224 */ /* 0x008fe400078e020c */
[----:B------:R-:W-:Y:S01]  /*0e60*/  @!P3 IMAD R10, R10, R13, RZ ;  /* 0x0000000d0a0ab224 */ /* 0x000fe200078e02ff */
[----:B------:R-:W-:Y:S01]  /*0e70*/  IADD3 R13, R26, 0x3, RZ ;  /* 0x000000031a0d7810 */ /* 0x000fe20007ffe0ff */
[----:B------:R-:W2:Y:S02]  /*0e80*/  @!P5 LDG.E.64 R8, desc[UR8][R8.64] ;  /* 0x000000080808d981 */ /* 0x000ea4000c1e1b00 */
[----:B------:R-:W-:Y:S01]  /*0e90*/  @!P3 IMAD R10, R10, R21, RZ ;  /* 0x000000150a0ab224 */ /* 0x000fe200078e02ff */
[----:B------:R-:W-:-:S04]  /*0ea0*/  ISETP.EQ.OR P1, PT, R13, UR7, P2 ;  /* 0x000000070d007c0c */ /* 0x000fc80009722670 */
[----:B------:R-:W-:-:S05]  /*0eb0*/  @!P3 SHF.L.U32 R29, R10, 0x1, RZ ;  /* 0x000000010a1db819 */ /* 0x000fca00000006ff */
[----:B-1----:R-:W-:-:S04]  /*0ec0*/  @!P3 IMAD.WIDE R14, R29, 0x4, R14 ;  /* 0x000000041d0eb825 */ /* 0x002fc800078e020e */
[----:B------:R-:W1:Y:S01]  /*0ed0*/  @!P1 S2R R10, SR_CTAID.Y ;  /* 0x00000000000a9919 */ /* 0x000e620000002600 */
[----:B------:R-:W-:Y:S02]  /*0ee0*/  @!P3 IMAD.WIDE.U32 R14, R11, 0x8, R14 ;  /* 0x000000080b0eb825 */ /* 0x000fe400078e000e */
[----:B------:R-:W1:Y:S02]  /*0ef0*/  @!P1 LDC R11, c[0x0][0x10] ;  /* 0x00000400ff0b9b82 */ /* 0x000e640000000800 */
[----:B-1----:R-:W-:Y:S02]  /*0f00*/  @!P1 IMAD R13, R13, R11, R10 ;  /* 0x0000000b0d0d9224 */ /* 0x002fe400078e020a */
[----:B0-----:R-:W-:Y:S01]  /*0f10*/  @!P4 FADD.FTZ R4, R4, R6 ;  /* 0x000000060404c221 */ /* 0x001fe20000010000 */
[----:B------:R-:W-:-:S05]  /*0f20*/  @!P1 LOP3.LUT R6, R16, 0x1, RZ, 0xc0, !PT ;  /* 0x0000000110069812 */ /* 0x000fca00078ec0ff */
[----:B------:R-:W-:Y:S02]  /*0f30*/  @!P1 IMAD R6, R11, R6, RZ ;  /* 0x000000060b069224 */ /* 0x000fe400078e02ff */
[----:B------:R-:W0:Y:S02]  /*0f40*/  @!P1 LDC.64 R10, c[0x0][0x248] ;  /* 0x00009200ff0a9b82 */ /* 0x000e240000000a00 */
[----:B------:R-:W-:-:S05]  /*0f50*/  @!P1 IMAD R6, R6, R21, RZ ;  /* 0x0000001506069224 */ /* 0x000fca00078e02ff */
[----:B------:R-:W-:-:S05]  /*0f60*/  @!P1 SHF.L.U32 R29, R6, 0x1, RZ ;  /* 0x00000001061d9819 */ /* 0x000fca00000006ff */
[----:B0-----:R-:W-:-:S04]  /*0f70*/  @!P1 IMAD.WIDE R10, R29, 0x4, R10 ;  /* 0x000000041d0a9825 */ /* 0x001fc800078e020a */
[----:B------:R-:W-:Y:S02]  /*0f80*/  @!P1 IMAD.WIDE.U32 R12, R13, 0x8, R10 ;  /* 0x000000080d0c9825 */ /* 0x000fe400078e000a */
[----:B------:R-:W3:Y:S04]  /*0f90*/  @!P3 LDG.E.64 R10, desc[UR8][R14.64] ;  /* 0x000000080e0ab981 */ /* 0x000ee8000c1e1b00 */
[----:B------:R-:W4:Y:S01]  /*0fa0*/  @!P1 LDG.E.64 R12, desc[UR8][R12.64] ;  /* 0x000000080c0c9981 */ /* 0x000f22000c1e1b00 */
[----:B------:R-:W-:Y:S01]  /*0fb0*/  IADD3 R27, R27, -0x4, RZ ;  /* 0xfffffffc1b1b7810 */ /* 0x000fe20007ffe0ff */
[----:B------:R-:W-:-:S03]  /*0fc0*/  @!P4 FADD.FTZ R5, R5, R7 ;  /* 0x000000070505c221 */ /* 0x000fc60000010000 */
        /* <DEDUP_REMOVED lines=9> */
.L_x_1749:
        /* <DEDUP_REMOVED lines=19> */
.L_x_1752:
[----:B------:R-:W-:Y:S05]  /*1190*/  BSYNC B0 ;  /* 0x0000000000007941 */ /* 0x000fea0003800000 */
.L_x_1751:
[----:B------:R-:W-:Y:S05]  /*11a0*/  @!P3 BRA `(.L_x_1746) ;  /* 0x00000000007cb947 */ /* 0x000fea0003800000 */
[C---:B------:R-:W-:Y:S02]  /*11b0*/  IADD3 R10, R26.reuse, 0x2, RZ ;  /* 0x000000021a0a7810 */ /* 0x040fe40007ffe0ff */
[----:B------:R-:W-:Y:S02]  /*11c0*/  IADD3 R26, R26, 0x1, RZ ;  /* 0x000000011a1a7810 */ /* 0x000fe40007ffe0ff */
[----:B------:R-:W-:Y:S02]  /*11d0*/  ISETP.EQ.OR P1, PT, R10, UR7, P2 ;  /* 0x000000070a007c0c */ /* 0x000fe40009722670 */
[----:B------:R-:W-:Y:S02]  /*11e0*/  ISETP.EQ.OR P3, PT, R26, UR7, P2 ;  /* 0x000000071a007c0c */ /* 0x000fe40009762670 */
[----:B------:R-:W-:-:S11]  /*11f0*/  ISETP.EQ.OR P1, PT, R8, 0x2, P1 ;  /* 0x000000020800780c */ /* 0x000fd60000f22670 */
[----:B------:R-:W1:Y:S01]  /*1200*/  @!P3 LDC R14, c[0x0][0x10] ;  /* 0x00000400ff0ebb82 */ /* 0x000e620000000800 */
[C---:B------:R-:W-:Y:S01]  /*1210*/  @!P3 LOP3.LUT R7, R16.reuse, 0x1, RZ, 0xc0, !PT ;  /* 0x000000011007b812 */ /* 0x040fe200078ec0ff */
[----:B------:R-:W2:Y:S01]  /*1220*/  @!P3 S2R R13, SR_CTAID.Y ;  /* 0x00000000000db919 */ /* 0x000ea20000002600 */
[----:B------:R-:W-:Y:S01]  /*1230*/  @!P1 LOP3.LUT R9, R16, 0x1, RZ, 0xc0, !PT ;  /* 0x0000000110099812 */ /* 0x000fe200078ec0ff */
[----:B------:R-:W3:Y:S04]  /*1240*/  @!P1 S2R R12, SR_CTAID.Y ;  /* 0x00000000000c9919 */ /* 0x000ee80000002600 */
[----:B------:R-:W4:Y:S01]  /*1250*/  @!P1 LDC R11, c[0x0][0x10] ;  /* 0x00000400ff0b9b82 */ /* 0x000f220000000800 */
[----:B-1----:R-:W-:-:S07]  /*1260*/  @!P3 IMAD R8, R14, R7, RZ ;  /* 0x000000070e08b224 */ /* 0x002fce00078e02ff */
[----:B------:R-:W1:Y:S01]  /*1270*/  @!P3 LDC.64 R6, c[0x0][0x248] ;  /* 0x00009200ff06bb82 */ /* 0x000e620000000a00 */
[----:B------:R-:W-:Y:S02]  /*1280*/  @!P3 IMAD R15, R8, R21, RZ ;  /* 0x00000015080fb224 */ /* 0x000fe400078e02ff */
[----:B----4-:R-:W-:-:S03]  /*1290*/  @!P1 IMAD R9, R11, R9, RZ ;  /* 0x000000090b099224 */ /* 0x010fc600078e02ff */
[----:B------:R-:W-:Y:S01]  /*12a0*/  @!P3 SHF.L.U32 R15, R15, 0x1, RZ ;  /* 0x000000010f0fb819 */ /* 0x000fe200000006ff */
[----:B--2---:R-:W-:Y:S02]  /*12b0*/  @!P3 IMAD R13, R26, R14, R13 ;  /* 0x0000000e1a0db224 */ /* 0x004fe400078e020d */
[----:B------:R-:W-:Y:S02]  /*12c0*/  @!P1 IMAD R21, R9, R21, RZ ;  /* 0x0000001509159224 */ /* 0x000fe400078e02ff */
[----:B------:R-:W2:Y:S01]  /*12d0*/  @!P1 LDC.64 R8, c[0x0][0x248] ;  /* 0x00009200ff089b82 */ /* 0x000ea20000000a00 */
[----:B---3--:R-:W-:Y:S02]  /*12e0*/  @!P1 IMAD R11, R10, R11, R12 ;  /* 0x0000000b0a0b9224 */ /* 0x008fe400078e020c */
[----:B------:R-:W-:Y:S01]  /*12f0*/  @!P1 SHF.L.U32 R21, R21, 0x1, RZ ;  /* 0x0000000115159819 */ /* 0x000fe200000006ff */
[----:B-1----:R-:W-:-:S04]  /*1300*/  @!P3 IMAD.WIDE R6, R15, 0x4, R6 ;  /* 0x000000040f06b825 */ /* 0x002fc800078e0206 */
[----:B------:R-:W-:-:S04]  /*1310*/  @!P3 IMAD.WIDE.U32 R6, R13, 0x8, R6 ;  /* 0x000000080d06b825 */ /* 0x000fc800078e0006 */
[----:B--2---:R-:W-:Y:S02]  /*1320*/  @!P1 IMAD.WIDE R8, R21, 0x4, R8 ;  /* 0x0000000415089825 */ /* 0x004fe400078e0208 */
[----:B------:R-:W0:Y:S02]  /*1330*/  @!P3 LDG.E.64 R6, desc[UR8][R6.64] ;  /* 0x000000080606b981 */ /* 0x000e24000c1e1b00 */
[----:B------:R-:W-:-:S06]  /*1340*/  @!P1 IMAD.WIDE.U32 R8, R11, 0x8, R8 ;  /* 0x000000080b089825 */ /* 0x000fcc00078e0008 */
[----:B------:R-:W2:Y:S01]  /*1350*/  @!P1 LDG.E.64 R8, desc[UR8][R8.64] ;  /* 0x0000000808089981 */ /* 0x000ea2000c1e1b00 */
[----:B0-----:R-:W-:Y:S01]  /*1360*/  @!P3 FADD.FTZ R4, R4, R6 ;  /* 0x000000060404b221 */ /* 0x001fe20000010000 */
[----:B------:R-:W-:-:S03]  /*1370*/  @!P3 FADD.FTZ R5, R5, R7 ;  /* 0x000000070505b221 */ /* 0x000fc60000010000 */
[----:B--2---:R-:W-:Y:S01]  /*1380*/  @!P1 FADD.FTZ R4, R4, R8 ;  /* 0x0000000804049221 */ /* 0x004fe20000010000 */
[----:B------:R-:W-:-:S07]  /*1390*/  @!P1 FADD.FTZ R5, R5, R9 ;  /* 0x0000000905059221 */ /* 0x000fce0000010000 */
.L_x_1746:
[----:B------:R-:W-:Y:S01]  /*13a0*/  ULDC.64 UR12, c[0x0][0x218] ;  /* 0x00008600000c7ab9 */ /* 0x000fe20000000a00 */
[----:B------:R-:W-:Y:S01]  /*13b0*/  LOP3.LUT P1, RZ, R20, UR7, RZ, 0xfc, !PT ;  /* 0x0000000714ff7c12 */ /* 0x000fe2000f82fcff */
[----:B------:R-:W2:Y:S01]  /*13c0*/  S2UR UR6, SR_CgaCtaId ;  /* 0x00000000000679c3 */ /* 0x000ea20000008800 */
[----:B------:R-:W-:Y:S01]  /*13d0*/  ISETP.EQ.U32.AND P3, PT, RZ, UR12, PT ;  /* 0x0000000cff007c0c */ /* 0x000fe2000bf62070 */
[----:B------:R-:W-:Y:S01]  /*13e0*/  UMOV UR5, 0x400 ;  /* 0x0000040000057882 */ /* 0x000fe20000000000 */
[----:B------:R-:W-:Y:S01]  /*13f0*/  IADD3 R0, -R0, RZ, RZ ;  /* 0x000000ff00007210 */ /* 0x000fe20007ffe1ff */
[----:B------:R-:W-:Y:S01]  /*1400*/  ULDC UR11, c[0x0][0x288] ;  /* 0x0000a200000b7ab9 */ /* 0x000fe20000000800 */
[----:B------:R-:W-:-:S03]  /*1410*/  ISETP.EQ.OR.EX P1, PT, RZ, UR13, P1, P3 ;  /* 0x0000000dff007c0c */ /* 0x000fc60008f22730 */
[----:B-1----:R-:W1:Y:S01]  /*1420*/  LDC.64 R10, c[0x0][0x228] ;  /* 0x00008a00ff0a7b82 */ /* 0x002e620000000a00 */
[----:B------:R-:W-:-:S04]  /*1430*/  IMAD R0, R0, UR11, R17 ;  /* 0x0000000b00007c24 */ /* 0x000fc8000f8e0211 */
[----:B------:R-:W-:-:S03]  /*1440*/  IMAD R15, R0, 0xc, R3 ;  /* 0x0000000c000f7824 */ /* 0x000fc600078e0203 */
        /* <DEDUP_REMOVED lines=14> */
[----:B0-----:R-:W-:-:S02]  /*1530*/  HADD2.F32 R5, -RZ, R28.H1_H1 ;  /* 0x3000001cff057230 */ /* 0x001fc40000004100 */
[----:B-1----:R-:W-:Y:S01]  /*1540*/  HADD2.F32 R9, -RZ, R28.H0_H0 ;  /* 0x2000001cff097230 */ /* 0x002fe20000004100 */
[----:B------:R-:W0:Y:S02]  /*1550*/  LDS.64 R14, [UR5+0x78] ;  /* 0x00007805ff0e7984 */ /* 0x000e240008000a00 */
[----:B0-----:R-:W-:-:S04]  /*1560*/  FMUL.FTZ R14, R14, UR6 ;  /* 0x000000060e0e7c20 */ /* 0x001fc80008410000 */
[----:B------:R-:W-:Y:S01]  /*1570*/  FMUL.FTZ R0, R14, R14 ;  /* 0x0000000e0e007220 */ /* 0x000fe20000410000 */
        /* <DEDUP_REMOVED lines=24> */
.L_x_1753:
[----:B------:R-:W-:Y:S04]  /*1700*/  BSSY B0, `(.L_x_1754) ;  /* 0x000000e000007945 */ /* 0x000fe80003800000 */
[----:B------:R-:W-:Y:S05]  /*1710*/  @!P0 BRA `(.L_x_1755) ;  /* 0x0000000000308947 */ /* 0x000fea0003800000 */
[----:B------:R-:W-:Y:S01]  /*1720*/  SHF.R.S32.HI R5, RZ, 0x1f, R18 ;  /* 0x0000001fff057819 */ /* 0x000fe20000011412 */
[----:B------:R-:W-:Y:S01]  /*1730*/  ULDC.64 UR12, c[0x0][0x270] ;  /* 0x00009c00000c7ab9 */ /* 0x000fe20000000a00 */
[----:B------:R-:W-:Y:S02]  /*1740*/  MOV R23, R25 ;  /* 0x0000001900177202 */ /* 0x000fe40000000f00 */
[----:B------:R-:W-:Y:S01]  /*1750*/  F2FP.F16.F32.PACK_AB R7, R7, R6 ;  /* 0x000000060707723e */ /* 0x000fe200000000ff */
        /* <DEDUP_REMOVED lines=8> */
.L_x_1755:
[----:B------:R-:W-:Y:S05]  /*17e0*/  BSYNC B0 ;  /* 0x0000000000007941 */ /* 0x000fea0003800000 */
.L_x_1754:
[----:B------:R-:W1:Y:S01]  /*17f0*/  LDC R0, c[0x0][0x10] ;  /* 0x00000400ff007b82 */ /* 0x000e620000000800 */
[----:B------:R-:W-:Y:S02]  /*1800*/  IADD3 R16, R16, 0x1, RZ ;  /* 0x0000000110107810 */ /* 0x000fe40007ffe0ff */
[----:B-1----:R-:W-:-:S04]  /*1810*/  IADD3 R17, R0, R17, RZ ;  /* 0x0000001100117210 */ /* 0x002fc80007ffe0ff */
[----:B------:R-:W-:-:S13]  /*1820*/  ISETP.GE.AND P1, PT, R17, UR4, PT ;  /* 0x0000000411007c0c */ /* 0x000fda000bf26270 */
[----:B------:R-:W-:Y:S05]  /*1830*/  @!P1 BRA `(.L_x_1756) ;  /* 0xffffffe8006c9947 */ /* 0x000fea000383ffff */
[----:B------:R-:W-:Y:S05]  /*1840*/  EXIT ;  /* 0x000000000000794d */ /* 0x000fea0003800000 */
.L_x_1757:
        /* <DEDUP_REMOVED lines=11> */
.L_x_2327:


//--------------------- .text._Z35group_norm_nhwc_fwd_one_pass_kernelI11Fp16IOFp32WLi128ELi12ELi384EEv26Group_norm_nhwc_fwd_params --------------------------
	.section	.text._Z35group_norm_nhwc_fwd_one_pass_kernelI11Fp16IOFp32WLi128ELi12ELi384EEv26Group_norm_nhwc_fwd_params,"ax",@progbits
	.align	128
        .global         _Z35group_norm_nhwc_fwd_one_pass_kernelI11Fp16IOFp32WLi128ELi12ELi384EEv26Group_norm_nhwc_fwd_params
        .type           _Z35group_norm_nhwc_fwd_one_pass_kernelI11Fp16IOFp32WLi128ELi12ELi384EEv26Group_norm_nhwc_fwd_params,@function
        .size           _Z35group_norm_nhwc_fwd_one_pass_kernelI11Fp16IOFp32WLi128ELi12ELi384EEv26Group_norm_nhwc_fwd_params,(.L_x_2328 - _Z35group_norm_nhwc_fwd_one_pass_kernelI11Fp16IOFp32WLi128ELi12ELi384EEv26Group_norm_nhwc_fwd_params)
        .other          _Z35group_norm_nhwc_fwd_one_pass_kernelI11Fp16IOFp32WLi128ELi12ELi384EEv26Group_norm_nhwc_fwd_params,@"STO_CUDA_ENTRY STV_DEFAULT"
_Z35group_norm_nhwc_fwd_one_pass_kernelI11Fp16IOFp32WLi128ELi12ELi384EEv26Group_norm_nhwc_fwd_params:
.text._Z35group_norm_nhwc_fwd_one_pass_kernelI11Fp16IOFp32WLi128ELi12ELi384EEv26Group_norm_nhwc_fwd_params:
        /* <DEDUP_REMOVED lines=31> */
.L_x_1773:
        /* <DEDUP_REMOVED lines=70> */
[----:B------:R-:W-:Y:S01]  /*0650*/  ISETP.NE.AND P2, PT, R20, RZ, PT ;  /* 0x000000ff1400720c */ /* 0x000fe20003f45270 */
[----:B--2---:R-:W-:-:S02]  /*0660*/  HADD2.F32 R9, -RZ, R2.H1_H1 ;  /* 0x30000002ff097230 */ /* 0x004fc40000004100 */
[----:B------:R-:W-:Y:S02]  /*0670*/  HADD2.F32 R8, -RZ, R2.H0_H0 ;  /* 0x20000002ff087230 */ /* 0x000fe40000004100 */
[--C-:B---3--:R-:W-:Y:S02]  /*0680*/  HADD2.F32 R13, -RZ, R0.reuse.H1_H1 ;  /* 0x30000000ff0d7230 */ /* 0x108fe40000004100 */
[----:B------:R-:W-:Y:S01]  /*0690*/  FMUL.FTZ R11, R9, R9 ;  /* 0x00000009090b7220 */ /* 0x000fe20000410000 */
[----:B------:R-:W-:Y:S02]  /*06a0*/  HADD2.F32 R10, -RZ, R0.H0_H0 ;  /* 0x20000000ff0a7230 */ /* 0x000fe40000004100 */
[C---:B------:R-:W-:Y:S01]  /*06b0*/  FADD.FTZ R9, R8.reuse, R9 ;  /* 0x0000000908097221 */ /* 0x040fe20000010000 */
[----:B------:R-:W-:Y:S01]  /*06c0*/  FMUL.FTZ R15, R13, R13 ;  /* 0x0000000d0d0f7220 */ /* 0x000fe20000410000 */
[----:B------:R-:W-:Y:S01]  /*06d0*/  FFMA.FTZ R11, R8, R8, R11 ;  /* 0x00000008080b7223 */ /* 0x000fe2000001000b */
[C---:B------:R-:W-:Y:S01]  /*06e0*/  FADD.FTZ R8, R10.reuse, R13 ;  /* 0x0000000d0a087221 */ /* 0x040fe20000010000 */
[----:B------:R-:W-:Y:S01]  /*06f0*/  FADD.FTZ R9, RZ, R9 ;  /* 0x00000009ff097221 */ /* 0x000fe20000010000 */
[----:B------:R-:W-:Y:S01]  /*0700*/  FFMA.FTZ R10, R10, R10, R15 ;  /* 0x0000000a0a0a7223 */ /* 0x000fe2000001000f */
[----:B------:R-:W-:-:S02]  /*0710*/  FADD.FTZ R11, RZ, R11 ;  /* 0x0000000bff0b7221 */ /* 0x000fc40000010000 */
[----:B------:R-:W-:Y:S02]  /*0720*/  FADD.FTZ R4, R9, R8 ;  /* 0x0000000809047221 */ /* 0x000fe40000010000 */
[----:B------:R-:W-:-:S03]  /*0730*/  FADD.FTZ R5, R11, R10 ;  /* 0x0000000a0b057221 */ /* 0x000fc60000010000 */
        /* <DEDUP_REMOVED lines=58> */
.L_x_1759:
[----:B------:R-:W-:Y:S05]  /*0ae0*/  BSYNC B0 ;  /* 0x0000000000007941 */ /* 0x000fea0003800000 */
.L_x_1758:
        /* <DEDUP_REMOVED lines=12> */
[CC--:B-1----:R-:W-:Y:S02]  /*0bb0*/  IMAD R11, R10.reuse, R13.reuse, RZ ;  /* 0x0000000d0a0b7224 */ /* 0x0c2fe400078e02ff */
[----:B------:R-:W-:Y:S02]  /*0bc0*/  IMAD R23, R10, R13, RZ ;  /* 0x0000000d0a177224 */ /* 0x000fe400078e02ff */
        /* <DEDUP_REMOVED lines=15> */
[----:B-1----:R-:W-:-:S05]  /*0cc0*/  LOP3.LUT R8, R17, 0x1, RZ, 0xc0, !PT ;  /* 0x0000000111087812 */ /* 0x002fca00078ec0ff */
[----:B------:R-:W-:-:S04]  /*0cd0*/  IMAD R13, R8, R13, R14 ;  /* 0x0000000d080d7224 */ /* 0x000fc800078e020e */
[----:B------:R-:W-:-:S07]  /*0ce0*/  IMAD.WIDE.U32 R6, R13, 0x4, R6 ;  /* 0x000000040d067825 */ /* 0x000fce00078e0006 */
.L_x_1762:
[----:B------:R-:W2:Y:S04]  /*0cf0*/  LDG.E.STRONG.GPU R8, desc[UR8][R6.64] ;  /* 0x0000000806087981 */ /* 0x000ea8000c1ef900 */
[----:B--2---:R-:W-:Y:S01]  /*0d00*/  CCTL.IVALL ;  /* 0x00000000ff00798f */ /* 0x004fe20002000000 */
[----:B------:R-:W-:Y:S05]  /*0d10*/  YIELD ;  /* 0x0000000000007946 */ /* 0x000fea0003800000 */
[----:B------:R-:W-:-:S13]  /*0d20*/  ISETP.NE.AND P1, PT, R8, R23, PT ;  /* 0x000000170800720c */ /* 0x000fda0003f25270 */
[----:B------:R-:W-:Y:S05]  /*0d30*/  @P1 BRA `(.L_x_1762) ;  /* 0xfffffffc00ec1947 */ /* 0x000fea000383ffff */
.L_x_1761:
        /* <DEDUP_REMOVED lines=11> */
.L_x_1764:
        /* <DEDUP_REMOVED lines=63> */
.L_x_1763:
[----:B------:R-:W-:-:S13]  /*11e0*/  LOP3.LUT P1, R6, R12, 0x3, RZ, 0xc0, !PT ;  /* 0x000000030c067812 */ /* 0x000fda000782c0ff */
[----:B------:R-:W-:Y:S05]  /*11f0*/  @!P1 BRA `(.L_x_1760) ;  /* 0x0000000000cc9947 */ /* 0x000fea0003800000 */
[----:B------:R-:W-:Y:S01]  /*1200*/  ISETP.EQ.OR P1, PT, R13, UR7, P2 ;  /* 0x000000070d007c0c */ /* 0x000fe20009722670 */
[----:B------:R-:W-:Y:S01]  /*1210*/  BSSY B0, `(.L_x_1765) ;  /* 0x0000010000007945 */ /* 0x000fe20003800000 */
[----:B------:R-:W-:-:S11]  /*1220*/  ISETP.NE.AND P3, PT, R6, 0x1, PT ;  /* 0x000000010600780c */ /* 0x000fd60003f65270 */
[----:B------:R-:W-:Y:S05]  /*1230*/  @P1 BRA `(.L_x_1766) ;  /* 0x0000000000341947 */ /* 0x000fea0003800000 */
[----:B-1----:R-:W1:Y:S01]  /*1240*/  S2R R8, SR_CTAID.Y ;  /* 0x0000000000087919 */ /* 0x002e620000002600 */
        /* <DEDUP_REMOVED lines=12> */
.L_x_1766:
[----:B------:R-:W-:Y:S05]  /*1310*/  BSYNC B0 ;  /* 0x0000000000007941 */ /* 0x000fea0003800000 */
.L_x_1765:
[----:B------:R-:W-:Y:S05]  /*1320*/  @!P3 BRA `(.L_x_1760) ;  /* 0x000000000080b947 */ /* 0x000fea0003800000 */
[C---:B------:R-:W-:Y:S02]  /*1330*/  IADD3 R6, R13.reuse, 0x1, RZ ;  /* 0x000000010d067810 */ /* 0x040fe40007ffe0ff */
[----:B------:R-:W-:Y:S02]  /*1340*/  IADD3 R14, R13, 0x2, RZ ;  /* 0x000000020d0e7810 */ /* 0x000fe40007ffe0ff */
[----:B------:R-:W-:Y:S02]  /*1350*/  ISETP.EQ.OR P3, PT, R6, UR7, P2 ;  /* 0x0000000706007c0c */ /* 0x000fe40009762670 */
[----:B------:R-:W-:Y:S02]  /*1360*/  LOP3.LUT R7, R12, 0x3, RZ, 0xc0, !PT ;  /* 0x000000030c077812 */ /* 0x000fe400078ec0ff */
[----:B------:R-:W-:-:S04]  /*1370*/  ISETP.EQ.OR P1, PT, R14, UR7, P2 ;  /* 0x000000070e007c0c */ /* 0x000fc80009722670 */
[----:B------:R-:W-:-:S05]  /*1380*/  ISETP.EQ.OR P1, PT, R7, 0x2, P1 ;  /* 0x000000020700780c */ /* 0x000fca0000f22670 */
[----:B-1----:R-:W1:Y:S01]  /*1390*/  @!P3 S2R R15, SR_CTAID.Y ;  /* 0x00000000000fb919 */ /* 0x002e620000002600 */
[----:B------:R-:W1:Y:S01]  /*13a0*/  @!P3 LDC R11, c[0x0][0x10] ;  /* 0x00000400ff0bbb82 */ /* 0x000e620000000800 */
[----:B------:R-:W-:-:S06]  /*13b0*/  @!P3 LOP3.LUT R10, R17, 0x1, RZ, 0xc0, !PT ;  /* 0x00000001110ab812 */ /* 0x000fcc00078ec0ff */
[----:B------:R-:W2:Y:S01]  /*13c0*/  @!P1 S2R R13, SR_CTAID.Y ;  /* 0x00000000000d9919 */ /* 0x000ea20000002600 */
[----:B------:R-:W3:Y:S08]  /*13d0*/  @!P1 LDC R23, c[0x0][0x10] ;  /* 0x00000400ff179b82 */ /* 0x000ef00000000800 */
[----:B------:R-:W4:Y:S01]  /*13e0*/  @!P3 LDC.64 R8, c[0x0][0x248] ;  /* 0x00009200ff08bb82 */ /* 0x000f220000000a00 */
[----:B-1----:R-:W-:-:S07]  /*13f0*/  @!P3 IMAD R15, R6, R11, R15 ;  /* 0x0000000b060fb224 */ /* 0x002fce00078e020f */
[----:B------:R-:W1:Y:S01]  /*1400*/  @!P1 LDC.64 R6, c[0x0][0x248] ;  /* 0x00009200ff069b82 */ /* 0x000e620000000a00 */
[----:B------:R-:W-:Y:S01]  /*1410*/  @!P3 IMAD R11, R11, R10, RZ ;  /* 0x0000000a0b0bb224 */ /* 0x000fe200078e02ff */
[----:B------:R-:W-:-:S03]  /*1420*/  @!P1 LOP3.LUT R10, R17, 0x1, RZ, 0xc0, !PT ;  /* 0x00000001110a9812 */ /* 0x000fc600078ec0ff */
[----:B------:R-:W-:Y:S02]  /*1430*/  @!P3 IMAD R11, R11, R12, RZ ;  /* 0x0000000c0b0bb224 */ /* 0x000fe400078e02ff */
[----:B---3--:R-:W-:Y:S02]  /*1440*/  @!P1 IMAD R29, R23, R10, RZ ;  /* 0x0000000a171d9224 */ /* 0x008fe400078e02ff */
[----:B--2---:R-:W-:Y:S01]  /*1450*/  @!P1 IMAD R13, R14, R23, R13 ;  /* 0x000000170e0d9224 */ /* 0x004fe200078e020d */
[----:B------:R-:W-:Y:S01]  /*1460*/  @!P3 SHF.L.U32 R11, R11, 0x1, RZ ;  /* 0x000000010b0bb819 */ /* 0x000fe200000006ff */
[----:B------:R-:W-:-:S04]  /*1470*/  @!P1 IMAD R29, R29, R12, RZ ;  /* 0x0000000c1d1d9224 */ /* 0x000fc800078e02ff */
        /* <DEDUP_REMOVED lines=11> */
.L_x_1760:
        /* <DEDUP_REMOVED lines=22> */
[----:B------:R-:W-:Y:S01]  /*1690*/  MOV R3, 0x3f800000 ;  /* 0x3f80000000037802 */ /* 0x000fe20000000f00 */
[----:B0-----:R-:W-:-:S02]  /*16a0*/  HADD2.F32 R5, -RZ, R2.H0_H0 ;  /* 0x20000002ff057230 */ /* 0x001fc40000004100 */
[----:B------:R-:W0:Y:S01]  /*16b0*/  LDS.64 R14, [UR5+0x78] ;  /* 0x00007805ff0e7984 */ /* 0x000e220008000a00 */
[----:B-1----:R-:W-:Y:S02]  /*16c0*/  HADD2.F32 R9, -RZ, R2.H1_H1 ;  /* 0x30000002ff097230 */ /* 0x002fe40000004100 */
[--C-:B------:R-:W-:Y:S02]  /*16d0*/  HADD2.F32 R13, -RZ, R0.reuse.H0_H0 ;  /* 0x20000000ff0d7230 */ /* 0x100fe40000004100 */
[----:B------:R-:W-:Y:S02]  /*16e0*/  HADD2.F32 R23, -RZ, R0.H1_H1 ;  /* 0x30000000ff177230 */ /* 0x000fe40000004100 */
[----:B0-----:R-:W-:-:S04]  /*16f0*/  FMUL.FTZ R14, R14, UR6 ;  /* 0x000000060e0e7c20 */ /* 0x001fc80008410000 */
[----:B------:R-:W-:Y:S01]  /*1700*/  FMUL.FTZ R28, R14, R14 ;  /* 0x0000000e0e1c7220 */ /* 0x000fe20000410000 */
[--C-:B------:R-:W-:Y:S01]  /*1710*/  FADD.FTZ R0, R5, -R14.reuse ;  /* 0x8000000e05007221 */ /* 0x100fe20000010000 */
[--C-:B------:R-:W-:Y:S01]  /*1720*/  FADD.FTZ R2, R9, -R14.reuse ;  /* 0x8000000e09027221 */ /* 0x100fe20000010000 */
[----:B------:R-:W-:Y:S01]  /*1730*/  FADD.FTZ R4, R13, -R14 ;  /* 0x8000000e0d047221 */ /* 0x000fe20000010000 */
[----:B------:R-:W-:Y:S01]  /*1740*/  FFMA.FTZ R15, R15, UR6, -R28 ;  /* 0x000000060f0f7c23 */ /* 0x000fe2000801081c */
[----:B------:R-:W-:-:S04]  /*1750*/  FADD.FTZ R14, R23, -R14 ;  /* 0x8000000e170e7221 */ /* 0x000fc80000010000 */
        /* <DEDUP_REMOVED lines=25> */
.L_x_1767:
[----:B------:R-:W-:Y:S04]  /*18f0*/  BSSY B0, `(.L_x_1768) ;  /* 0x000000f000007945 */ /* 0x000fe80003800000 */
[----:B------:R-:W-:Y:S05]  /*1900*/  @!P0 BRA `(.L_x_1769) ;  /* 0x0000000000348947 */ /* 0x000fea0003800000 */
[----:B------:R-:W-:Y:S01]  /*1910*/  SHF.R.S32.HI R5, RZ, 0x1f, R18 ;  /* 0x0000001fff057819 */ /* 0x000fe20000011412 */
[----:B------:R-:W-:Y:S01]  /*1920*/  ULDC.64 UR12, c[0x0][0x270] ;  /* 0x00009c00000c7ab9 */ /* 0x000fe20000000a00 */
[----:B------:R-:W-:Y:S02]  /*1930*/  MOV R2, R24 ;  /* 0x0000001800027202 */ /* 0x000fe40000000f00 */
[----:B------:R-:W-:Y:S01]  /*1940*/  MOV R3, R27 ;  /* 0x0000001b00037202 */ /* 0x000fe20000000f00 */
[----:B------:R-:W-:Y:S01]  /*1950*/  IMAD R5, R5, UR12, RZ ;  /* 0x0000000c05057c24 */ /* 0x000fe2000f8e02ff */
[----:B------:R-:W-:Y:S01]  /*1960*/  F2FP.F16.F32.PACK_AB R7, R7, R8 ;  /* 0x000000080707723e */ /* 0x000fe200000000ff */
[----:B------:R-:W-:-:S04]  /*1970*/  IMAD.WIDE.U32 R2, R18, UR12, R2 ;  /* 0x0000000c12027c25 */ /* 0x000fc8000f8e0002 */
[----:B------:R-:W-:Y:S01]  /*1980*/  IMAD R5, R18, UR13, R5 ;  /* 0x0000000d12057c24 */ /* 0x000fe2000f8e0205 */
[----:B------:R-:W-:Y:S02]  /*1990*/  ULDC.64 UR12, c[0x0][0x210] ;  /* 0x00008400000c7ab9 */ /* 0x000fe40000000a00 */
[----:B------:R-:W-:Y:S02]  /*19a0*/  LEA R4, P2, R2, UR12, 0x1 ;  /* 0x0000000c02047c11 */ /* 0x000fe4000f8408ff */
[----:B------:R-:W-:-:S04]  /*19b0*/  IADD3 R5, R3, R5, RZ ;  /* 0x0000000503057210 */ /* 0x000fc80007ffe0ff */
[----:B------:R-:W-:-:S05]  /*19c0*/  LEA.HI.X R5, R2, UR13, R5, 0x1, P2 ;  /* 0x0000000d02057c11 */ /* 0x000fca00090f0c05 */
[----:B------:R0:W-:Y:S02]  /*19d0*/  STG.E desc[UR8][R4.64], R7 ;  /* 0x0000000704007986 */ /* 0x0001e4000c101908 */
.L_x_1769:
[----:B------:R-:W-:Y:S05]  /*19e0*/  BSYNC B0 ;  /* 0x0000000000007941 */ /* 0x000fea0003800000 */
.L_x_1768:
        /* <DEDUP_REMOVED lines=11> */
.L_x_1770:
        /* <DEDUP_REMOVED lines=11> */
[----:B------:R-:W-:Y:S01]  /*1b50*/  F2FP.F16.F32.PACK_AB R9, R9, R6 ;  /* 0x000000060909723e */ /* 0x000fe200000000ff */
[C---:B------:R-:W-:Y:S02]  /*1b60*/  IMAD R5, R0.reuse, UR13, R5 ;  /* 0x0000000d00057c24 */ /* 0x040fe4000f8e0205 */
[----:B------:R-:W-:Y:S01]  /*1b70*/  IMAD.WIDE.U32 R2, R0, UR12, R2 ;  /* 0x0000000c00027c25 */ /* 0x000fe2000f8e0002 */
[----:B------:R-:W-:Y:S02]  /*1b80*/  ULDC.64 UR12, c[0x0][0x210] ;  /* 0x00008400000c7ab9 */ /* 0x000fe40000000a00 */
[----:B------:R-:W-:-:S02]  /*1b90*/  LEA R4, P1, R2, UR12, 0x1 ;  /* 0x0000000c02047c11 */ /* 0x000fc4000f8208ff */
[----:B------:R-:W-:-:S04]  /*1ba0*/  IADD3 R5, R3, R5, RZ ;  /* 0x0000000503057210 */ /* 0x000fc80007ffe0ff */
[----:B------:R-:W-:-:S05]  /*1bb0*/  LEA.HI.X R5, R2, UR13, R5, 0x1, P1 ;  /* 0x0000000d02057c11 */ /* 0x000fca00088f0c05 */
[----:B------:R0:W-:Y:S02]  /*1bc0*/  STG.E desc[UR8][R4.64], R9 ;  /* 0x0000000904007986 */ /* 0x0001e4000c101908 */
.L_x_1772:
[----:B------:R-:W-:Y:S05]  /*1bd0*/  BSYNC B0 ;  /* 0x0000000000007941 */ /* 0x000fea0003800000 */
.L_x_1771:
[----:B------:R-:W1:Y:S01]  /*1be0*/  LDC R0, c[0x0][0x10] ;  /* 0x00000400ff007b82 */ /* 0x000e620000000800 */
[----:B------:R-:W-:Y:S02]  /*1bf0*/  IADD3 R17, R17, 0x1, RZ ;  /* 0x0000000111117810 */ /* 0x000fe40007ffe0ff */
[----:B-1----:R-:W-:-:S04]  /*1c00*/  IADD3 R21, R0, R21, RZ ;  /* 0x0000001500157210 */ /* 0x002fc80007ffe0ff */
[----:B------:R-:W-:-:S13]  /*1c10*/  ISETP.GE.AND P1, PT, R21, UR4, PT ;  /* 0x0000000415007c0c */ /* 0x000fda000bf26270 */
[----:B------:R-:W-:Y:S05]  /*1c20*/  @!P1 BRA `(.L_x_1773) ;  /* 0xffffffe400709947 */ /* 0x000fea000383ffff */
[----:B------:R-:W-:Y:S05]  /*1c30*/  EXIT ;  /* 0x000000000000794d */ /* 0x000fea0003800000 */
.L_x_1774:
        /* <DEDUP_REMOVED lines=12> */
.L_x_2328:


//--------------------- .text._Z35group_norm_nhwc_fwd_one_pass_kernelI11Fp16IOFp32WLi256ELi12ELi384EEv26Group_norm_nhwc_fwd_params --------------------------
	.section	.text._Z35group_norm_nhwc_fwd_one_pass_kernelI11Fp16IOFp32WLi256ELi12ELi384EEv26Group_norm_nhwc_fwd_params,"ax",@progbits
	.align	128
        .global         _Z35group_norm_nhwc_fwd_one_pass_kernelI11Fp16IOFp32WLi256ELi12ELi384EEv26Group_norm_nhwc_fwd_params
        .type           _Z35group_norm_nhwc_fwd_one_pass_kernelI11Fp16IOFp32WLi256ELi12ELi384EEv26Group_norm_nhwc_fwd_params,@function
        .size           _Z35group_norm_nhwc_fwd_one_pass_kernelI11Fp16IOFp32WLi256ELi12ELi384EEv26Group_norm_nhwc_fwd_params,(.L_x_2329 - _Z35group_norm_nhwc_fwd_one_pass_kernelI11Fp16IOFp32WLi256ELi12ELi384EEv26Group_norm_nhwc_fwd_params)
        .other          _Z35group_norm_nhwc_fwd_one_pass_kernelI11Fp16IOFp32WLi256ELi12ELi384EEv26Group_norm_nhwc_fwd_params,@"STO_CUDA_ENTRY STV_DEFAULT"
_Z35group_norm_nhwc_fwd_one_pass_kernelI11Fp16IOFp32WLi256ELi12ELi384EEv26Group_norm_nhwc_fwd_params:
.text._Z35group_norm_nhwc_fwd_one_pass_kernelI11Fp16IOFp32WLi256ELi12ELi384EEv26Group_norm_nhwc_fwd_params:
        /* <DEDUP_REMOVED lines=8> */
[----:B------:R-:W1:Y:S01]  /*0080*/  S2UR UR7, SR_CTAID.X ;  /* 0x00000000000779c3 */ /* 0x000e620000002500 */
[----:B------:R-:W-:Y:S01]  /*0090*/  ULDC.64 UR8, c[0x0][0x278] ;  /* 0x00009e0000087ab9 */ /* 0x000fe20000000a00 */
[----:B------:R-:W-:-:S06]  /*00a0*/  HFMA2.MMA R6, -RZ, RZ, 0, 0 ;  /* 0x00000000ff067435 */ /* 0x000fcc00000001ff */
[----:B------:R-:W1:Y:S01]  /*00b0*/  LDC R3, c[0x0][0x294] ;  /* 0x0000a500ff037b82 */ /* 0x000e620000000800 */
[----:B0-----:R-:W-:-:S05]  /*00c0*/  IMAD.WIDE.U32 R4, R2, -0x55555555, RZ ;  /* 0xaaaaaaab02047825 */ /* 0x001fca00078e00ff */
[----:B------:R-:W-:-:S05]  /*00d0*/  SHF.R.U32.HI R4, RZ, 0x2, R5 ;  /* 0x00000002ff047819 */ /* 0x000fca0000011605 */
[----:B-1----:R-:W-:-:S05]  /*00e0*/  IMAD R4, R3, UR7, R4 ;  /* 0x0000000703047c24 */ /* 0x002fca000f8e0204 */
[C---:B------:R-:W-:Y:S02]  /*00f0*/  ISETP.GE.U32.AND P0, PT, R4.reuse, UR8, PT ;  /* 0x0000000804007c0c */ /* 0x040fe4000bf06070 */
[----:B------:R-:W-:Y:S02]  /*0100*/  SHF.R.S32.HI R5, RZ, 0x1f, R4 ;  /* 0x0000001fff057819 */ /* 0x000fe40000011404 */
[C---:B------:R-:W-:Y:S02]  /*0110*/  IADD3 R7, R4.reuse, 0x40, RZ ;  /* 0x0000004004077810 */ /* 0x040fe40007ffe0ff */
[----:B------:R-:W-:Y:S01]  /*0120*/  ISETP.GE.AND.EX P0, PT, R5, UR9, PT, P0 ;  /* 0x0000000905007c0c */ /* 0x000fe2000bf06300 */
[----:B------:R-:W-:Y:S01]  /*0130*/  ULDC.64 UR8, c[0x0][0x208] ;  /* 0x0000820000087ab9 */ /* 0x000fe20000000a00 */
[----:B------:R-:W-:Y:S02]  /*0140*/  IADD3 R16, R4, 0x80, RZ ;  /* 0x0000008004107810 */ /* 0x000fe40007ffe0ff */
[----:B------:R-:W-:-:S13]  /*0150*/  ISETP.LT.U32.AND P0, PT, R2, 0x180, !P0 ;  /* 0x000001800200780c */ /* 0x000fda0004701070 */
.L_x_1796:
[----:B0-----:R-:W0:Y:S01]  /*0160*/  LDC R3, c[0x0][0x288] ;  /* 0x0000a200ff037b82 */ /* 0x001e220000000800 */
[----:B------:R-:W-:Y:S01]  /*0170*/  ULDC.64 UR12, c[0x0][0x278] ;  /* 0x00009e00000c7ab9 */ /* 0x000fe20000000a00 */
[----:B------:R-:W-:Y:S01]  /*0180*/  SHF.R.S32.HI R17, RZ, 0x1f, R7 ;  /* 0x0000001fff117819 */ /* 0x000fe20000011407 */
[----:B------:R-:W-:Y:S01]  /*0190*/  ULDC.64 UR10, c[0x0][0x280] ;  /* 0x0000a000000a7ab9 */ /* 0x000fe20000000a00 */
[----:B0123--:R-:W-:-:S04]  /*01a0*/  IABS R11, R3 ;  /* 0x00000003000b7213 */ /* 0x00ffc80000000000 */
        /* <DEDUP_REMOVED lines=8> */
[----:B------:R-:W-:-:S06]  /*0230*/  IMAD.HI.U32 R9, R9, R13, R8 ;  /* 0x0000000d09097227 */ /* 0x000fcc00078e0008 */
[----:B------:R-:W-:-:S04]  /*0240*/  IMAD.HI.U32 R15, R9, R10, RZ ;  /* 0x0000000a090f7227 */ /* 0x000fc800078e00ff */
[----:B------:R-:W-:Y:S01]  /*0250*/  IMAD.WIDE.U32 R8, R2, -0x55555555, RZ ;  /* 0xaaaaaaab02087825 */ /* 0x000fe200078e00ff */
        /* <DEDUP_REMOVED lines=8> */
[----:B------:R-:W-:-:S02]  /*02e0*/  ISETP.GE.AND P3, PT, R0, RZ, PT ;  /* 0x000000ff0000720c */ /* 0x000fc40003f66270 */
[----:B------:R-:W-:Y:S02]  /*02f0*/  SHF.R.U32.HI R11, RZ, 0x2, R9 ;  /* 0x00000002ff0b7819 */ /* 0x000fe40000011609 */
[----:B------:R-:W0:Y:S03]  /*0300*/  @P0 LDC.64 R8, c[0x0][0x270] ;  /* 0x00009c00ff080b82 */ /* 0x000e260000000a00 */
[----:B------:R-:W-:Y:S01]  /*0310*/  @P1 IADD3 R15, R15, 0x1, RZ ;  /* 0x000000010f0f1810 */ /* 0x000fe20007ffe0ff */
[----:B------:R-:W-:Y:S01]  /*0320*/  IMAD R11, R11, -0x6, R2 ;  /* 0xfffffffa0b0b7824 */ /* 0x000fe200078e0202 */
[----:B------:R-:W-:-:S04]  /*0330*/  ISETP.GE.U32.AND P1, PT, R7, UR12, PT ;  /* 0x0000000c07007c0c */ /* 0x000fc8000bf26070 */
[----:B------:R-:W-:Y:S02]  /*0340*/  @!P3 IADD3 R15, -R15, RZ, RZ ;  /* 0x000000ff0f0fb210 */ /* 0x000fe40007ffe1ff */
[----:B------:R-:W-:Y:S02]  /*0350*/  @!P2 LOP3.LUT R15, RZ, R3, RZ, 0x33, !PT ;  /* 0x00000003ff0fa212 */ /* 0x000fe400078e33ff */
[----:B------:R-:W-:Y:S02]  /*0360*/  ISETP.GE.AND.EX P1, PT, R17, UR13, PT, P1 ;  /* 0x0000000d11007c0c */ /* 0x000fe4000bf26310 */
[----:B------:R-:W-:Y:S02]  /*0370*/  IADD3 R0, -R15, RZ, RZ ;  /* 0x000000ff0f007210 */ /* 0x000fe40007ffe1ff */
[----:B------:R-:W-:Y:S02]  /*0380*/  ISETP.GT.U32.OR P1, PT, R2, 0x17f, P1 ;  /* 0x0000017f0200780c */ /* 0x000fe40000f24470 */
[----:B------:R-:W-:Y:S01]  /*0390*/  SHF.L.U32 R27, R11, 0x1, RZ ;  /* 0x000000010b1b7819 */ /* 0x000fe200000006ff */
[----:B------:R-:W-:Y:S01]  /*03a0*/  IMAD R0, R3, R0, R20 ;  /* 0x0000000003007224 */ /* 0x000fe200078e0214 */
[----:B------:R-:W-:Y:S01]  /*03b0*/  SHF.R.S32.HI R3, RZ, 0x1f, R16 ;  /* 0x0000001fff037819 */ /* 0x000fe20000011410 */
[----:B------:R-:W1:Y:S01]  /*03c0*/  @P0 LDC.64 R10, c[0x0][0x220] ;  /* 0x00008800ff0a0b82 */ /* 0x000e620000000a00 */
[----:B------:R-:W-:Y:S01]  /*03d0*/  ISETP.GE.U32.AND P2, PT, R16, UR12, PT ;  /* 0x0000000c10007c0c */ /* 0x000fe2000bf46070 */
[----:B------:R-:W-:Y:S01]  /*03e0*/  IMAD R0, R0, 0xc, RZ ;  /* 0x0000000c00007824 */ /* 0x000fe200078e02ff */
[----:B------:R-:W-:-:S02]  /*03f0*/  SHF.R.S32.HI R14, RZ, 0x1f, R15 ;  /* 0x0000001fff0e7819 */ /* 0x000fc4000001140f */
[----:B------:R-:W-:Y:S02]  /*0400*/  SHF.R.S32.HI R19, RZ, 0x1f, R27 ;  /* 0x0000001fff137819 */ /* 0x000fe4000001141b */
[----:B------:R-:W-:Y:S01]  /*0410*/  IADD3 R26, P3, R27, R0, RZ ;  /* 0x000000001b1a7210 */ /* 0x000fe20007f7e0ff */
[----:B------:R-:W2:Y:S01]  /*0420*/  @!P1 LDC.64 R12, c[0x0][0x270] ;  /* 0x00009c00ff0c9b82 */ /* 0x000ea20000000a00 */
[----:B------:R-:W-:Y:S01]  /*0430*/  ISETP.GE.AND.EX P2, PT, R3, UR13, PT, P2 ;  /* 0x0000000d03007c0c */ /* 0x000fe2000bf46320 */
[----:B------:R-:W-:Y:S01]  /*0440*/  IMAD R14, R14, UR10, RZ ;  /* 0x0000000a0e0e7c24 */ /* 0x000fe2000f8e02ff */
[----:B------:R-:W-:Y:S02]  /*0450*/  LEA.HI.X.SX32 R27, R0, R19, 0x1, P3 ;  /* 0x00000013001b7211 */ /* 0x000fe400018f0eff */
[----:B------:R-:W-:Y:S01]  /*0460*/  ISETP.GT.U32.OR P2, PT, R2, 0x17f, P2 ;  /* 0x0000017f0200780c */ /* 0x000fe20001744470 */
[C---:B------:R-:W-:Y:S02]  /*0470*/  IMAD R29, R15.reuse, UR11, R14 ;  /* 0x0000000b0f1d7c24 */ /* 0x040fe4000f8e020e */
[----:B------:R-:W-:-:S04]  /*0480*/  IMAD.WIDE.U32 R26, R15, UR10, R26 ;  /* 0x0000000a0f1a7c25 */ /* 0x000fc8000f8e001a */
[----:B0-----:R-:W-:Y:S01]  /*0490*/  @P0 IMAD R14, R5, R8, RZ ;  /* 0x00000008050e0224 */ /* 0x001fe200078e02ff */
[----:B------:R-:W-:Y:S02]  /*04a0*/  IADD3 R29, R27, R29, RZ ;  /* 0x0000001d1b1d7210 */ /* 0x000fe40007ffe0ff */
[----:B------:R-:W-:Y:S01]  /*04b0*/  @P0 MOV R28, R26 ;  /* 0x0000001a001c0202 */ /* 0x000fe20000000f00 */
[C---:B------:R-:W-:Y:S01]  /*04c0*/  @P0 IMAD R21, R4.reuse, R9, R14 ;  /* 0x0000000904150224 */ /* 0x040fe200078e020e */
[----:B------:R-:W-:Y:S01]  /*04d0*/  @!P1 MOV R23, R29 ;  /* 0x0000001d00179202 */ /* 0x000fe20000000f00 */
[----:B------:R-:W0:Y:S02]  /*04e0*/  @!P2 LDC.64 R18, c[0x0][0x270] ;  /* 0x00009c00ff12ab82 */ /* 0x000e240000000a00 */
[----:B------:R-:W-:-:S04]  /*04f0*/  @P0 IMAD.WIDE.U32 R8, R4, R8, R28 ;  /* 0x0000000804080225 */ /* 0x000fc800078e001c */
[----:B--2---:R-:W-:Y:S01]  /*0500*/  @!P1 IMAD R22, R17, R12, RZ ;  /* 0x0000000c11169224 */ /* 0x004fe200078e02ff */
[----:B------:R-:W-:Y:S01]  /*0510*/  @P0 IADD3 R9, R9, R21, RZ ;  /* 0x0000001509090210 */ /* 0x000fe20007ffe0ff */
[----:B------:R-:W2:Y:S01]  /*0520*/  @!P1 LDC.64 R14, c[0x0][0x220] ;  /* 0x00008800ff0e9b82 */ /* 0x000ea20000000a00 */
[C---:B-1----:R-:W-:Y:S01]  /*0530*/  @P0 LEA R10, P3, R8.reuse, R10, 0x1 ;  /* 0x0000000a080a0211 */ /* 0x042fe200078608ff */
[C---:B------:R-:W-:Y:S01]  /*0540*/  @!P1 IMAD R25, R7.reuse, R13, R22 ;  /* 0x0000000d07199224 */ /* 0x040fe200078e0216 */
[----:B------:R-:W-:Y:S02]  /*0550*/  @!P1 MOV R22, R26 ;  /* 0x0000001a00169202 */ /* 0x000fe40000000f00 */
[----:B------:R-:W-:Y:S02]  /*0560*/  @P0 LEA.HI.X R11, R8, R11, R9, 0x1, P3 ;  /* 0x0000000b080b0211 */ /* 0x000fe400018f0c09 */
[----:B------:R-:W-:Y:S01]  /*0570*/  MOV R21, RZ ;  /* 0x000000ff00157202 */ /* 0x000fe20000000f00 */
[----:B------:R-:W1:Y:S01]  /*0580*/  @!P2 LDC.64 R8, c[0x0][0x220] ;  /* 0x00008800ff08ab82 */ /* 0x000e620000000a00 */
[----:B------:R-:W-:-:S04]  /*0590*/  @!P1 IMAD.WIDE.U32 R12, R7, R12, R22 ;  /* 0x0000000c070c9225 */ /* 0x000fc800078e0016 */
[----:B------:R3:W4:Y:S01]  /*05a0*/  @P0 LDG.E R21, desc[UR8][R10.64] ;  /* 0x000000080a150981 */ /* 0x000722000c1e1900 */
[----:B------:R-:W-:Y:S01]  /*05b0*/  @!P1 IADD3 R13, R13, R25, RZ ;  /* 0x000000190d0d9210 */ /* 0x000fe20007ffe0ff */
[----:B0-----:R-:W-:-:S04]  /*05c0*/  @!P2 IMAD R22, R3, R18, RZ ;  /* 0x000000120316a224 */ /* 0x001fc800078e02ff */
[----:B------:R-:W-:Y:S01]  /*05d0*/  @!P2 IMAD R23, R16, R19, R22 ;  /* 0x000000131017a224 */ /* 0x000fe200078e0216 */
[----:B------:R-:W-:Y:S02]  /*05e0*/  MOV R19, RZ ;  /* 0x000000ff00137202 */ /* 0x000fe40000000f00 */
[----:B---3--:R-:W-:Y:S02]  /*05f0*/  @!P2 MOV R10, R26 ;  /* 0x0000001a000aa202 */ /* 0x008fe40000000f00 */
[C---:B--2---:R-:W-:Y:S02]  /*0600*/  @!P1 LEA R14, P3, R12.reuse, R14, 0x1 ;  /* 0x0000000e0c0e9211 */ /* 0x044fe400078608ff */
[----:B------:R-:W-:Y:S02]  /*0610*/  @!P2 MOV R11, R29 ;  /* 0x0000001d000ba202 */ /* 0x000fe40000000f00 */
[----:B------:R-:W-:Y:S01]  /*0620*/  @!P1 LEA.HI.X R15, R12, R15, R13, 0x1, P3 ;  /* 0x0000000f0c0f9211 */ /* 0x000fe200018f0c0d */
[----:B------:R-:W-:-:S04]  /*0630*/  @!P2 IMAD.WIDE.U32 R12, R16, R18, R10 ;  /* 0x00000012100ca225 */ /* 0x000fc800078e000a */
[----:B------:R0:W2:Y:S01]  /*0640*/  @!P1 LDG.E R19, desc[UR8][R14.64] ;  /* 0x000000080e139981 */ /* 0x0000a2000c1e1900 */
[----:B------:R-:W-:Y:S02]  /*0650*/  MOV R22, RZ ;  /* 0x000000ff00167202 */ /* 0x000fe40000000f00 */
[----:B------:R-:W-:Y:S02]  /*0660*/  @!P2 IADD3 R13, R13, R23, RZ ;  /* 0x000000170d0da210 */ /* 0x000fe40007ffe0ff */
[----:B-1----:R-:W-:-:S04]  /*0670*/  @!P2 LEA R10, P1, R12, R8, 0x1 ;  /* 0x000000080c0aa211 */ /* 0x002fc800078208ff */
[----:B------:R-:W-:-:S05]  /*0680*/  @!P2 LEA.HI.X R11, R12, R9, R13, 0x1, P1 ;  /* 0x000000090c0ba211 */ /* 0x000fca00008f0c0d */
[----:B------:R1:W3:Y:S01]  /*0690*/  @!P2 LDG.E R22, desc[UR8][R10.64] ;  /* 0x000000080a16a981 */ /* 0x0002e2000c1e1900 */
[----:B------:R-:W-:-:S04]  /*06a0*/  IADD3 R25, R4, 0xc0, RZ ;  /* 0x000000c004197810 */ /* 0x000fc80007ffe0ff */
[----:B------:R-:W-:Y:S02]  /*06b0*/  ISETP.GE.U32.AND P1, PT, R25, UR12, PT ;  /* 0x0000000c19007c0c */ /* 0x000fe4000bf26070 */
[----:B------:R-:W-:-:S04]  /*06c0*/  SHF.R.S32.HI R23, RZ, 0x1f, R25 ;  /* 0x0000001fff177819 */ /* 0x000fc80000011419 */
[----:B------:R-:W-:-:S04]  /*06d0*/  ISETP.GE.AND.EX P1, PT, R23, UR13, PT, P1 ;  /* 0x0000000d17007c0c */ /* 0x000fc8000bf26310 */
[----:B------:R-:W-:-:S13]  /*06e0*/  ISETP.GT.U32.OR P1, PT, R2, 0x17f, P1 ;  /* 0x0000017f0200780c */ /* 0x000fda0000f24470 */
[----:B------:R-:W5:Y:S02]  /*06f0*/  @!P1 LDC.64 R8, c[0x0][0x270] ;  /* 0x00009c00ff089b82 */ /* 0x000f640000000a00 */
[----:B-----5:R-:W-:-:S04]  /*0700*/  @!P1 IMAD R18, R23, R8, RZ ;  /* 0x0000000817129224 */ /* 0x020fc800078e02ff */
[----:B------:R-:W-:Y:S01]  /*0710*/  @!P1 IMAD R23, R25, R9, R18 ;  /* 0x0000000919179224 */ /* 0x000fe200078e0212 */
[----:B------:R-:W-:Y:S01]  /*0720*/  MOV R18, RZ ;  /* 0x000000ff00127202 */ /* 0x000fe20000000f00 */
[--C-:B----4-:R-:W-:Y:S02]  /*0730*/  HADD2.F32 R13, -RZ, R21.reuse.H1_H1 ;  /* 0x30000015ff0d7230 */ /* 0x110fe40000004100 */
[----:B------:R-:W-:-:S03]  /*0740*/  HADD2.F32 R12, -RZ, R21.H0_H0 ;  /* 0x20000015ff0c7230 */ /* 0x000fc60000004100 */
[----:B0-----:R-:W-:Y:S02]  /*0750*/  FMUL.FTZ R15, R13, R13 ;  /* 0x0000000d0d0f7220 */ /* 0x001fe40000410000 */
[C---:B------:R-:W-:Y:S02]  /*0760*/  FADD.FTZ R13, R12.reuse, R13 ;  /* 0x0000000d0c0d7221 */ /* 0x040fe40000010000 */
[----:B------:R-:W-:Y:S02]  /*0770*/  FFMA.FTZ R15, R12, R12, R15 ;  /* 0x0000000c0c0f7223 */ /* 0x000fe4000001000f */
[----:B------:R-:W-:Y:S02]  /*0780*/  FADD.FTZ R13, RZ, R13 ;  /* 0x0000000dff0d7221 */ /* 0x000fe40000010000 */
[----:B------:R-:W-:Y:S01]  /*0790*/  FADD.FTZ R12, RZ, R15 ;  /* 0x0000000fff0c7221 */ /* 0x000fe20000010000 */
[----:B------:R-:W-:Y:S01]  /*07a0*/  @!P1 MOV R15, R29 ;  /* 0x0000001d000f9202 */ /* 0x000fe20000000f00 */
[----:B--2---:R-:W-:-:S02]  /*07b0*/  HADD2.F32 R14, -RZ, R19.H1_H1 ;  /* 0x30000013ff0e7230 */ /* 0x004fc40000004100 */
[----:B-1----:R-:W-:-:S03]  /*07c0*/  HADD2.F32 R10, -RZ, R19.H0_H0 ;  /* 0x20000013ff0a7230 */ /* 0x002fc60000004100 */
[----:B------:R-:W-:Y:S02]  /*07d0*/  FMUL.FTZ R11, R14, R14 ;  /* 0x0000000e0e0b7220 */ /* 0x000fe40000410000 */
[C---:B------:R-:W-:Y:S02]  /*07e0*/  FADD.FTZ R14, R10.reuse, R14 ;  /* 0x0000000e0a0e7221 */ /* 0x040fe40000010000 */
[----:B------:R-:W-:Y:S02]  /*07f0*/  FFMA.FTZ R11, R10, R10, R11 ;  /* 0x0000000a0a0b7223 */ /* 0x000fe4000001000b */
[----:B------:R-:W-:Y:S02]  /*0800*/  FADD.FTZ R13, R13, R14 ;  /* 0x0000000e0d0d7221 */ /* 0x000fe40000010000 */
[----:B------:R-:W-:Y:S01]  /*0810*/  FADD.FTZ R12, R12, R11 ;  /* 0x0000000b0c0c7221 */ /* 0x000fe20000010000 */
[--C-:B---3--:R-:W-:Y:S02]  /*0820*/  HADD2.F32 R10, -RZ, R22.reuse.H1_H1 ;  /* 0x30000016ff0a7230 */ /* 0x108fe40000004100 */
[----:B------:R-:W-:-:S03]  /*0830*/  HADD2.F32 R11, -RZ, R22.H0_H0 ;  /* 0x20000016ff0b7230 */ /* 0x000fc60000004100 */
[----:B------:R-:W-:Y:S02]  /*0840*/  FMUL.FTZ R14, R10, R10 ;  /* 0x0000000a0a0e7220 */ /* 0x000fe40000410000 */
[C---:B------:R-:W-:Y:S02]  /*0850*/  FADD.FTZ R10, R11.reuse, R10 ;  /* 0x0000000a0b0a7221 */ /* 0x040fe40000010000 */
[----:B------:R-:W-:Y:S01]  /*0860*/  FFMA.FTZ R11, R11, R11, R14 ;  /* 0x0000000b0b0b7223 */ /* 0x000fe2000001000e */
[----:B------:R-:W-:-:S05]  /*0870*/  @!P1 MOV R14, R26 ;  /* 0x0000001a000e9202 */ /* 0x000fca0000000f00 */
[----:B------:R-:W-:Y:S02]  /*0880*/  @!P1 IMAD.WIDE.U32 R14, R25, R8, R14 ;  /* 0x00000008190e9225 */ /* 0x000fe400078e000e */
[----:B------:R-:W0:Y:S03]  /*0890*/  @!P1 LDC.64 R8, c[0x0][0x220] ;  /* 0x00008800ff089b82 */ /* 0x000e260000000a00 */
[----:B------:R-:W-:Y:S02]  /*08a0*/  @!P1 IADD3 R23, R15, R23, RZ ;  /* 0x000000170f179210 */ /* 0x000fe40007ffe0ff */
[----:B0-----:R-:W-:-:S04]  /*08b0*/  @!P1 LEA R8, P2, R14, R8, 0x1 ;  /* 0x000000080e089211 */ /* 0x001fc800078408ff */
[----:B------:R-:W-:-:S05]  /*08c0*/  @!P1 LEA.HI.X R9, R14, R9, R23, 0x1, P2 ;  /* 0x000000090e099211 */ /* 0x000fca00010f0c17 */
[----:B------:R-:W2:Y:S01]  /*08d0*/  @!P1 LDG.E R18, desc[UR8][R8.64] ;  /* 0x0000000808129981 */ /* 0x000ea2000c1e1900 */
[----:B------:R-:W-:Y:S01]  /*08e0*/  FADD.FTZ R10, R13, R10 ;  /* 0x0000000a0d0a7221 */ /* 0x000fe20000010000 */
[----:B------:R-:W-:Y:S01]  /*08f0*/  FADD.FTZ R11, R12, R11 ;  /* 0x0000000b0c0b7221 */ /* 0x000fe20000010000 */
[----:B------:R-:W0:Y:S01]  /*0900*/  S2UR UR6, SR_CgaCtaId ;  /* 0x00000000000679c3 */ /* 0x000e220000008800 */
[----:B------:R-:W1:Y:S01]  /*0910*/  S2R R14, SR_LANEID ;  /* 0x00000000000e7919 */ /* 0x000e620000000000 */
[----:B------:R-:W-:Y:S01]  /*0920*/  UMOV UR5, 0x400 ;  /* 0x0000040000057882 */ /* 0x000fe20000000000 */
[----:B------:R-:W-:Y:S01]  /*0930*/  ISETP.NE.AND P2, PT, R2, RZ, PT ;  /* 0x000000ff0200720c */ /* 0x000fe20003f45270 */
[----:B------:R-:W-:Y:S01]  /*0940*/  BSSY B0, `(.L_x_1775) ;  /* 0x0000049000007945 */ /* 0x000fe20003800000 */
[----:B0-----:R-:W-:Y:S01]  /*0950*/  ULEA UR5, UR6, UR5, 0x18 ;  /* 0x0000000506057291 */ /* 0x001fe2000f8ec03f */
[C---:B-1----:R-:W-:Y:S02]  /*0960*/  ISETP.GT.AND P1, PT, R14.reuse, 0x1e, PT ;  /* 0x0000001e0e00780c */ /* 0x042fe40003f24270 */
[----:B------:R-:W-:Y:S01]  /*0970*/  ISETP.NE.AND P3, PT, R14, RZ, PT ;  /* 0x000000ff0e00720c */ /* 0x000fe20003f65270 */
[----:B--2---:R-:W-:-:S02]  /*0980*/  HADD2.F32 R24, -RZ, R18.H1_H1 ;  /* 0x30000012ff187230 */ /* 0x004fc40000004100 */
[----:B------:R-:W-:-:S03]  /*0990*/  HADD2.F32 R15, -RZ, R18.H0_H0 ;  /* 0x20000012ff0f7230 */ /* 0x000fc60000004100 */
[----:B------:R-:W-:Y:S02]  /*09a0*/  FMUL.FTZ R23, R24, R24 ;  /* 0x0000001818177220 */ /* 0x000fe40000410000 */
[C---:B------:R-:W-:Y:S02]  /*09b0*/  FADD.FTZ R13, R15.reuse, R24 ;  /* 0x000000180f0d7221 */ /* 0x040fe40000010000 */
[----:B------:R-:W-:Y:S02]  /*09c0*/  FFMA.FTZ R24, R15, R15, R23 ;  /* 0x0000000f0f187223 */ /* 0x000fe40000010017 */
[----:B------:R-:W-:Y:S02]  /*09d0*/  FADD.FTZ R12, R10, R13 ;  /* 0x0000000d0a0c7221 */ /* 0x000fe40000010000 */
[----:B------:R-:W-:Y:S01]  /*09e0*/  FADD.FTZ R13, R11, R24 ;  /* 0x000000180b0d7221 */ /* 0x000fe20000010000 */
[----:B------:R-:W-:Y:S02]  /*09f0*/  SHF.R.S32.HI R11, RZ, 0x1f, R2 ;  /* 0x0000001fff0b7819 */ /* 0x000fe40000011402 */
[----:B------:R-:W0:Y:S02]  /*0a00*/  SHFL.DOWN PT, R9, R12, 0x1, 0x1f ;  /* 0x08201f000c097f89 */ /* 0x000e2400000e0000 */
[----:B------:R-:W-:-:S02]  /*0a10*/  LEA.HI R11, R11, R2, RZ, 0x5 ;  /* 0x000000020b0b7211 */ /* 0x000fc400078f28ff */
[----:B------:R-:W1:Y:S02]  /*0a20*/  SHFL.DOWN PT, R8, R13, 0x1, 0x1f ;  /* 0x08201f000d087f89 */ /* 0x000e6400000e0000 */
[----:B------:R-:W-:-:S04]  /*0a30*/  SHF.R.S32.HI R11, RZ, 0x5, R11 ;  /* 0x00000005ff0b7819 */ /* 0x000fc8000001140b */
[----:B------:R-:W-:Y:S01]  /*0a40*/  LEA R11, R11, UR5, 0x3 ;  /* 0x000000050b0b7c11 */ /* 0x000fe2000f8e18ff */
        /* <DEDUP_REMOVED lines=29> */
[----:B0-----:R-:W0:Y:S01]  /*0c20*/  LDS.128 R8, [UR5+0x20] ;  /* 0x00002005ff087984 */ /* 0x001e220008000c00 */
[----:B-1----:R-:W-:Y:S01]  /*0c30*/  FADD.FTZ R23, R12, R14 ;  /* 0x0000000e0c177221 */ /* 0x002fe20000010000 */
        /* <DEDUP_REMOVED lines=25> */
.L_x_1776:
[----:B------:R-:W-:Y:S05]  /*0dd0*/  BSYNC B0 ;  /* 0x0000000000007941 */ /* 0x000fea0003800000 */
.L_x_1775:
[----:B------:R-:W1:Y:S02]  /*0de0*/  LDC R10, c[0x0][0xc] ;  /* 0x00000300ff0a7b82 */ /* 0x000e640000000800 */
[----:B-1----:R-:W-:-:S13]  /*0df0*/  ISETP.GE.U32.AND P1, PT, R10, 0x2, PT ;  /* 0x000000020a00780c */ /* 0x002fda0003f26070 */
[----:B------:R-:W-:Y:S05]  /*0e00*/  @!P1 BRA `(.L_x_1777) ;  /* 0x0000000800709947 */ /* 0x000fea0003800000 */
[----:B------:R-:W-:Y:S05]  /*0e10*/  @P2 BRA `(.L_x_1778) ;  /* 0x0000000000742947 */ /* 0x000fea0003800000 */
[----:B------:R-:W1:Y:S01]  /*0e20*/  LDC R23, c[0x0][0x10] ;  /* 0x00000400ff177b82 */ /* 0x000e620000000800 */
[----:B0-----:R-:W0:Y:S01]  /*0e30*/  S2R R11, SR_CTAID.Y ;  /* 0x00000000000b7919 */ /* 0x001e220000002600 */
[C---:B------:R-:W-:Y:S02]  /*0e40*/  LOP3.LUT R8, R6.reuse, 0x1, RZ, 0xc0, !PT ;  /* 0x0000000106087812 */ /* 0x040fe400078ec0ff */
[----:B------:R-:W-:-:S04]  /*0e50*/  LOP3.LUT P1, RZ, R6, 0x2, RZ, 0xc0, !PT ;  /* 0x0000000206ff7812 */ /* 0x000fc8000782c0ff */
[----:B------:R-:W2:Y:S01]  /*0e60*/  LDC.64 R14, c[0x0][0x248] ;  /* 0x00009200ff0e7b82 */ /* 0x000ea20000000a00 */
[----:B-1----:R-:W-:-:S04]  /*0e70*/  IMAD R8, R8, R23, RZ ;  /* 0x0000001708087224 */ /* 0x002fc800078e02ff */
[----:B------:R-:W-:-:S05]  /*0e80*/  IMAD R9, R8, R10, RZ ;  /* 0x0000000a08097224 */ /* 0x000fca00078e02ff */
[----:B------:R-:W-:Y:S01]  /*0e90*/  SHF.L.U32 R9, R9, 0x1, RZ ;  /* 0x0000000109097819 */ /* 0x000fe200000006ff */
[----:B0-----:R-:W-:Y:S01]  /*0ea0*/  IMAD R23, R23, UR7, R11 ;  /* 0x0000000717177c24 */ /* 0x001fe2000f8e020b */
[----:B------:R-:W-:-:S03]  /*0eb0*/  IADD3 R11, R8, R11, RZ ;  /* 0x0000000b080b7210 */ /* 0x000fc60007ffe0ff */
[----:B--2---:R-:W-:Y:S02]  /*0ec0*/  IMAD.WIDE R14, R9, 0x4, R14 ;  /* 0x00000004090e7825 */ /* 0x004fe400078e020e */
[----:B------:R-:W0:Y:S01]  /*0ed0*/  LDC.64 R8, c[0x0][0x240] ;  /* 0x00009000ff087b82 */ /* 0x000e220000000a00 */
[----:B------:R-:W-:Y:S01]  /*0ee0*/  SEL R24, R10, RZ, !P1 ;  /* 0x000000ff0a187207 */ /* 0x000fe20004800000 */
[----:B------:R-:W-:Y:S01]  /*0ef0*/  IMAD.WIDE.U32 R14, R23, 0x8, R14 ;  /* 0x00000008170e7825 */ /* 0x000fe200078e000e */
[----:B------:R-:W-:-:S04]  /*0f00*/  MOV R23, 0xffffffff ;  /* 0xffffffff00177802 */ /* 0x000fc80000000f00 */
[----:B------:R1:W-:Y:S01]  /*0f10*/  STG.E.64 desc[UR8][R14.64], R12 ;  /* 0x0000000c0e007986 */ /* 0x0003e2000c101b08 */
[----:B0-----:R-:W-:Y:S01]  /*0f20*/  IMAD.WIDE.U32 R8, R11, 0x4, R8 ;  /* 0x000000040b087825 */ /* 0x001fe200078e0008 */
[----:B------:R-:W-:Y:S02]  /*0f30*/  SEL R11, R23, 0x1, P1 ;  /* 0x00000001170b7807 */ /* 0x000fe40000800000 */
[----:B------:R-:W-:Y:S01]  /*0f40*/  ISETP.NE.AND P1, PT, R24, -0x1, PT ;  /* 0xffffffff1800780c */ /* 0x000fe20003f25270 */
[----:B------:R-:W-:Y:S06]  /*0f50*/  MEMBAR.ALL.GPU ;  /* 0x0000000000007992 */ /* 0x000fec000000a000 */
[----:B------:R-:W-:-:S00]  /*0f60*/  ERRBAR ;  /* 0x00000000000079ab */ /* 0x000fc00000000000 */
[----:B------:R-:W-:Y:S06]  /*0f70*/  CGAERRBAR ;  /* 0x00000000000075ab */ /* 0x000fec0000000000 */
[----:B------:R1:W-:Y:S01]  /*0f80*/  REDG.E.ADD.S32.STRONG.GPU desc[UR8][R8.64], R11 ;  /* 0x0000000b0800798e */ /* 0x0003e2000c10e388 */
[----:B------:R-:W-:Y:S05]  /*0f90*/  @!P1 BRA `(.L_x_1778) ;  /* 0x0000000000149947 */ /* 0x000fea0003800000 */
.L_x_1779:
[----:B-1----:R-:W2:Y:S04]  /*0fa0*/  LDG.E.STRONG.GPU R11, desc[UR8][R8.64] ;  /* 0x00000008080b7981 */ /* 0x002ea8000c1ef900 */
[----:B--2---:R-:W-:Y:S01]  /*0fb0*/  CCTL.IVALL ;  /* 0x00000000ff00798f */ /* 0x004fe20002000000 */
[----:B------:R-:W-:Y:S05]  /*0fc0*/  YIELD ;  /* 0x0000000000007946 */ /* 0x000fea0003800000 */
[----:B------:R-:W-:-:S13]  /*0fd0*/  ISETP.NE.AND P1, PT, R11, R24, PT ;  /* 0x000000180b00720c */ /* 0x000fda0003f25270 */
[----:B------:R-:W-:Y:S05]  /*0fe0*/  @P1 BRA `(.L_x_1779) ;  /* 0xfffffffc00ec1947 */ /* 0x000fea000383ffff */
.L_x_1778:
[----:B------:R-:W-:Y:S01]  /*0ff0*/  ISETP.NE.AND P1, PT, R10, RZ, PT ;  /* 0x000000ff0a00720c */ /* 0x000fe20003f25270 */
[----:B------:R-:W-:Y:S05]  /*1000*/  WARPSYNC.ALL ;  /* 0x0000000000007948 */ /* 0x000fea0003800000 */
[----:B------:R-:W-:Y:S07]  /*1010*/  BAR.SYNC.DEFER_BLOCKING 0x0 ;  /* 0x0000000000007b1d */ /* 0x000fee0000010000 */
[----:B------:R-:W-:Y:S05]  /*1020*/  @!P1 BRA `(.L_x_1777) ;  /* 0x0000000400e89947 */ /* 0x000fea0003800000 */
[----:B-1----:R-:W-:Y:S01]  /*1030*/  IADD3 R8, R10, -0x1, RZ ;  /* 0xffffffff0a087810 */ /* 0x002fe20007ffe0ff */
[----:B0-----:R-:W-:-:S03]  /*1040*/  HFMA2.MMA R11, -RZ, RZ, 0, 0 ;  /* 0x00000000ff0b7435 */ /* 0x001fc600000001ff */
[----:B------:R-:W-:-:S13]  /*1050*/  ISETP.GE.U32.AND P1, PT, R8, 0x3, PT ;  /* 0x000000030800780c */ /* 0x000fda0003f26070 */
[----:B------:R-:W-:Y:S05]  /*1060*/  @!P1 BRA `(.L_x_1780) ;  /* 0x0000000400089947 */ /* 0x000fea0003800000 */
[----:B------:R-:W-:Y:S02]  /*1070*/  LOP3.LUT R9, R10, 0x3, RZ, 0xc0, !PT ;  /* 0x000000030a097812 */ /* 0x000fe400078ec0ff */
[----:B------:R-:W-:Y:S02]  /*1080*/  MOV R11, RZ ;  /* 0x000000ff000b7202 */ /* 0x000fe40000000f00 */
[----:B------:R-:W-:-:S07]  /*1090*/  IADD3 R14, -R9, R10, RZ ;  /* 0x0000000a090e7210 */ /* 0x000fce0007ffe1ff */
.L_x_1781:
[----:B------:R-:W-:-:S13]  /*10a0*/  ISETP.EQ.OR P1, PT, R11, UR7, P2 ;  /* 0x000000070b007c0c */ /* 0x000fda0009722670 */
[----:B------:R-:W0:Y:S01]  /*10b0*/  @!P1 S2R R25, SR_CTAID.Y ;  /* 0x0000000000199919 */ /* 0x000e220000002600 */
[----:B------:R-:W1:Y:S01]  /*10c0*/  @!P1 LDC R8, c[0x0][0x10] ;  /* 0x00000400ff089b82 */ /* 0x000e620000000800 */
[----:B------:R-:W-:-:S05]  /*10d0*/  @!P1 LOP3.LUT R15, R6, 0x1, RZ, 0xc0, !PT ;  /* 0x00000001060f9812 */ /* 0x000fca00078ec0ff */
[----:B-1----:R-:W-:-:S04]  /*10e0*/  @!P1 IMAD R15, R15, R8, RZ ;  /* 0x000000080f0f9224 */ /* 0x002fc800078e02ff */
[----:B------:R-:W-:Y:S02]  /*10f0*/  @!P1 IMAD R15, R15, R10, RZ ;  /* 0x0000000a0f0f9224 */ /* 0x000fe400078e02ff */
[----:B0-----:R-:W-:Y:S02]  /*1100*/  @!P1 IMAD R25, R8, R11, R25 ;  /* 0x0000000b08199224 */ /* 0x001fe400078e0219 */
[----:B------:R-:W0:Y:S01]  /*1110*/  @!P1 LDC.64 R8, c[0x0][0x248] ;  /* 0x00009200ff089b82 */ /* 0x000e220000000a00 */
[----:B------:R-:W-:-:S05]  /*1120*/  @!P1 SHF.L.U32 R15, R15, 0x1, RZ ;  /* 0x000000010f0f9819 */ /* 0x000fca00000006ff */
[----:B0-----:R-:W-:-:S04]  /*1130*/  @!P1 IMAD.WIDE R8, R15, 0x4, R8 ;  /* 0x000000040f089825 */ /* 0x001fc800078e0208 */
[----:B------:R-:W-:-:S05]  /*1140*/  @!P1 IMAD.WIDE.U32 R24, R25, 0x8, R8 ;  /* 0x0000000819189825 */ /* 0x000fca00078e0008 */
[----:B------:R0:W2:Y:S01]  /*1150*/  @!P1 LDG.E.64 R8, desc[UR8][R24.64] ;  /* 0x0000000818089981 */ /* 0x0000a2000c1e1b00 */
[----:B------:R-:W-:-:S04]  /*1160*/  IADD3 R15, R11, 0x1, RZ ;  /* 0x000000010b0f7810 */ /* 0x000fc80007ffe0ff */
[----:B------:R-:W-:-:S13]  /*1170*/  ISETP.EQ.OR P3, PT, R15, UR7, P2 ;  /* 0x000000070f007c0c */ /* 0x000fda0009762670 */
[----:B0-----:R-:W0:Y:S01]  /*1180*/  @!P3 S2R R24, SR_CTAID.Y ;  /* 0x000000000018b919 */ /* 0x001e220000002600 */
[----:B------:R-:W0:Y:S02]  /*1190*/  @!P3 LDC R23, c[0x0][0x10] ;  /* 0x00000400ff17bb82 */ /* 0x000e240000000800 */
[----:B0-----:R-:W-:Y:S02]  /*11a0*/  @!P3 IMAD R15, R15, R23, R24 ;  /* 0x000000170f0fb224 */ /* 0x001fe400078e0218 */
[----:B--2---:R-:W-:Y:S01]  /*11b0*/  @!P1 FADD.FTZ R12, R12, R8 ;  /* 0x000000080c0c9221 */ /* 0x004fe20000010000 */
[----:B------:R-:W-:Y:S01]  /*11c0*/  @!P3 LOP3.LUT R8, R6, 0x1, RZ, 0xc0, !PT ;  /* 0x000000010608b812 */ /* 0x000fe200078ec0ff */
[----:B------:R-:W-:-:S04]  /*11d0*/  @!P1 FADD.FTZ R13, R13, R9 ;  /* 0x000000090d0d9221 */ /* 0x000fc80000010000 */
[----:B------:R-:W-:Y:S02]  /*11e0*/  @!P3 IMAD R23, R8, R23, RZ ;  /* 0x000000170817b224 */ /* 0x000fe400078e02ff */
[----:B------:R-:W0:Y:S02]  /*11f0*/  @!P3 LDC.64 R8, c[0x0][0x248] ;  /* 0x00009200ff08bb82 */ /* 0x000e240000000a00 */
[----:B------:R-:W-:-:S05]  /*1200*/  @!P3 IMAD R23, R23, R10, RZ ;  /* 0x0000000a1717b224 */ /* 0x000fca00078e02ff */
        /* <DEDUP_REMOVED lines=40> */
.L_x_1780:
[----:B------:R-:W-:-:S13]  /*1490*/  LOP3.LUT P1, R14, R10, 0x3, RZ, 0xc0, !PT ;  /* 0x000000030a0e7812 */ /* 0x000fda000782c0ff */
[----:B------:R-:W-:Y:S05]  /*14a0*/  @!P1 BRA `(.L_x_1777) ;  /* 0x0000000000c89947 */ /* 0x000fea0003800000 */
[----:B------:R-:W-:Y:S01]  /*14b0*/  ISETP.EQ.OR P1, PT, R11, UR7, P2 ;  /* 0x000000070b007c0c */ /* 0x000fe20009722670 */
[----:B------:R-:W-:Y:S01]  /*14c0*/  BSSY B0, `(.L_x_1782) ;  /* 0x0000010000007945 */ /* 0x000fe20003800000 */
[----:B------:R-:W-:-:S11]  /*14d0*/  ISETP.NE.AND P3, PT, R14, 0x1, PT ;  /* 0x000000010e00780c */ /* 0x000fd60003f65270 */
[----:B------:R-:W-:Y:S05]  /*14e0*/  @P1 BRA `(.L_x_1783) ;  /* 0x0000000000341947 */ /* 0x000fea0003800000 */
[----:B------:R-:W0:Y:S01]  /*14f0*/  S2R R24, SR_CTAID.Y ;  /* 0x0000000000187919 */ /* 0x000e220000002600 */
[----:B------:R-:W1:Y:S01]  /*1500*/  LDC.64 R8, c[0x0][0x248] ;  /* 0x00009200ff087b82 */ /* 0x000e620000000a00 */
[----:B------:R-:W-:Y:S01]  /*1510*/  LOP3.LUT R15, R6, 0x1, RZ, 0xc0, !PT ;  /* 0x00000001060f7812 */ /* 0x000fe200078ec0ff */
[----:B------:R-:W-:-:S04]  /*1520*/  ULDC UR5, c[0x0][0x10] ;  /* 0x0000040000057ab9 */ /* 0x000fc80000000800 */
[----:B------:R-:W-:-:S04]  /*1530*/  IMAD R15, R15, UR5, RZ ;  /* 0x000000050f0f7c24 */ /* 0x000fc8000f8e02ff */
[----:B------:R-:W-:-:S05]  /*1540*/  IMAD R15, R15, R10, RZ ;  /* 0x0000000a0f0f7224 */ /* 0x000fca00078e02ff */
[----:B------:R-:W-:-:S05]  /*1550*/  SHF.L.U32 R15, R15, 0x1, RZ ;  /* 0x000000010f0f7819 */ /* 0x000fca00000006ff */
[----:B-1----:R-:W-:-:S04]  /*1560*/  IMAD.WIDE R8, R15, 0x4, R8 ;  /* 0x000000040f087825 */ /* 0x002fc800078e0208 */
[----:B0-----:R-:W-:-:S04]  /*1570*/  IMAD R15, R11, UR5, R24 ;  /* 0x000000050b0f7c24 */ /* 0x001fc8000f8e0218 */
[----:B------:R-:W-:-:S06]  /*1580*/  IMAD.WIDE.U32 R8, R15, 0x8, R8 ;  /* 0x000000080f087825 */ /* 0x000fcc00078e0008 */
[----:B------:R-:W2:Y:S02]  /*1590*/  LDG.E.64 R8, desc[UR8][R8.64] ;  /* 0x0000000808087981 */ /* 0x000ea4000c1e1b00 */
[----:B--2---:R-:W-:Y:S01]  /*15a0*/  FADD.FTZ R12, R12, R8 ;  /* 0x000000080c0c7221 */ /* 0x004fe20000010000 */
[----:B------:R-:W-:-:S07]  /*15b0*/  FADD.FTZ R13, R13, R9 ;  /* 0x000000090d0d7221 */ /* 0x000fce0000010000 */
.L_x_1783:
[----:B------:R-:W-:Y:S05]  /*15c0*/  BSYNC B0 ;  /* 0x0000000000007941 */ /* 0x000fea0003800000 */
.L_x_1782:
[----:B------:R-:W-:Y:S05]  /*15d0*/  @!P3 BRA `(.L_x_1777) ;  /* 0x00000000007cb947 */ /* 0x000fea0003800000 */
[C---:B------:R-:W-:Y:S02]  /*15e0*/  IADD3 R24, R11.reuse, 0x1, RZ ;  /* 0x000000010b187810 */ /* 0x040fe40007ffe0ff */
[----:B------:R-:W-:Y:S02]  /*15f0*/  IADD3 R8, R11, 0x2, RZ ;  /* 0x000000020b087810 */ /* 0x000fe40007ffe0ff */
[----:B------:R-:W-:Y:S02]  /*1600*/  ISETP.EQ.OR P3, PT, R24, UR7, P2 ;  /* 0x0000000718007c0c */ /* 0x000fe40009762670 */
[----:B------:R-:W-:-:S04]  /*1610*/  ISETP.EQ.OR P1, PT, R8, UR7, P2 ;  /* 0x0000000708007c0c */ /* 0x000fc80009722670 */
[----:B------:R-:W-:-:S07]  /*1620*/  ISETP.EQ.OR P1, PT, R14, 0x2, P1 ;  /* 0x000000020e00780c */ /* 0x000fce0000f22670 */
[----:B------:R-:W0:Y:S01]  /*1630*/  @!P3 S2R R15, SR_CTAID.Y ;  /* 0x00000000000fb919 */ /* 0x000e220000002600 */
[----:B------:R-:W0:Y:S05]  /*1640*/  @!P3 LDC R11, c[0x0][0x10] ;  /* 0x00000400ff0bbb82 */ /* 0x000e2a0000000800 */
[----:B------:R-:W1:Y:S03]  /*1650*/  @!P1 S2R R14, SR_CTAID.Y ;  /* 0x00000000000e9919 */ /* 0x000e660000002600 */
[----:B------:R-:W1:Y:S01]  /*1660*/  @!P1 LDC R9, c[0x0][0x10] ;  /* 0x00000400ff099b82 */ /* 0x000e620000000800 */
[----:B0-----:R-:W-:Y:S01]  /*1670*/  @!P3 IMAD R15, R24, R11, R15 ;  /* 0x0000000b180fb224 */ /* 0x001fe200078e020f */
[----:B------:R-:W-:-:S05]  /*1680*/  @!P3 LOP3.LUT R24, R6, 0x1, RZ, 0xc0, !PT ;  /* 0x000000010618b812 */ /* 0x000fca00078ec0ff */
[----:B------:R-:W-:Y:S01]  /*1690*/  @!P3 IMAD R11, R24, R11, RZ ;  /* 0x0000000b180bb224 */ /* 0x000fe200078e02ff */
[----:B------:R-:W-:Y:S01]  /*16a0*/  @!P1 LOP3.LUT R24, R6, 0x1, RZ, 0xc0, !PT ;  /* 0x0000000106189812 */ /* 0x000fe200078ec0ff */
[-C--:B-1----:R-:W-:Y:S02]  /*16b0*/  @!P1 IMAD R14, R8, R9.reuse, R14 ;  /* 0x00000009080e9224 */ /* 0x082fe400078e020e */
[-C--:B------:R-:W-:Y:S02]  /*16c0*/  @!P3 IMAD R11, R11, R10.reuse, RZ ;  /* 0x0000000a0b0bb224 */ /* 0x080fe400078e02ff */
[----:B------:R-:W-:Y:S02]  /*16d0*/  @!P1 IMAD R23, R24, R9, RZ ;  /* 0x0000000918179224 */ /* 0x000fe400078e02ff */
[----:B------:R-:W0:Y:S01]  /*16e0*/  @!P3 LDC.64 R8, c[0x0][0x248] ;  /* 0x00009200ff08bb82 */ /* 0x000e220000000a00 */
[----:B------:R-:W-:Y:S01]  /*16f0*/  @!P3 SHF.L.U32 R11, R11, 0x1, RZ ;  /* 0x000000010b0bb819 */ /* 0x000fe200000006ff */
[----:B------:R-:W-:-:S05]  /*1700*/  @!P1 IMAD R23, R23, R10, RZ ;  /* 0x0000000a17179224 */ /* 0x000fca00078e02ff */
[----:B------:R-:W-:Y:S01]  /*1710*/  @!P1 SHF.L.U32 R23, R23, 0x1, RZ ;  /* 0x0000000117179819 */ /* 0x000fe200000006ff */
[----:B0-----:R-:W-:Y:S02]  /*1720*/  @!P3 IMAD.WIDE R10, R11, 0x4, R8 ;  /* 0x000000040b0ab825 */ /* 0x001fe400078e0208 */
[----:B------:R-:W0:Y:S02]  /*1730*/  @!P1 LDC.64 R8, c[0x0][0x248] ;  /* 0x00009200ff089b82 */ /* 0x000e240000000a00 */
[----:B------:R-:W-:-:S04]  /*1740*/  @!P3 IMAD.WIDE.U32 R24, R15, 0x8, R10 ;  /* 0x000000080f18b825 */ /* 0x000fc800078e000a */
[----:B0-----:R-:W-:-:S04]  /*1750*/  @!P1 IMAD.WIDE R8, R23, 0x4, R8 ;  /* 0x0000000417089825 */ /* 0x001fc800078e0208 */
[----:B------:R-:W-:Y:S02]  /*1760*/  @!P1 IMAD.WIDE.U32 R10, R14, 0x8, R8 ;  /* 0x000000080e0a9825 */ /* 0x000fe400078e0008 */
[----:B------:R-:W2:Y:S04]  /*1770*/  @!P3 LDG.E.64 R8, desc[UR8][R24.64] ;  /* 0x000000081808b981 */ /* 0x000ea8000c1e1b00 */
[----:B------:R-:W3:Y:S01]  /*1780*/  @!P1 LDG.E.64 R10, desc[UR8][R10.64] ;  /* 0x000000080a0a9981 */ /* 0x000ee2000c1e1b00 */
[----:B--2---:R-:W-:Y:S01]  /*1790*/  @!P3 FADD.FTZ R12, R12, R8 ;  /* 0x000000080c0cb221 */ /* 0x004fe20000010000 */
[----:B------:R-:W-:-:S03]  /*17a0*/  @!P3 FADD.FTZ R13, R13, R9 ;  /* 0x000000090d0db221 */ /* 0x000fc60000010000 */
[----:B---3--:R-:W-:Y:S01]  /*17b0*/  @!P1 FADD.FTZ R12, R12, R10 ;  /* 0x0000000a0c0c9221 */ /* 0x008fe20000010000 */
[----:B------:R-:W-:-:S07]  /*17c0*/  @!P1 FADD.FTZ R13, R13, R11 ;  /* 0x0000000b0d0d9221 */ /* 0x000fce0000010000 */
.L_x_1777:
[----:B------:R-:W-:Y:S01]  /*17d0*/  ULDC.64 UR10, c[0x0][0x218] ;  /* 0x00008600000a7ab9 */ /* 0x000fe20000000a00 */
[C---:B------:R-:W-:Y:S01]  /*17e0*/  LOP3.LUT P1, RZ, R2.reuse, UR7, RZ, 0xfc, !PT ;  /* 0x0000000702ff7c12 */ /* 0x040fe2000f82fcff */
[----:B------:R-:W2:Y:S01]  /*17f0*/  S2UR UR6, SR_CgaCtaId ;  /* 0x00000000000679c3 */ /* 0x000ea20000008800 */
[----:B------:R-:W-:Y:S01]  /*1800*/  ISETP.EQ.U32.AND P3, PT, RZ, UR10, PT ;  /* 0x0000000aff007c0c */ /* 0x000fe2000bf62070 */
[----:B------:R-:W-:Y:S01]  /*1810*/  UMOV UR5, 0x400 ;  /* 0x0000040000057882 */ /* 0x000fe20000000000 */
[----:B-1----:R-:W-:Y:S02]  /*1820*/  IMAD.WIDE.U32 R8, R2, -0x55555555, RZ ;  /* 0xaaaaaaab02087825 */ /* 0x002fe400078e00ff */
[----:B------:R-:W-:Y:S01]  /*1830*/  ISETP.EQ.OR.EX P1, PT, RZ, UR11, P1, P3 ;  /* 0x0000000bff007c0c */ /* 0x000fe20008f22730 */
[----:B------:R-:W-:Y:S02]  /*1840*/  ULDC.64 UR10, c[0x0][0x278] ;  /* 0x00009e00000a7ab9 */ /* 0x000fe40000000a00 */
[----:B------:R-:W-:Y:S01]  /*1850*/  SHF.R.U32.HI R23, RZ, 0x2, R9 ;  /* 0x00000002ff177819 */ /* 0x000fe20000011609 */
[----:B0-----:R-:W0:Y:S04]  /*1860*/  LDC.64 R10, c[0x0][0x228] ;  /* 0x00008a00ff0a7b82 */ /* 0x001e280000000a00 */
[----:B------:R-:W-:-:S04]  /*1870*/  IMAD R23, R23, -0x6, R2 ;  /* 0xfffffffa17177824 */ /* 0x000fc800078e0202 */
[----:B------:R-:W1:Y:S01]  /*1880*/  LDC.64 R8, c[0x0][0x230] ;  /* 0x00008c00ff087b82 */ /* 0x000e620000000a00 */
[----:B------:R-:W-:-:S04]  /*1890*/  SHF.L.U32 R23, R23, 0x1, RZ ;  /* 0x0000000117177819 */ /* 0x000fc800000006ff */
[----:B------:R-:W-:Y:S01]  /*18a0*/  IADD3 R23, R23, R0, RZ ;  /* 0x0000000017177210 */ /* 0x000fe20007ffe0ff */
[----:B--2---:R-:W-:Y:S02]  /*18b0*/  ULEA UR5, UR6, UR5, 0x18 ;  /* 0x0000000506057291 */ /* 0x004fe4000f8ec03f */
[----:B------:R-:W2:Y:S01]  /*18c0*/  @!P1 LDC.64 R14, c[0x0][0x218] ;  /* 0x00008600ff0e9b82 */ /* 0x000ea20000000a00 */
[----:B------:R-:W-:Y:S02]  /*18d0*/  ULDC UR6, c[0x0][0x2a4] ;  /* 0x0000a90000067ab9 */ /* 0x000fe40000000800 */
[----:B------:R-:W-:Y:S01]  /*18e0*/  @!P1 FMUL.FTZ R25, R13, UR6 ;  /* 0x000000060d199c20 */ /* 0x000fe20008410000 */
[----:B------:R-:W-:-:S03]  /*18f0*/  @!P1 FMUL.FTZ R24, R12, UR6 ;  /* 0x000000060c189c20 */ /* 0x000fc60008410000 */
[----:B------:R1:W-:Y:S01]  /*1900*/  @!P2 STS.64 [UR5+0x78], R12 ;  /* 0x0000780cff00a988 */ /* 0x0003e20008000a05 */
[----:B0-----:R-:W-:-:S04]  /*1910*/  IMAD.WIDE R10, R23, 0x4, R10 ;  /* 0x00000004170a7825 */ /* 0x001fc800078e020a */
[----:B-1----:R-:W-:-:S04]  /*1920*/  IMAD.WIDE R12, R23, 0x4, R8 ;  /* 0x00000004170c7825 */ /* 0x002fc800078e0208 */
[----:B--2---:R-:W-:-:S05]  /*1930*/  @!P1 IMAD.WIDE R14, R20, 0x8, R14 ;  /* 0x00000008140e9825 */ /* 0x004fca00078e020e */
[----:B------:R0:W-:Y:S01]  /*1940*/  @!P1 STG.E.64 desc[UR8][R14.64], R24 ;  /* 0x000000180e009986 */ /* 0x0001e2000c101b08 */
[----:B------:R-:W-:Y:S06]  /*1950*/  BAR.SYNC.DEFER_BLOCKING 0x0 ;  /* 0x0000000000007b1d */ /* 0x000fec0000010000 */
[----:B------:R-:W2:Y:S04]  /*1960*/  LDG.E.64 R8, desc[UR8][R10.64] ;  /* 0x000000080a087981 */ /* 0x000ea8000c1e1b00 */
[----:B------:R-:W1:Y:S01]  /*1970*/  LDS.64 R14, [UR5+0x78] ;  /* 0x00007805ff0e7984 */ /* 0x000e620008000a00 */
[----:B0-----:R-:W-:Y:S01]  /*1980*/  HADD2.F32 R25, -RZ, R19.H0_H0 ;  /* 0x20000013ff197230 */ /* 0x001fe20000004100 */
[----:B------:R-:W-:-:S02]  /*1990*/  ULDC.U8 UR5, c[0x0][0x28c] ;  /* 0x0000a30000057ab9 */ /* 0x000fc40000000000 */
[----:B------:R0:W2:Y:S01]  /*19a0*/  LDG.E.64 R10, desc[UR8][R12.64] ;  /* 0x000000080c0a7981 */ /* 0x0000a2000c1e1b00 */
[----:B------:R-:W-:Y:S01]  /*19b0*/  ISETP.NE.AND P4, PT, RZ, UR5, PT ;  /* 0x00000005ff007c0c */ /* 0x000fe2000bf85270 */
[----:B------:R-:W-:Y:S01]  /*19c0*/  HADD2.F32 R19, -RZ, R19.H1_H1 ;  /* 0x30000013ff137230 */ /* 0x000fe20000004100 */
[----:B------:R-:W-:Y:S02]  /*19d0*/  ISETP.GE.U32.AND P2, PT, R7, UR10, PT ;  /* 0x0000000a07007c0c */ /* 0x000fe4000bf46070 */
[----:B------:R-:W-:Y:S02]  /*19e0*/  ISETP.GE.U32.AND P3, PT, R16, UR10, PT ;  /* 0x0000000a10007c0c */ /* 0x000fe4000bf66070 */
[----:B------:R-:W-:Y:S02]  /*19f0*/  ISETP.GE.AND.EX P2, PT, R17, UR11, PT, P2 ;  /* 0x0000000b11007c0c */ /* 0x000fe4000bf46320 */
[----:B------:R-:W-:Y:S01]  /*1a00*/  ISETP.GE.AND.EX P3, PT, R3, UR11, PT, P3 ;  /* 0x0000000b03007c0c */ /* 0x000fe2000bf66330 */
[----:B0-----:R-:W-:Y:S01]  /*1a10*/  HADD2.F32 R13, -RZ, R18.H0_H0 ;  /* 0x20000012ff0d7230 */ /* 0x001fe20000004100 */
[----:B------:R-:W-:-:S02]  /*1a20*/  ISETP.GT.U32.OR P2, PT, R2, 0x17f, P2 ;  /* 0x0000017f0200780c */ /* 0x000fc40001744470 */
[----:B------:R-:W-:Y:S01]  /*1a30*/  ISETP.GT.U32.OR P3, PT, R2, 0x17f, P3 ;  /* 0x0000017f0200780c */ /* 0x000fe20001f64470 */
[----:B-1----:R-:W-:Y:S01]  /*1a40*/  FMUL.FTZ R24, R14, UR6 ;  /* 0x000000060e187c20 */ /* 0x002fe20008410000 */
[----:B------:R-:W-:-:S03]  /*1a50*/  HADD2.F32 R14, -RZ, R22.H0_H0 ;  /* 0x20000016ff0e7230 */ /* 0x000fc60000004100 */
[----:B------:R-:W-:-:S04]  /*1a60*/  FMUL.FTZ R0, R24, R24 ;  /* 0x0000001818007220 */ /* 0x000fc80000410000 */
[----:B------:R-:W-:Y:S01]  /*1a70*/  FFMA.FTZ R0, R15, UR6, -R0 ;  /* 0x000000060f007c23 */ /* 0x000fe20008010800 */
[--C-:B------:R-:W-:Y:S02]  /*1a80*/  HADD2.F32 R15, -RZ, R21.reuse.H0_H0 ;  /* 0x20000015ff0f7230 */ /* 0x100fe40000004100 */
[----:B------:R-:W-:Y:S02]  /*1a90*/  HADD2.F32 R21, -RZ, R21.H1_H1 ;  /* 0x30000015ff157230 */ /* 0x000fe40000004100 */
[----:B------:R-:W-:Y:S01]  /*1aa0*/  FSETP.GTU.FTZ.AND P1, PT, R0, RZ, PT ;  /* 0x000000ff0000720b */ /* 0x000fe20003f3c000 */
[--C-:B------:R-:W-:Y:S01]  /*1ab0*/  FADD.FTZ R12, R15, -R24.reuse ;  /* 0x800000180f0c7221 */ /* 0x100fe20000010000 */
[----:B------:R-:W-:-:S11]  /*1ac0*/  FADD.FTZ R15, R25, -R24 ;  /* 0x80000018190f7221 */ /* 0x000fd60000010000 */
[----:B------:R-:W0:Y:S02]  /*1ad0*/  @P1 LDC R23, c[0x0][0x238] ;  /* 0x00008e00ff171b82 */ /* 0x000e240000000800 */
[----:B0-----:R-:W-:Y:S01]  /*1ae0*/  @P1 FADD.FTZ R0, R0, R23 ;  /* 0x0000001700001221 */ /* 0x001fe20000010000 */
[----:B------:R-:W-:-:S06]  /*1af0*/  MOV R23, 0x3f800000 ;  /* 0x3f80000000177802 */ /* 0x000fcc0000000f00 */
[----:B------:R0:W1:Y:S02]  /*1b00*/  @P1 MUFU.RSQ R23, R0 ;  /* 0x0000000000171308 */ /* 0x0000640000001400 */
[--C-:B0-----:R-:W-:Y:S01]  /*1b10*/  FADD.FTZ R0, R14, -R24.reuse ;  /* 0x800000180e007221 */ /* 0x101fe20000010000 */
[----:B------:R-:W-:Y:S01]  /*1b20*/  FADD.FTZ R14, R13, -R24 ;  /* 0x800000180d0e7221 */ /* 0x000fe20000010000 */
[-C--:B-1----:R-:W-:Y:S01]  /*1b30*/  FMUL.FTZ R15, R15, R23.reuse ;  /* 0x000000170f0f7220 */ /* 0x082fe20000410000 */
[-C--:B------:R-:W-:Y:S01]  /*1b40*/  FMUL.FTZ R13, R12, R23.reuse ;  /* 0x000000170c0d7220 */ /* 0x080fe20000410000 */
[-C--:B------:R-:W-:Y:S01]  /*1b50*/  FMUL.FTZ R25, R0, R23.reuse ;  /* 0x0000001700197220 */ /* 0x080fe20000410000 */
[----:B------:R-:W-:Y:S01]  /*1b60*/  FMUL.FTZ R14, R14, R23 ;  /* 0x000000170e0e7220 */ /* 0x000fe20000410000 */
[C-C-:B--2---:R-:W-:Y:S01]  /*1b70*/  FFMA.FTZ R12, R8.reuse, R15, R10.reuse ;  /* 0x0000000f080c7223 */ /* 0x144fe2000001000a */
[----:B------:R-:W-:Y:S02]  /*1b80*/  HADD2.F32 R15, -RZ, R22.H1_H1 ;  /* 0x30000016ff0f7230 */ /* 0x000fe40000004100 */
[----:B------:R-:W-:Y:S01]  /*1b90*/  FFMA.FTZ R0, R8, R25, R10 ;  /* 0x0000001908007223 */ /* 0x000fe2000001000a */
[----:B------:R-:W-:-:S02]  /*1ba0*/  HADD2.F32 R25, -RZ, R18.H1_H1 ;  /* 0x30000012ff197230 */ /* 0x000fc40000004100 */
[C-C-:B------:R-:W-:Y:S01]  /*1bb0*/  FFMA.FTZ R13, R8.reuse, R13, R10.reuse ;  /* 0x0000000d080d7223 */ /* 0x140fe2000001000a */
[----:B------:R-:W-:Y:S01]  /*1bc0*/  FFMA.FTZ R14, R8, R14, R10 ;  /* 0x0000000e080e7223 */ /* 0x000fe2000001000a */
[--C-:B------:R-:W-:Y:S01]  /*1bd0*/  FADD.FTZ R22, R15, -R24.reuse ;  /* 0x800000180f167221 */ /* 0x100fe20000010000 */
[----:B------:R-:W-:Y:S01]  /*1be0*/  IADD3 R15, R4, 0xc0, RZ ;  /* 0x000000c0040f7810 */ /* 0x000fe20007ffe0ff */
[--C-:B------:R-:W-:Y:S01]  /*1bf0*/  FADD.FTZ R8, R21, -R24.reuse ;  /* 0x8000001815087221 */ /* 0x100fe20000010000 */
[--C-:B------:R-:W-:Y:S01]  /*1c00*/  FADD.FTZ R10, R19, -R24.reuse ;  /* 0x80000018130a7221 */ /* 0x100fe20000010000 */
[----:B------:R-:W-:Y:S01]  /*1c10*/  FADD.FTZ R24, R25, -R24 ;  /* 0x8000001819187221 */ /* 0x000fe20000010000 */
[----:B------:R-:W-:Y:S01]  /*1c20*/  ISETP.GE.U32.AND P1, PT, R15, UR10, PT ;  /* 0x0000000a0f007c0c */ /* 0x000fe2000bf26070 */
[-C--:B------:R-:W-:Y:S01]  /*1c30*/  FMUL.FTZ R22, R22, R23.reuse ;  /* 0x0000001716167220 */ /* 0x080fe20000410000 */
[----:B------:R-:W-:Y:S01]  /*1c40*/  SHF.R.S32.HI R18, RZ, 0x1f, R15 ;  /* 0x0000001fff127819 */ /* 0x000fe2000001140f */
[-C--:B------:R-:W-:Y:S01]  /*1c50*/  FMUL.FTZ R10, R10, R23.reuse ;  /* 0x000000170a0a7220 */ /* 0x080fe20000410000 */
[-C--:B------:R-:W-:Y:S01]  /*1c60*/  FMUL.FTZ R24, R24, R23.reuse ;  /* 0x0000001718187220 */ /* 0x080fe20000410000 */
[----:B------:R-:W-:Y:S01]  /*1c70*/  FMUL.FTZ R8, R8, R23 ;  /* 0x0000001708087220 */ /* 0x000fe20000410000 */
[----:B------:R-:W-:Y:S01]  /*1c80*/  ISETP.GE.AND.EX P1, PT, R18, UR11, PT, P1 ;  /* 0x0000000b12007c0c */ /* 0x000fe2000bf26310 */
[C-C-:B------:R-:W-:Y:S01]  /*1c90*/  FFMA.FTZ R21, R9.reuse, R22, R11.reuse ;  /* 0x0000001609157223 */ /* 0x140fe2000001000b */
[C-C-:B------:R-:W-:Y:S01]  /*1ca0*/  FFMA.FTZ R19, R9.reuse, R10, R11.reuse ;  /* 0x0000000a09137223 */ /* 0x140fe2000001000b */
[C-C-:B------:R-:W-:Y:S01]  /*1cb0*/  FFMA.FTZ R23, R9.reuse, R24, R11.reuse ;  /* 0x0000001809177223 */ /* 0x140fe2000001000b */
        /* <DEDUP_REMOVED lines=13> */
.L_x_1784:
[----:B------:R-:W-:Y:S04]  /*1d90*/  BSSY B0, `(.L_x_1785) ;  /* 0x000000e000007945 */ /* 0x000fe80003800000 */
[----:B------:R-:W-:Y:S05]  /*1da0*/  @!P0 BRA `(.L_x_1786) ;  /* 0x0000000000308947 */ /* 0x000fea0003800000 */
[----:B------:R-:W-:Y:S01]  /*1db0*/  ULDC.64 UR10, c[0x0][0x270] ;  /* 0x00009c00000a7ab9 */ /* 0x000fe20000000a00 */
[----:B------:R-:W-:Y:S01]  /*1dc0*/  MOV R8, R26 ;  /* 0x0000001a00087202 */ /* 0x000fe20000000f00 */
[----:B------:R-:W-:Y:S01]  /*1dd0*/  IMAD R11, R5, UR10, RZ ;  /* 0x0000000a050b7c24 */ /* 0x000fe2000f8e02ff */
[----:B------:R-:W-:Y:S02]  /*1de0*/  MOV R9, R29 ;  /* 0x0000001d00097202 */ /* 0x000fe40000000f00 */
[----:B------:R-:W-:Y:S01]  /*1df0*/  F2FP.F16.F32.PACK_AB R13, R22, R13 ;  /* 0x0000000d160d723e */ /* 0x000fe200000000ff */
[C---:B------:R-:W-:Y:S02]  /*1e00*/  IMAD R11, R4.reuse, UR11, R11 ;  /* 0x0000000b040b7c24 */ /* 0x040fe4000f8e020b */
[----:B------:R-:W-:Y:S01]  /*1e10*/  IMAD.WIDE.U32 R8, R4, UR10, R8 ;  /* 0x0000000a04087c25 */ /* 0x000fe2000f8e0008 */
[----:B------:R-:W-:-:S04]  /*1e20*/  ULDC.64 UR10, c[0x0][0x210] ;  /* 0x00008400000a7ab9 */ /* 0x000fc80000000a00 */
[----:B------:R-:W-:Y:S02]  /*1e30*/  IADD3 R11, R9, R11, RZ ;  /* 0x0000000b090b7210 */ /* 0x000fe40007ffe0ff */
[----:B------:R-:W-:-:S04]  /*1e40*/  LEA R10, P5, R8, UR10, 0x1 ;  /* 0x0000000a080a7c11 */ /* 0x000fc8000f8a08ff */
[----:B------:R-:W-:-:S05]  /*1e50*/  LEA.HI.X R11, R8, UR11, R11, 0x1, P5 ;  /* 0x0000000b080b7c11 */ /* 0x000fca000a8f0c0b */
[----:B------:R0:W-:Y:S04]  /*1e60*/  STG.E desc[UR8][R10.64], R13 ;  /* 0x0000000d0a007986 */ /* 0x0001e8000c101908 */
.L_x_1786:
[----:B------:R-:W-:Y:S05]  /*1e70*/  BSYNC B0 ;  /* 0x0000000000007941 */ /* 0x000fea0003800000 */
.L_x_1785:
        /* <DEDUP_REMOVED lines=11> */
.L_x_1787:
[----:B------:R-:W-:Y:S04]  /*1f30*/  BSSY B0, `(.L_x_1788) ;  /* 0x000000e000007945 */ /* 0x000fe80003800000 */
[----:B------:R-:W-:Y:S05]  /*1f40*/  @P2 BRA `(.L_x_1789) ;  /* 0x0000000000302947 */ /* 0x000fea0003800000 */
[----:B------:R-:W-:Y:S01]  /*1f50*/  ULDC.64 UR10, c[0x0][0x270] ;  /* 0x00009c00000a7ab9 */ /* 0x000fe20000000a00 */
[----:B------:R-:W-:Y:S01]  /*1f60*/  MOV R8, R26 ;  /* 0x0000001a00087202 */ /* 0x000fe20000000f00 */
[----:B0-----:R-:W-:Y:S01]  /*1f70*/  IMAD R10, R17, UR10, RZ ;  /* 0x0000000a110a7c24 */ /* 0x001fe2000f8e02ff */
        /* <DEDUP_REMOVED lines=9> */
.L_x_1789:
[----:B------:R-:W-:Y:S05]  /*2010*/  BSYNC B0 ;  /* 0x0000000000007941 */ /* 0x000fea0003800000 */
.L_x_1788:
[----:B------:R-:W-:Y:S05]  /*2020*/  @!P4 BRA `(.L_x_1790) ;  /* 0x000000000028c947 */ /* 0x000fea0003800000 */
        /* <DEDUP_REMOVED lines=10> */
.L_x_1790:
[----:B------:R-:W-:Y:S04]  /*20d0*/  BSSY B0, `(.L_x_1791) ;  /* 0x000000e000007945 */ /* 0x000fe80003800000 */
        /* <DEDUP_REMOVED lines=9> */
[----:B01----:R-:W-:-:S02]  /*2170*/  LEA R10, P2, R8, UR10, 0x1 ;  /* 0x0000000a080a7c11 */ /* 0x003fc4000f8408ff */
[----:B------:R-:W-:-:S04]  /*2180*/  IADD3 R3, R9, R3, RZ ;  /* 0x0000000309037210 */ /* 0x000fc80007ffe0ff */
[----:B------:R-:W-:-:S05]  /*2190*/  LEA.HI.X R11, R8, UR11, R3, 0x1, P2 ;  /* 0x0000000b080b7c11 */ /* 0x000fca00090f0c03 */
[----:B------:R2:W-:Y:S02]  /*21a0*/  STG.E desc[UR8][R10.64], R21 ;  /* 0x000000150a007986 */ /* 0x0005e4000c101908 */
.L_x_1792:
[----:B------:R-:W-:Y:S05]  /*21b0*/  BSYNC B0 ;  /* 0x0000000000007941 */ /* 0x000fea0003800000 */
.L_x_1791:
[----:B------:R-:W-:Y:S05]  /*21c0*/  @!P4 BRA `(.L_x_1793) ;  /* 0x000000000028c947 */ /* 0x000fea0003800000 */
[----:B------:R-:W-:Y:S01]  /*21d0*/  FMUL.FTZ R0, R14, -1.4426950216293334961 ;  /* 0xbfb8aa3b0e007820 */ /* 0x000fe20000410000 */
[----:B------:R-:W-:-:S05]  /*21e0*/  FMUL.FTZ R8, R23, -1.4426950216293334961 ;  /* 0xbfb8aa3b17087820 */ /* 0x000fca0000410000 */
[----:B------:R-:W3:Y:S08]  /*21f0*/  MUFU.EX2 R0, R0 ;  /* 0x0000000000007308 */ /* 0x000ef00000000800 */
[----:B------:R-:W4:Y:S01]  /*2200*/  MUFU.EX2 R8, R8 ;  /* 0x0000000800087308 */ /* 0x000f220000000800 */
[----:B---3--:R-:W-:-:S07]  /*2210*/  FADD.FTZ R3, R0, 1 ;  /* 0x3f80000000037421 */ /* 0x008fce0000010000 */
[----:B------:R-:W3:Y:S01]  /*2220*/  MUFU.RCP R3, R3 ;  /* 0x0000000300037308 */ /* 0x000ee20000001000 */
[----:B----4-:R-:W-:-:S07]  /*2230*/  FADD.FTZ R9, R8, 1 ;  /* 0x3f80000008097421 */ /* 0x010fce0000010000 */
[----:B012---:R-:W0:Y:S01]  /*2240*/  MUFU.RCP R10, R9 ;  /* 0x00000009000a7308 */ /* 0x007e220000001000 */
[----:B---3--:R-:W-:Y:S01]  /*2250*/  FMUL.FTZ R14, R14, R3 ;  /* 0x000000030e0e7220 */ /* 0x008fe20000410000 */
[----:B0-----:R-:W-:-:S07]  /*2260*/  FMUL.FTZ R23, R23, R10 ;  /* 0x0000000a17177220 */ /* 0x001fce0000410000 */
.L_x_1793:
[----:B------:R-:W-:Y:S04]  /*2270*/  BSSY B0, `(.L_x_1794) ;  /* 0x000000e000007945 */ /* 0x000fe80003800000 */
[----:B------:R-:W-:Y:S05]  /*2280*/  @P1 BRA `(.L_x_1795) ;  /* 0x0000000000301947 */ /* 0x000fea0003800000 */
[----:B------:R-:W-:Y:S01]  /*2290*/  ULDC.64 UR10, c[0x0][0x270] ;  /* 0x00009c00000a7ab9 */ /* 0x000fe20000000a00 */
[----:B------:R-:W-:Y:S01]  /*22a0*/  MOV R8, R26 ;  /* 0x0000001a00087202 */ /* 0x000fe20000000f00 */
[----:B------:R-:W-:Y:S01]  /*22b0*/  IMAD R18, R18, UR10, RZ ;  /* 0x0000000a12127c24 */ /* 0x000fe2000f8e02ff */
[----:B------:R-:W-:Y:S02]  /*22c0*/  MOV R9, R29 ;  /* 0x0000001d00097202 */ /* 0x000fe40000000f00 */
[----:B------:R-:W-:Y:S01]  /*22d0*/  F2FP.F16.F32.PACK_AB R23, R23, R14 ;  /* 0x0000000e1717723e */ /* 0x000fe200000000ff */
[----:B------:R-:W-:-:S04]  /*22e0*/  IMAD.WIDE.U32 R8, R15, UR10, R8 ;  /* 0x0000000a0f087c25 */ /* 0x000fc8000f8e0008 */
[----:B------:R-:W-:Y:S01]  /*22f0*/  IMAD R15, R15, UR11, R18 ;  /* 0x0000000b0f0f7c24 */ /* 0x000fe2000f8e0212 */
[----:B------:R-:W-:Y:S02]  /*2300*/  ULDC.64 UR10, c[0x0][0x210] ;  /* 0x00008400000a7ab9 */ /* 0x000fe40000000a00 */
[----:B012---:R-:W-:Y:S02]  /*2310*/  LEA R10, P1, R8, UR10, 0x1 ;  /* 0x0000000a080a7c11 */ /* 0x007fe4000f8208ff */
[----:B------:R-:W-:-:S04]  /*2320*/  IADD3 R15, R9, R15, RZ ;  /* 0x0000000f090f7210 */ /* 0x000fc80007ffe0ff */
[----:B------:R-:W-:-:S05]  /*2330*/  LEA.HI.X R11, R8, UR11, R15, 0x1, P1 ;  /* 0x0000000b080b7c11 */ /* 0x000fca00088f0c0f */
[----:B------:R3:W-:Y:S02]  /*2340*/  STG.E desc[UR8][R10.64], R23 ;  /* 0x000000170a007986 */ /* 0x0007e4000c101908 */
.L_x_1795:
[----:B------:R-:W-:Y:S05]  /*2350*/  BSYNC B0 ;  /* 0x0000000000007941 */ /* 0x000fea0003800000 */
.L_x_1794:
[----:B------:R-:W4:Y:S01]  /*2360*/  LDC R3, c[0x0][0x10] ;  /* 0x00000400ff037b82 */ /* 0x000f220000000800 */
[----:B------:R-:W-:Y:S02]  /*2370*/  IADD3 R6, R6, 0x1, RZ ;  /* 0x0000000106067810 */ /* 0x000fe40007ffe0ff */
[----:B----4-:R-:W-:-:S04]  /*2380*/  IADD3 R20, R3, R20, RZ ;  /* 0x0000001403147210 */ /* 0x010fc80007ffe0ff */
[----:B------:R-:W-:-:S13]  /*2390*/  ISETP.GE.AND P1, PT, R20, UR4, PT ;  /* 0x0000000414007c0c */ /* 0x000fda000bf26270 */
[----:B------:R-:W-:Y:S05]  /*23a0*/  @!P1 BRA `(.L_x_1796) ;  /* 0xffffffdc006c9947 */ /* 0x000fea000383ffff */
[----:B------:R-:W-:Y:S05]  /*23b0*/  EXIT ;  /* 0x000000000000794d */ /* 0x000fea0003800000 */
.L_x_1797:
        /* <DEDUP_REMOVED lines=12> */
.L_x_2329:


//--------------------- .text._Z35group_norm_nhwc_fwd_one_pass_kernelI11Fp16IOFp32WLi512ELi12ELi384EEv26Group_norm_nhwc_fwd_params --------------------------
	.section	.text._Z35group_norm_nhwc_fwd_one_pass_kernelI11Fp16IOFp32WLi512ELi12ELi384EEv26Group_norm_nhwc_fwd_params,"ax",@progbits
	.align	128
        .global         _Z35group_norm_nhwc_fwd_one_pass_kernelI11Fp16IOFp32WLi512ELi12ELi384EEv26Group_norm_nhwc_fwd_params
        .type           _Z35group_norm_nhwc_fwd_one_pass_kernelI11Fp16IOFp32WLi512ELi12ELi384EEv26Group_norm_nhwc_fwd_params,@function
        .size           _Z35group_norm_nhwc_fwd_one_pass_kernelI11Fp16IOFp32WLi512ELi12ELi384EEv26Group_norm_nhwc_fwd_params,(.L_x_2330 - _Z35group_norm_nhwc_fwd_one_pass_kernelI11Fp16IOFp32WLi512ELi12ELi384EEv26Group_norm_nhwc_fwd_params)
        .other          _Z35group_norm_nhwc_fwd_one_pass_kernelI11Fp16IOFp32WLi512ELi12ELi384EEv26Group_norm_nhwc_fwd_params,@"STO_CUDA_ENTRY STV_DEFAULT"
_Z35group_norm_nhwc_fwd_one_pass_kernelI11Fp16IOFp32WLi512ELi12ELi384EEv26Group_norm_nhwc_fwd_params:
.text._Z35group_norm_nhwc_fwd_one_pass_kernelI11Fp16IOFp32WLi512ELi12ELi384EEv26Group_norm_nhwc_fwd_params:
[----:B------:R-:W-:Y:S08]  /*0000*/  LDC R1, c[0x0][0x28] ;  /* 0x00000a00ff017b82 */ /* 0x000ff00000000800 */
[----:B------:R-:W0:Y:S01]  /*0010*/  S2UR UR7, SR_CTAID.Y ;  /* 0x00000000000779c3 */ /* 0x000e220000002600 */
[----:B------:R-:W-:Y:S01]  /*0020*/  ULDC UR5, c[0x0][0x288] ;  /* 0x0000a20000057ab9 */ /* 0x000fe20000000800 */
[----:B------:R-:W-:-:S02]  /*0030*/  ULDC UR4, c[0x0][0x258] ;  /* 0x0000960000047ab9 */ /* 0x000fc40000000800 */
[----:B------:R-:W-:-:S04]  /*0040*/  UIMAD UR5, UR5, UR4, URZ ;  /* 0x00000004050572a4 */ /* 0x000fc8000f8e023f */
[----:B0-----:R-:W-:-:S06]  /*0050*/  UISETP.GE.AND UP0, UPT, UR7, UR5, UPT ;  /* 0x000000050700728c */ /* 0x001fcc000bf06270 */
[----:B------:R-:W-:-:S13]  /*0060*/  PLOP3.LUT P0, PT, PT, PT, UP0, 0x80, 0x0 ;  /* 0x000000000000781c */ /* 0x000fda0003f0f008 */
        /* <DEDUP_REMOVED lines=10> */
[----:B------:R-:W-:Y:S01]  /*0110*/  SHF.R.U32.HI R30, RZ, 0x2, R5 ;  /* 0x00000002ff1e7819 */ /* 0x000fe20000011605 */
[----:B------:R-:W0:Y:S01]  /*0120*/  S2R R4, SR_LANEID ;  /* 0x0000000000047919 */ /* 0x000e220000000000 */
[----:B------:R-:W-:Y:S01]  /*0130*/  LEA.HI R0, R0, R3, RZ, 0x5 ;  /* 0x0000000300007211 */ /* 0x000fe200078f28ff */
[----:B--2---:R-:W-:Y:S02]  /*0140*/  ULEA UR4, UR6, UR4, 0x18 ;  /* 0x0000000406047291 */ /* 0x004fe4000f8ec03f */
[----:B-1----:R-:W-:Y:S01]  /*0150*/  IMAD R28, R7, UR9, R30 ;  /* 0x00000009071c7c24 */ /* 0x002fe2000f8e021e */
[----:B------:R-:W-:Y:S01]  /*0160*/  SHF.R.S32.HI R0, RZ, 0x5, R0 ;  /* 0x00000005ff007819 */ /* 0x000fe20000011400 */
[----:B------:R-:W-:Y:S01]  /*0170*/  IMAD R30, R30, -0x6, R3 ;  /* 0xfffffffa1e1e7824 */ /* 0x000fe200078e0203 */
[----:B------:R-:W-:Y:S02]  /*0180*/  UMOV UR6, UR7 ;  /* 0x0000000700067c82 */ /* 0x000fe40008000000 */
[----:B------:R-:W-:-:S02]  /*0190*/  ISETP.GE.U32.AND P0, PT, R28, UR10, PT ;  /* 0x0000000a1c007c0c */ /* 0x000fc4000bf06070 */
[----:B------:R-:W-:Y:S02]  /*01a0*/  SHF.R.S32.HI R5, RZ, 0x1f, R28 ;  /* 0x0000001fff057819 */ /* 0x000fe4000001141c */
[----:B------:R-:W-:Y:S02]  /*01b0*/  SHF.L.U32 R30, R30, 0x1, RZ ;  /* 0x000000011e1e7819 */ /* 0x000fe400000006ff */
[----:B------:R-:W-:Y:S01]  /*01c0*/  ISETP.GE.AND.EX P0, PT, R5, UR11, PT, P0 ;  /* 0x0000000b05007c0c */ /* 0x000fe2000bf06300 */
[----:B------:R-:W-:Y:S01]  /*01d0*/  ULDC.64 UR10, c[0x0][0x208] ;  /* 0x00008200000a7ab9 */ /* 0x000fe20000000a00 */
[C---:B------:R-:W-:Y:S02]  /*01e0*/  IADD3 R7, R28.reuse, 0x40, RZ ;  /* 0x000000401c077810 */ /* 0x040fe40007ffe0ff */
[----:B------:R-:W-:Y:S02]  /*01f0*/  ISETP.LT.U32.AND P0, PT, R3, 0x180, !P0 ;  /* 0x000001800300780c */ /* 0x000fe40004701070 */
[----:B------:R-:W-:-:S02]  /*0200*/  IADD3 R8, R28, 0x80, RZ ;  /* 0x000000801c087810 */ /* 0x000fc40007ffe0ff */
[C---:B------:R-:W-:Y:S02]  /*0210*/  IADD3 R9, R28.reuse, 0xc0, RZ ;  /* 0x000000c01c097810 */ /* 0x040fe40007ffe0ff */
[C---:B------:R-:W-:Y:S02]  /*0220*/  IADD3 R10, R28.reuse, 0x100, RZ ;  /* 0x000001001c0a7810 */ /* 0x040fe40007ffe0ff */
[C---:B------:R-:W-:Y:S02]  /*0230*/  IADD3 R11, R28.reuse, 0x140, RZ ;  /* 0x000001401c0b7810 */ /* 0x040fe40007ffe0ff */
[C---:B------:R-:W-:Y:S02]  /*0240*/  IADD3 R20, R28.reuse, 0x180, RZ ;  /* 0x000001801c147810 */ /* 0x040fe40007ffe0ff */
[----:B------:R-:W-:Y:S02]  /*0250*/  IADD3 R21, R28, 0x1c0, RZ ;  /* 0x000001c01c157810 */ /* 0x000fe40007ffe0ff */
[----:B------:R-:W-:Y:S01]  /*0260*/  LEA R6, R0, UR4, 0x3 ;  /* 0x0000000400067c11 */ /* 0x000fe2000f8e18ff */
[----:B0-----:R-:W-:-:S06]  /*0270*/  UMOV UR4, URZ ;  /* 0x0000003f00047c82 */ /* 0x001fcc0008000000 */
.L_x_1831:
[----:B0--34-:R-:W0:Y:S01]  /*0280*/  LDC R14, c[0x0][0x288] ;  /* 0x0000a200ff0e7b82 */ /* 0x019e220000000800 */
[----:B------:R-:W-:Y:S01]  /*0290*/  ULDC.64 UR16, c[0x0][0x278] ;  /* 0x00009e0000107ab9 */ /* 0x000fe20000000a00 */
[----:B--2---:R-:W-:Y:S01]  /*02a0*/  SHF.R.S32.HI R23, RZ, 0x1f, R7 ;  /* 0x0000001fff177819 */ /* 0x004fe20000011407 */
[----:B------:R-:W-:Y:S01]  /*02b0*/  ULDC.64 UR14, c[0x0][0x280] ;  /* 0x0000a000000e7ab9 */ /* 0x000fe20000000a00 */
[----:B------:R-:W-:Y:S01]  /*02c0*/  ISETP.GE.U32.AND P4, PT, R7, UR16, PT ;  /* 0x0000001007007c0c */ /* 0x000fe2000bf86070 */
[----:B------:R-:W-:Y:S01]  /*02d0*/  HFMA2.MMA R22, -RZ, RZ, 0, 0 ;  /* 0x00000000ff167435 */ /* 0x000fe200000001ff */
[----:B-1----:R-:W-:Y:S02]  /*02e0*/  SHF.R.S32.HI R25, RZ, 0x1f, R8 ;  /* 0x0000001fff197819 */ /* 0x002fe40000011408 */
[----:B------:R-:W-:Y:S01]  /*02f0*/  ISETP.GE.U32.AND P5, PT, R8, UR16, PT ;  /* 0x0000001008007c0c */ /* 0x000fe2000bfa6070 */
[----:B------:R-:W1:Y:S01]  /*0300*/  @P0 LDC.64 R44, c[0x0][0x270] ;  /* 0x00009c00ff2c0b82 */ /* 0x000e620000000a00 */
[----:B------:R-:W-:-:S02]  /*0310*/  ISETP.GE.AND.EX P4, PT, R23, UR17, PT, P4 ;  /* 0x0000001117007c0c */ /* 0x000fc4000bf86340 */
[----:B------:R-:W-:Y:S02]  /*0320*/  ISETP.GE.AND.EX P5, PT, R25, UR17, PT, P5 ;  /* 0x0000001119007c0c */ /* 0x000fe4000bfa6350 */
[C---:B------:R-:W-:Y:S02]  /*0330*/  ISETP.GT.U32.OR P4, PT, R3.reuse, 0x17f, P4 ;  /* 0x0000017f0300780c */ /* 0x040fe40002784470 */
[----:B------:R-:W-:Y:S01]  /*0340*/  ISETP.GT.U32.OR P5, PT, R3, 0x17f, P5 ;  /* 0x0000017f0300780c */ /* 0x000fe20002fa4470 */
[----:B------:R-:W2:Y:S01]  /*0350*/  @P0 LDC.64 R34, c[0x0][0x220] ;  /* 0x00008800ff220b82 */ /* 0x000ea20000000a00 */
[----:B------:R-:W-:Y:S02]  /*0360*/  SHF.R.S32.HI R27, RZ, 0x1f, R9 ;  /* 0x0000001fff1b7819 */ /* 0x000fe40000011409 */
[----:B------:R-:W-:Y:S02]  /*0370*/  SHF.R.S32.HI R29, RZ, 0x1f, R10 ;  /* 0x0000001fff1d7819 */ /* 0x000fe4000001140a */
[----:B------:R-:W-:-:S02]  /*0380*/  SHF.R.S32.HI R31, RZ, 0x1f, R11 ;  /* 0x0000001fff1f7819 */ /* 0x000fc4000001140b */
[----:B0-----:R-:W-:-:S03]  /*0390*/  IABS R15, R14 ;  /* 0x0000000e000f7213 */ /* 0x001fc60000000000 */
[----:B------:R-:W0:Y:S01]  /*03a0*/  @!P4 LDC.64 R18, c[0x0][0x270] ;  /* 0x00009c00ff12cb82 */ /* 0x000e220000000a00 */
[----:B------:R-:W3:Y:S07]  /*03b0*/  I2F.RP R0, R15 ;  /* 0x0000000f00007306 */ /* 0x000eee0000209400 */
[----:B------:R-:W4:Y:S01]  /*03c0*/  @!P4 LDC.64 R32, c[0x0][0x220] ;  /* 0x00008800ff20cb82 */ /* 0x000f220000000a00 */
[----:B---3--:R-:W3:Y:S02]  /*03d0*/  MUFU.RCP R0, R0 ;  /* 0x0000000000007308 */ /* 0x008ee40000001000 */
[----:B---3--:R-:W-:-:S06]  /*03e0*/  IADD3 R12, R0, 0xffffffe, RZ ;  /* 0x0ffffffe000c7810 */ /* 0x008fcc0007ffe0ff */
[----:B------:R3:W5:Y:S02]  /*03f0*/  F2I.FTZ.U32.TRUNC.NTZ R13, R12 ;  /* 0x0000000c000d7305 */ /* 0x000764000021f000 */
[----:B---3--:R-:W-:Y:S01]  /*0400*/  HFMA2.MMA R12, -RZ, RZ, 0, 0 ;  /* 0x00000000ff0c7435 */ /* 0x008fe200000001ff */
[----:B-----5:R-:W-:-:S05]  /*0410*/  IADD3 R2, RZ, -R13, RZ ;  /* 0x8000000dff027210 */ /* 0x020fca0007ffe0ff */
[----:B------:R-:W-:Y:S01]  /*0420*/  IMAD R17, R2, R15, RZ ;  /* 0x0000000f02117224 */ /* 0x000fe200078e02ff */
[----:B------:R-:W-:-:S03]  /*0430*/  IABS R2, UR6 ;  /* 0x0000000600027c13 */ /* 0x000fc60008000000 */
[----:B------:R-:W-:Y:S02]  /*0440*/  IMAD.HI.U32 R13, R13, R17, R12 ;  /* 0x000000110d0d7227 */ /* 0x000fe400078e000c */
[----:B------:R-:W3:Y:S04]  /*0450*/  @!P5 LDC.64 R16, c[0x0][0x220] ;  /* 0x00008800ff10db82 */ /* 0x000ee80000000a00 */
[----:B------:R-:W-:-:S05]  /*0460*/  IMAD.HI.U32 R13, R13, R2, RZ ;  /* 0x000000020d0d7227 */ /* 0x000fca00078e00ff */
[----:B------:R-:W-:-:S05]  /*0470*/  IADD3 R0, -R13, RZ, RZ ;  /* 0x000000ff0d007210 */ /* 0x000fca0007ffe1ff */
[----:B------:R-:W-:Y:S01]  /*0480*/  IMAD R0, R15, R0, R2 ;  /* 0x000000000f007224 */ /* 0x000fe200078e0202 */
[----:B------:R-:W-:-:S04]  /*0490*/  SHF.R.S32.HI R2, RZ, 0x1f, R30 ;  /* 0x0000001fff027819 */ /* 0x000fc8000001141e */
[----:B------:R-:W-:-:S13]  /*04a0*/  ISETP.GT.U32.AND P2, PT, R15, R0, PT ;  /* 0x000000000f00720c */ /* 0x000fda0003f44070 */
[-C--:B------:R-:W-:Y:S02]  /*04b0*/  @!P2 IADD3 R0, R0, -R15.reuse, RZ ;  /* 0x8000000f0000a210 */ /* 0x080fe40007ffe0ff */
[----:B------:R-:W-:Y:S02]  /*04c0*/  @!P2 IADD3 R13, R13, 0x1, RZ ;  /* 0x000000010d0da810 */ /* 0x000fe40007ffe0ff */
[----:B------:R-:W-:Y:S02]  /*04d0*/  ISETP.GE.U32.AND P1, PT, R0, R15, PT ;  /* 0x0000000f0000720c */ /* 0x000fe40003f26070 */
[C---:B------:R-:W-:Y:S02]  /*04e0*/  LOP3.LUT R0, R14.reuse, UR6, RZ, 0x3c, !PT ;  /* 0x000000060e007c12 */ /* 0x040fe4000f8e3cff */
[----:B------:R-:W-:Y:S02]  /*04f0*/  ISETP.NE.AND P2, PT, R14, RZ, PT ;  /* 0x000000ff0e00720c */ /* 0x000fe40003f45270 */
[----:B------:R-:W-:-:S07]  /*0500*/  ISETP.GE.AND P3, PT, R0, RZ, PT ;  /* 0x000000ff0000720c */ /* 0x000fce0003f66270 */
[----:B------:R-:W-:-:S06]  /*0510*/  @P1 IADD3 R13, R13, 0x1, RZ ;  /* 0x000000010d0d1810 */ /* 0x000fcc0007ffe0ff */
[----:B------:R-:W-:Y:S02]  /*0520*/  @!P3 IADD3 R13, -R13, RZ, RZ ;  /* 0x000000ff0d0db210 */ /* 0x000fe40007ffe1ff */
[----:B------:R-:W-:Y:S02]  /*0530*/  @!P2 LOP3.LUT R13, RZ, R14, RZ, 0x33, !PT ;  /* 0x0000000eff0da212 */ /* 0x000fe400078e33ff */
[----:B------:R-:W-:Y:S02]  /*0540*/  ISETP.GE.U32.AND P3, PT, R9, UR16, PT ;  /* 0x0000001009007c0c */ /* 0x000fe4000bf66070 */
[----:B------:R-:W-:Y:S02]  /*0550*/  IADD3 R37, -R13, RZ, RZ ;  /* 0x000000ff0d257210 */ /* 0x000fe40007ffe1ff */
[----:B------:R-:W-:Y:S02]  /*0560*/  SHF.R.S32.HI R0, RZ, 0x1f, R13 ;  /* 0x0000001fff007819 */ /* 0x000fe4000001140d */
[----:B------:R-:W-:Y:S01]  /*0570*/  ISETP.GE.AND.EX P3, PT, R27, UR17, PT, P3 ;  /* 0x000000111b007c0c */ /* 0x000fe2000bf66330 */
[----:B------:R-:W-:Y:S01]  /*0580*/  IMAD R37, R14, R37, UR6 ;  /* 0x000000060e257e24 */ /* 0x000fe2000f8e0225 */
[----:B------:R-:W-:Y:S01]  /*0590*/  ISETP.GE.U32.AND P2, PT, R10, UR16, PT ;  /* 0x000000100a007c0c */ /* 0x000fe2000bf46070 */
[----:B------:R-:W-:Y:S01]  /*05a0*/  IMAD R0, R0, UR14, RZ ;  /* 0x0000000e00007c24 */ /* 0x000fe2000f8e02ff */
[----:B------:R-:W-:Y:S01]  /*05b0*/  ISETP.GT.U32.OR P3, PT, R3, 0x17f, P3 ;  /* 0x0000017f0300780c */ /* 0x000fe20001f64470 */
[----:B------:R-:W-:Y:S01]  /*05c0*/  IMAD R37, R37, 0xc, RZ ;  /* 0x0000000c25257824 */ /* 0x000fe200078e02ff */
[----:B------:R-:W-:Y:S01]  /*05d0*/  ISETP.GE.AND.EX P2, PT, R29, UR17, PT, P2 ;  /* 0x000000111d007c0c */ /* 0x000fe2000bf46320 */
[----:B------:R-:W-:-:S02]  /*05e0*/  IMAD R43, R13, UR15, R0 ;  /* 0x0000000f0d2b7c24 */ /* 0x000fc4000f8e0200 */
[----:B-1----:R-:W-:Y:S01]  /*05f0*/  @P0 IMAD R0, R5, R44, RZ ;  /* 0x0000002c05000224 */ /* 0x002fe200078e02ff */
[----:B------:R-:W-:Y:S02]  /*0600*/  IADD3 R40, P1, R30, R37, RZ ;  /* 0x000000251e287210 */ /* 0x000fe40007f3e0ff */
[----:B------:R-:W-:Y:S01]  /*0610*/  ISETP.GT.U32.OR P2, PT, R3, 0x17f, P2 ;  /* 0x0000017f0300780c */ /* 0x000fe20001744470 */
[----:B------:R-:W-:Y:S01]  /*0620*/  @P0 IMAD R15, R28, R45, R0 ;  /* 0x0000002d1c0f0224 */ /* 0x000fe200078e0200 */
[----:B------:R-:W-:Y:S01]  /*0630*/  LEA.HI.X.SX32 R41, R37, R2, 0x1, P1 ;  /* 0x0000000225297211 */ /* 0x000fe200008f0eff */
[----:B0-----:R-:W-:Y:S02]  /*0640*/  @!P4 IMAD R2, R23, R18, RZ ;  /* 0x000000121702c224 */ /* 0x001fe400078e02ff */
[----:B------:R-:W-:Y:S02]  /*0650*/  IMAD.WIDE.U32 R40, R13, UR14, R40 ;  /* 0x0000000e0d287c25 */ /* 0x000fe4000f8e0028 */
[----:B------:R-:W0:Y:S02]  /*0660*/  @!P5 LDC.64 R12, c[0x0][0x270] ;  /* 0x00009c00ff0cdb82 */ /* 0x000e240000000a00 */
[----:B------:R-:W-:Y:S01]  /*0670*/  @!P4 IMAD R19, R7, R19, R2 ;  /* 0x000000130713c224 */ /* 0x000fe200078e0202 */
[----:B------:R-:W-:-:S02]  /*0680*/  IADD3 R43, R41, R43, RZ ;  /* 0x0000002b292b7210 */ /* 0x000fc40007ffe0ff */
[-C--:B------:R-:W-:Y:S02]  /*0690*/  @P0 MOV R42, R40.reuse ;  /* 0x00000028002a0202 */ /* 0x080fe40000000f00 */
[----:B------:R-:W-:Y:S02]  /*06a0*/  @!P4 MOV R46, R40 ;  /* 0x00000028002ec202 */ /* 0x000fe40000000f00 */
[----:B------:R-:W-:Y:S01]  /*06b0*/  @!P4 MOV R47, R43 ;  /* 0x0000002b002fc202 */ /* 0x000fe20000000f00 */
[----:B------:R-:W-:-:S04]  /*06c0*/  @P0 IMAD.WIDE.U32 R44, R28, R44, R42 ;  /* 0x0000002c1c2c0225 */ /* 0x000fc800078e002a */
[----:B------:R-:W-:Y:S01]  /*06d0*/  @!P4 IMAD.WIDE.U32 R46, R7, R18, R46 ;  /* 0x00000012072ec225 */ /* 0x000fe200078e002e */
[----:B------:R-:W-:Y:S02]  /*06e0*/  @P0 IADD3 R0, R45, R15, RZ ;  /* 0x0000000f2d000210 */ /* 0x000fe40007ffe0ff */
[C---:B--2---:R-:W-:Y:S01]  /*06f0*/  @P0 LEA R38, P1, R44.reuse, R34, 0x1 ;  /* 0x000000222c260211 */ /* 0x044fe200078208ff */
[----:B------:R-:W1:Y:S01]  /*0700*/  @!P3 LDC.64 R14, c[0x0][0x270] ;  /* 0x00009c00ff0ebb82 */ /* 0x000e620000000a00 */
[----:B------:R-:W-:Y:S02]  /*0710*/  @!P5 MOV R34, R40 ;  /* 0x000000280022d202 */ /* 0x000fe40000000f00 */
[----:B------:R-:W-:Y:S02]  /*0720*/  @P0 LEA.HI.X R39, R44, R35, R0, 0x1, P1 ;  /* 0x000000232c270211 */ /* 0x000fe400008f0c00 */
[----:B------:R-:W-:Y:S01]  /*0730*/  @!P5 MOV R35, R43 ;  /* 0x0000002b0023d202 */ /* 0x000fe20000000f00 */
[----:B0-----:R-:W-:Y:S01]  /*0740*/  @!P5 IMAD R0, R25, R12, RZ ;  /* 0x0000000c1900d224 */ /* 0x001fe200078e02ff */
[----:B------:R-:W-:-:S02]  /*0750*/  ISETP.GE.U32.AND P1, PT, R11, UR16, PT ;  /* 0x000000100b007c0c */ /* 0x000fc4000bf26070 */
[----:B----4-:R-:W-:Y:S01]  /*0760*/  @!P4 LEA R44, P6, R46, R32, 0x1 ;  /* 0x000000202e2cc211 */ /* 0x010fe200078c08ff */
[C---:B------:R-:W-:Y:S01]  /*0770*/  @!P5 IMAD R49, R8.reuse, R13, R0 ;  /* 0x0000000d0831d224 */ /* 0x040fe200078e0200 */
[----:B------:R-:W-:Y:S01]  /*0780*/  @!P4 IADD3 R0, R47, R19, RZ ;  /* 0x000000132f00c210 */ /* 0x000fe20007ffe0ff */
[----:B------:R-:W-:Y:S01]  /*0790*/  @!P5 IMAD.WIDE.U32 R34, R8, R12, R34 ;  /* 0x0000000c0822d225 */ /* 0x000fe200078e0022 */
[----:B------:R-:W0:Y:S01]  /*07a0*/  @!P2 LDC.64 R18, c[0x0][0x270] ;  /* 0x00009c00ff12ab82 */ /* 0x000e220000000a00 */
[----:B------:R-:W-:Y:S02]  /*07b0*/  ISETP.GE.AND.EX P1, PT, R31, UR17, PT, P1 ;  /* 0x000000111f007c0c */ /* 0x000fe4000bf26310 */
[----:B------:R-:W-:Y:S02]  /*07c0*/  @!P4 LEA.HI.X R45, R46, R33, R0, 0x1, P6 ;  /* 0x000000212e2dc211 */ /* 0x000fe400030f0c00 */
[----:B------:R-:W-:Y:S02]  /*07d0*/  @!P5 IADD3 R0, R35, R49, RZ ;  /* 0x000000312300d210 */ /* 0x000fe40007ffe0ff */
[C---:B---3--:R-:W-:Y:S01]  /*07e0*/  @!P5 LEA R46, P6, R34.reuse, R16, 0x1 ;  /* 0x00000010222ed211 */ /* 0x048fe200078c08ff */
[----:B------:R-:W2:Y:S01]  /*07f0*/  @!P3 LDC.64 R12, c[0x0][0x220] ;  /* 0x00008800ff0cbb82 */ /* 0x000ea20000000a00 */
[----:B------:R-:W-:Y:S01]  /*0800*/  ISETP.GT.U32.OR P1, PT, R3, 0x17f, P1 ;  /* 0x0000017f0300780c */ /* 0x000fe20000f24470 */
[----:B------:R2:W3:Y:S01]  /*0810*/  @!P4 LDG.E R22, desc[UR10][R44.64] ;  /* 0x0000000a2c16c981 */ /* 0x0004e2000c1e1900 */
[----:B------:R-:W-:Y:S01]  /*0820*/  @!P5 LEA.HI.X R47, R34, R17, R0, 0x1, P6 ;  /* 0x00000011222fd211 */ /* 0x000fe200030f0c00 */
[----:B-1----:R-:W-:Y:S01]  /*0830*/  @!P3 IMAD R2, R27, R14, RZ ;  /* 0x0000000e1b02b224 */ /* 0x002fe200078e02ff */
[----:B------:R-:W-:-:S02]  /*0840*/  @!P3 MOV R34, R40 ;  /* 0x000000280022b202 */ /* 0x000fc40000000f00 */
[----:B------:R-:W-:Y:S02]  /*0850*/  @!P3 MOV R35, R43 ;  /* 0x0000002b0023b202 */ /* 0x000fe40000000f00 */
[----:B------:R-:W-:Y:S01]  /*0860*/  MOV R24, RZ ;  /* 0x000000ff00187202 */ /* 0x000fe20000000f00 */
[C---:B------:R-:W-:Y:S01]  /*0870*/  @!P3 IMAD R49, R9.reuse, R15, R2 ;  /* 0x0000000f0931b224 */ /* 0x040fe200078e0202 */
[----:B------:R-:W1:Y:S01]  /*0880*/  @!P2 LDC.64 R16, c[0x0][0x220] ;  /* 0x00008800ff10ab82 */ /* 0x000e620000000a00 */
[----:B------:R-:W-:-:S03]  /*0890*/  @!P3 IMAD.WIDE.U32 R34, R9, R14, R34 ;  /* 0x0000000e0922b225 */ /* 0x000fc600078e0022 */
[----:B------:R1:W4:Y:S02]  /*08a0*/  @!P5 LDG.E R24, desc[UR10][R46.64] ;  /* 0x0000000a2e18d981 */ /* 0x000324000c1e1900 */
[----:B------:R-:W-:Y:S02]  /*08b0*/  @!P3 IADD3 R0, R35, R49, RZ ;  /* 0x000000312300b210 */ /* 0x000fe40007ffe0ff */
[----:B------:R-:W5:Y:S01]  /*08c0*/  @!P1 LDC.64 R14, c[0x0][0x270] ;  /* 0x00009c00ff0e9b82 */ /* 0x000f620000000a00 */
[C---:B--2---:R-:W-:Y:S01]  /*08d0*/  @!P3 LEA R44, P5, R34.reuse, R12, 0x1 ;  /* 0x0000000c222cb211 */ /* 0x044fe200078a08ff */
[----:B0-----:R-:W-:Y:S01]  /*08e0*/  @!P2 IMAD R2, R29, R18, RZ ;  /* 0x000000121d02a224 */ /* 0x001fe200078e02ff */
[----:B------:R-:W-:Y:S02]  /*08f0*/  @!P2 MOV R12, R40 ;  /* 0x00000028000ca202 */ /* 0x000fe40000000f00 */
[----:B------:R-:W-:Y:S02]  /*0900*/  @!P3 LEA.HI.X R45, R34, R13, R0, 0x1, P5 ;  /* 0x0000000d222db211 */ /* 0x000fe400028f0c00 */
[----:B------:R-:W-:-:S02]  /*0910*/  @!P2 MOV R13, R43 ;  /* 0x0000002b000da202 */ /* 0x000fc40000000f00 */
[----:B------:R-:W-:Y:S02]  /*0920*/  SHF.R.S32.HI R33, RZ, 0x1f, R20 ;  /* 0x0000001fff217819 */ /* 0x000fe40000011414 */
[----:B------:R-:W-:Y:S01]  /*0930*/  ISETP.GE.U32.AND P4, PT, R20, UR16, PT ;  /* 0x0000001014007c0c */ /* 0x000fe2000bf86070 */
[C---:B------:R-:W-:Y:S02]  /*0940*/  @!P2 IMAD R35, R10.reuse, R19, R2 ;  /* 0x000000130a23a224 */ /* 0x040fe400078e0202 */
[----:B------:R-:W-:Y:S01]  /*0950*/  @!P2 IMAD.WIDE.U32 R18, R10, R18, R12 ;  /* 0x000000120a12a225 */ /* 0x000fe200078e000c */
[----:B------:R-:W-:Y:S01]  /*0960*/  ISETP.GE.AND.EX P4, PT, R33, UR17, PT, P4 ;  /* 0x0000001121007c0c */ /* 0x000fe2000bf86340 */
[----:B------:R-:W0:Y:S03]  /*0970*/  @!P1 LDC.64 R12, c[0x0][0x220] ;  /* 0x00008800ff0c9b82 */ /* 0x000e260000000a00 */
[----:B------:R-:W-:-:S02]  /*0980*/  ISETP.GT.U32.OR P4, PT, R3, 0x17f, P4 ;  /* 0x0000017f0300780c */ /* 0x000fc40002784470 */
[----:B------:R-:W-:Y:S02]  /*0990*/  @!P2 IADD3 R0, R19, R35, RZ ;  /* 0x000000231300a210 */ /* 0x000fe40007ffe0ff */
[C---:B-1----:R-:W-:Y:S02]  /*09a0*/  @!P2 LEA R46, P5, R18.reuse, R16, 0x1 ;  /* 0x00000010122ea211 */ /* 0x042fe400078a08ff */
[----:B------:R-:W-:Y:S02]  /*09b0*/  SHF.R.S32.HI R35, RZ, 0x1f, R21 ;  /* 0x0000001fff237819 */ /* 0x000fe40000011415 */
[----:B------:R-:W-:Y:S01]  /*09c0*/  @!P2 LEA.HI.X R47, R18, R17, R0, 0x1, P5 ;  /* 0x00000011122fa211 */ /* 0x000fe200028f0c00 */
[----:B-----5:R-:W-:Y:S01]  /*09d0*/  @!P1 IMAD R0, R31, R14, RZ ;  /* 0x0000000e1f009224 */ /* 0x020fe200078e02ff */
[----:B------:R-:W-:Y:S02]  /*09e0*/  ISETP.GE.U32.AND P5, PT, R21, UR16, PT ;  /* 0x0000001015007c0c */ /* 0x000fe4000bfa6070 */
[----:B------:R-:W-:Y:S01]  /*09f0*/  @!P1 MOV R18, R40 ;  /* 0x0000002800129202 */ /* 0x000fe20000000f00 */
[----:B------:R-:W1:Y:S01]  /*0a00*/  @!P4 LDC.64 R16, c[0x0][0x270] ;  /* 0x00009c00ff10cb82 */ /* 0x000e620000000a00 */
[----:B------:R-:W-:Y:S01]  /*0a10*/  @!P1 MOV R19, R43 ;  /* 0x0000002b00139202 */ /* 0x000fe20000000f00 */
[----:B------:R-:W-:Y:S01]  /*0a20*/  @!P1 IMAD R49, R11, R15, R0 ;  /* 0x0000000f0b319224 */ /* 0x000fe200078e0200 */
[----:B------:R-:W-:Y:S01]  /*0a30*/  ISETP.GE.AND.EX P5, PT, R35, UR17, PT, P5 ;  /* 0x0000001123007c0c */ /* 0x000fe2000bfa6350 */
[----:B------:R-:W-:-:S03]  /*0a40*/  @!P1 IMAD.WIDE.U32 R14, R11, R14, R18 ;  /* 0x0000000e0b0e9225 */ /* 0x000fc600078e0012 */
[----:B------:R-:W-:Y:S01]  /*0a50*/  ISETP.GT.U32.OR P5, PT, R3, 0x17f, P5 ;  /* 0x0000017f0300780c */ /* 0x000fe20002fa4470 */
[----:B------:R-:W-:Y:S01]  /*0a60*/  HFMA2.MMA R26, -RZ, RZ, 0, 0 ;  /* 0x00000000ff1a7435 */ /* 0x000fe200000001ff */
[----:B------:R-:W-:Y:S02]  /*0a70*/  @!P1 IADD3 R0, R15, R49, RZ ;  /* 0x000000310f009210 */ /* 0x000fe40007ffe0ff */
[----:B0-----:R-:W-:-:S04]  /*0a80*/  @!P1 LEA R18, P6, R14, R12, 0x1 ;  /* 0x0000000c0e129211 */ /* 0x001fc800078c08ff */
[----:B------:R-:W-:-:S03]  /*0a90*/  @!P1 LEA.HI.X R19, R14, R13, R0, 0x1, P6 ;  /* 0x0000000d0e139211 */ /* 0x000fc600030f0c00 */
[----:B------:R0:W2:Y:S01]  /*0aa0*/  @P0 LDG.E R26, desc[UR10][R38.64] ;  /* 0x0000000a261a0981 */ /* 0x0000a2000c1e1900 */
[----:B------:R-:W5:Y:S01]  /*0ab0*/  @!P4 LDC.64 R14, c[0x0][0x220] ;  /* 0x00008800ff0ecb82 */ /* 0x000f620000000a00 */
[----:B------:R-:W-:-:S07]  /*0ac0*/  HFMA2.MMA R0, -RZ, RZ, 0, 0 ;  /* 0x00000000ff007435 */ /* 0x000fce00000001ff */
[----:B------:R-:W5:Y:S01]  /*0ad0*/  @!P5 LDC.64 R12, c[0x0][0x270] ;  /* 0x00009c00ff0cdb82 */ /* 0x000f620000000a00 */
[----:B0-----:R-:W-:Y:S01]  /*0ae0*/  @!P4 MOV R38, R40 ;  /* 0x000000280026c202 */ /* 0x001fe20000000f00 */
[-C--:B-1----:R-:W-:Y:S01]  /*0af0*/  @!P4 IMAD R32, R33, R16.reuse, RZ ;  /* 0x000000102120c224 */ /* 0x082fe200078e02ff */
[----:B------:R-:W-:Y:S01]  /*0b00*/  @!P4 MOV R39, R43 ;  /* 0x0000002b0027c202 */ /* 0x000fe20000000f00 */
[----:B------:R-:W2:Y:S01]  /*0b10*/  @!P2 LDG.E R0, desc[UR10][R46.64] ;  /* 0x0000000a2e00a981 */ /* 0x000ea2000c1e1900 */
[----:B------:R-:W-:Y:S01]  /*0b20*/  MOV R2, RZ ;  /* 0x000000ff00027202 */ /* 0x000fe20000000f00 */
[C---:B------:R-:W-:Y:S02]  /*0b30*/  @!P4 IMAD R49, R20.reuse, R17, R32 ;  /* 0x000000111431c224 */ /* 0x040fe400078e0220 */
[----:B------:R-:W-:Y:S02]  /*0b40*/  @!P4 IMAD.WIDE.U32 R38, R20, R16, R38 ;  /* 0x000000101426c225 */ /* 0x000fe400078e0026 */
[----:B------:R-:W0:Y:S01]  /*0b50*/  @!P5 LDC.64 R16, c[0x0][0x220] ;  /* 0x00008800ff10db82 */ /* 0x000e220000000a00 */
[----:B------:R1:W2:Y:S02]  /*0b60*/  @!P3 LDG.E R2, desc[UR10][R44.64] ;  /* 0x0000000a2c02b981 */ /* 0x0002a4000c1e1900 */
[----:B------:R-:W-:-:S02]  /*0b70*/  @!P4 IADD3 R32, R39, R49, RZ ;  /* 0x000000312720c210 */ /* 0x000fc40007ffe0ff */
[----:B-----5:R-:W-:-:S04]  /*0b80*/  @!P4 LEA R14, P2, R38, R14, 0x1 ;  /* 0x0000000e260ec211 */ /* 0x020fc800078408ff */
[----:B------:R-:W-:Y:S01]  /*0b90*/  @!P4 LEA.HI.X R15, R38, R15, R32, 0x1, P2 ;  /* 0x0000000f260fc211 */ /* 0x000fe200010f0c20 */
[----:B------:R-:W-:Y:S01]  /*0ba0*/  HFMA2.MMA R32, -RZ, RZ, 0, 0 ;  /* 0x00000000ff207435 */ /* 0x000fe200000001ff */
[----:B------:R-:W-:Y:S01]  /*0bb0*/  @!P5 MOV R38, R40 ;  /* 0x000000280026d202 */ /* 0x000fe20000000f00 */
[----:B------:R-:W-:Y:S01]  /*0bc0*/  @!P5 IMAD R34, R35, R12, RZ ;  /* 0x0000000c2322d224 */ /* 0x000fe200078e02ff */
[----:B------:R-:W-:-:S03]  /*0bd0*/  @!P5 MOV R39, R43 ;  /* 0x0000002b0027d202 */ /* 0x000fc60000000f00 */
[C---:B-1----:R-:W-:Y:S01]  /*0be0*/  @!P5 IMAD R45, R21.reuse, R13, R34 ;  /* 0x0000000d152dd224 */ /* 0x042fe200078e0222 */
[----:B------:R-:W-:Y:S01]  /*0bf0*/  HFMA2.MMA R34, -RZ, RZ, 0, 0 ;  /* 0x00000000ff227435 */ /* 0x000fe200000001ff */
[----:B------:R-:W-:Y:S02]  /*0c00*/  @!P5 IMAD.WIDE.U32 R12, R21, R12, R38 ;  /* 0x0000000c150cd225 */ /* 0x000fe400078e0026 */
[----:B------:R1:W5:Y:S01]  /*0c10*/  @!P1 LDG.E R32, desc[UR10][R18.64] ;  /* 0x0000000a12209981 */ /* 0x000362000c1e1900 */
[----:B------:R-:W-:Y:S02]  /*0c20*/  MOV R38, RZ ;  /* 0x000000ff00267202 */ /* 0x000fe40000000f00 */
[----:B------:R-:W-:Y:S02]  /*0c30*/  @!P5 IADD3 R13, R13, R45, RZ ;  /* 0x0000002d0d0dd210 */ /* 0x000fe40007ffe0ff */
[C---:B0-----:R-:W-:Y:S02]  /*0c40*/  @!P5 LEA R16, P1, R12.reuse, R16, 0x1 ;  /* 0x000000100c10d211 */ /* 0x041fe400078208ff */
[----:B------:R0:W5:Y:S02]  /*0c50*/  @!P4 LDG.E R34, desc[UR10][R14.64] ;  /* 0x0000000a0e22c981 */ /* 0x000164000c1e1900 */
[----:B------:R-:W-:-:S05]  /*0c60*/  @!P5 LEA.HI.X R17, R12, R17, R13, 0x1, P1 ;  /* 0x000000110c11d211 */ /* 0x000fca00008f0c0d */
[----:B------:R2:W5:Y:S01]  /*0c70*/  @!P5 LDG.E R38, desc[UR10][R16.64] ;  /* 0x0000000a1026d981 */ /* 0x000562000c1e1900 */
[----:B------:R-:W-:Y:S01]  /*0c80*/  ISETP.GT.AND P1, PT, R4, 0x1e, PT ;  /* 0x0000001e0400780c */ /* 0x000fe20003f24270 */
[--C-:B---3--:R-:W-:Y:S02]  /*0c90*/  HADD2.F32 R39, -RZ, R22.reuse.H1_H1 ;  /* 0x30000016ff277230 */ /* 0x108fe40000004100 */
[----:B-1----:R-:W-:-:S03]  /*0ca0*/  HADD2.F32 R18, -RZ, R22.H0_H0 ;  /* 0x20000016ff127230 */ /* 0x002fc60000004100 */
[----:B0-----:R-:W-:Y:S01]  /*0cb0*/  FMUL.FTZ R15, R39, R39 ;  /* 0x00000027270f7220 */ /* 0x001fe20000410000 */
[--C-:B----4-:R-:W-:Y:S02]  /*0cc0*/  HADD2.F32 R45, -RZ, R24.reuse.H1_H1 ;  /* 0x30000018ff2d7230 */ /* 0x110fe40000004100 */
[----:B------:R-:W-:Y:S02]  /*0cd0*/  HADD2.F32 R14, -RZ, R24.H0_H0 ;  /* 0x20000018ff0e7230 */ /* 0x000fe40000004100 */
[--C-:B--2---:R-:W-:Y:S02]  /*0ce0*/  HADD2.F32 R13, -RZ, R26.reuse.H1_H1 ;  /* 0x3000001aff0d7230 */ /* 0x104fe40000004100 */
[----:B------:R-:W-:-:S03]  /*0cf0*/  HADD2.F32 R12, -RZ, R26.H0_H0 ;  /* 0x2000001aff0c7230 */ /* 0x000fc60000004100 */
[----:B------:R-:W-:Y:S02]  /*0d00*/  FMUL.FTZ R19, R13, R13 ;  /* 0x0000000d0d137220 */ /* 0x000fe40000410000 */
[C---:B------:R-:W-:Y:S02]  /*0d10*/  FADD.FTZ R13, R12.reuse, R13 ;  /* 0x0000000d0c0d7221 */ /* 0x040fe40000010000 */
[----:B------:R-:W-:Y:S01]  /*0d20*/  FFMA.FTZ R19, R12, R12, R19 ;  /* 0x0000000c0c137223 */ /* 0x000fe20000010013 */
[----:B------:R-:W-:Y:S01]  /*0d30*/  FADD.FTZ R12, R18, R39 ;  /* 0x00000027120c7221 */ /* 0x000fe20000010000 */
[----:B------:R-:W-:-:S04]  /*0d40*/  FADD.FTZ R13, RZ, R13 ;  /* 0x0000000dff0d7221 */ /* 0x000fc80000010000 */
[----:B------:R-:W-:Y:S01]  /*0d50*/  FADD.FTZ R12, R13, R12 ;  /* 0x0000000c0d0c7221 */ /* 0x000fe20000010000 */
[----:B------:R-:W-:Y:S01]  /*0d60*/  FMUL.FTZ R13, R45, R45 ;  /* 0x0000002d2d0d7220 */ /* 0x000fe20000410000 */
[----:B------:R-:W-:Y:S01]  /*0d70*/  FFMA.FTZ R18, R18, R18, R15 ;  /* 0x0000001212127223 */ /* 0x000fe2000001000f */
[C---:B------:R-:W-:Y:S01]  /*0d80*/  FADD.FTZ R45, R14.reuse, R45 ;  /* 0x0000002d0e2d7221 */ /* 0x040fe20000010000 */
[----:B------:R-:W-:Y:S01]  /*0d90*/  FADD.FTZ R19, RZ, R19 ;  /* 0x00000013ff137221 */ /* 0x000fe20000010000 */
[----:B------:R-:W-:Y:S01]  /*0da0*/  FFMA.FTZ R13, R14, R14, R13 ;  /* 0x0000000e0e0d7223 */ /* 0x000fe2000001000d */
[--C-:B------:R-:W-:Y:S02]  /*0db0*/  HADD2.F32 R15, -RZ, R2.reuse.H1_H1 ;  /* 0x30000002ff0f7230 */ /* 0x100fe40000004100 */
[----:B------:R-:W-:Y:S02]  /*0dc0*/  HADD2.F32 R14, -RZ, R2.H0_H0 ;  /* 0x20000002ff0e7230 */ /* 0x000fe40000004100 */
[----:B------:R-:W-:Y:S01]  /*0dd0*/  FADD.FTZ R18, R19, R18 ;  /* 0x0000001213127221 */ /* 0x000fe20000010000 */
[----:B------:R-:W-:Y:S01]  /*0de0*/  FADD.FTZ R12, R12, R45 ;  /* 0x0000002d0c0c7221 */ /* 0x000fe20000010000 */
[----:B------:R-:W-:Y:S01]  /*0df0*/  FMUL.FTZ R17, R15, R15 ;  /* 0x0000000f0f117220 */ /* 0x000fe20000410000 */
[----:B------:R-:W-:-:S02]  /*0e00*/  HADD2.F32 R19, -RZ, R0.H1_H1 ;  /* 0x30000000ff137230 */ /* 0x000fc40000004100 */
[----:B------:R-:W-:Y:S01]  /*0e10*/  FADD.FTZ R15, R14, R15 ;  /* 0x0000000f0e0f7221 */ /* 0x000fe20000010000 */
[----:B------:R-:W-:Y:S02]  /*0e20*/  HADD2.F32 R16, -RZ, R0.H0_H0 ;  /* 0x20000000ff107230 */ /* 0x000fe40000004100 */
[----:B------:R-:W-:Y:S01]  /*0e30*/  FADD.FTZ R13, R18, R13 ;  /* 0x0000000d120d7221 */ /* 0x000fe20000010000 */
[----:B------:R-:W-:Y:S01]  /*0e40*/  FADD.FTZ R12, R12, R15 ;  /* 0x0000000f0c0c7221 */ /* 0x000fe20000010000 */
[----:B------:R-:W-:Y:S01]  /*0e50*/  FMUL.FTZ R15, R19, R19 ;  /* 0x00000013130f7220 */ /* 0x000fe20000410000 */
[----:B------:R-:W-:Y:S01]  /*0e60*/  FFMA.FTZ R14, R14, R14, R17 ;  /* 0x0000000e0e0e7223 */ /* 0x000fe20000010011 */
[C---:B------:R-:W-:Y:S02]  /*0e70*/  FADD.FTZ R19, R16.reuse, R19 ;  /* 0x0000001310137221 */ /* 0x040fe40000010000 */
[----:B------:R-:W-:Y:S01]  /*0e80*/  FFMA.FTZ R16, R16, R16, R15 ;  /* 0x0000001010107223 */ /* 0x000fe2000001000f */
[----:B------:R-:W-:Y:S01]  /*0e90*/  FADD.FTZ R13, R13, R14 ;  /* 0x0000000e0d0d7221 */ /* 0x000fe20000010000 */
[----:B-----5:R-:W-:-:S02]  /*0ea0*/  HADD2.F32 R15, -RZ, R32.H1_H1 ;  /* 0x30000020ff0f7230 */ /* 0x020fc40000004100 */
[----:B------:R-:W-:Y:S02]  /*0eb0*/  HADD2.F32 R14, -RZ, R32.H0_H0 ;  /* 0x20000020ff0e7230 */ /* 0x000fe40000004100 */
[----:B------:R-:W-:Y:S01]  /*0ec0*/  FADD.FTZ R12, R12, R19 ;  /* 0x000000130c0c7221 */ /* 0x000fe20000010000 */
[----:B------:R-:W-:Y:S02]  /*0ed0*/  FMUL.FTZ R17, R15, R15 ;  /* 0x0000000f0f117220 */ /* 0x000fe40000410000 */
[C---:B------:R-:W-:Y:S01]  /*0ee0*/  FADD.FTZ R15, R14.reuse, R15 ;  /* 0x0000000f0e0f7221 */ /* 0x040fe20000010000 */
[--C-:B------:R-:W-:Y:S02]  /*0ef0*/  HADD2.F32 R19, -RZ, R34.reuse.H1_H1 ;  /* 0x30000022ff137230 */ /* 0x100fe40000004100 */
[----:B------:R-:W-:Y:S01]  /*0f00*/  FADD.FTZ R13, R13, R16 ;  /* 0x000000100d0d7221 */ /* 0x000fe20000010000 */
[----:B------:R-:W-:Y:S01]  /*0f10*/  FFMA.FTZ R14, R14, R14, R17 ;  /* 0x0000000e0e0e7223 */ /* 0x000fe20000010011 */
[----:B------:R-:W-:-:S02]  /*0f20*/  HADD2.F32 R16, -RZ, R34.H0_H0 ;  /* 0x20000022ff107230 */ /* 0x000fc40000004100 */
[----:B------:R-:W-:Y:S01]  /*0f30*/  FADD.FTZ R12, R12, R15 ;  /* 0x0000000f0c0c7221 */ /* 0x000fe20000010000 */
[----:B------:R-:W-:Y:S01]  /*0f40*/  FMUL.FTZ R15, R19, R19 ;  /* 0x00000013130f7220 */ /* 0x000fe20000410000 */
[--C-:B------:R-:W-:Y:S02]  /*0f50*/  HADD2.F32 R17, -RZ, R38.reuse.H1_H1 ;  /* 0x30000026ff117230 */ /* 0x100fe40000004100 */
[----:B------:R-:W-:Y:S01]  /*0f60*/  FADD.FTZ R13, R13, R14 ;  /* 0x0000000e0d0d7221 */ /* 0x000fe20000010000 */
[C---:B------:R-:W-:Y:S01]  /*0f70*/  FADD.FTZ R19, R16.reuse, R19 ;  /* 0x0000001310137221 */ /* 0x040fe20000010000 */
[----:B------:R-:W-:Y:S02]  /*0f80*/  HADD2.F32 R14, -RZ, R38.H0_H0 ;  /* 0x20000026ff0e7230 */ /* 0x000fe40000004100 */
[----:B------:R-:W-:Y:S01]  /*0f90*/  FFMA.FTZ R16, R16, R16, R15 ;  /* 0x0000001010107223 */ /* 0x000fe2000001000f */
[----:B------:R-:W-:Y:S01]  /*0fa0*/  FMUL.FTZ R15, R17, R17 ;  /* 0x00000011110f7220 */ /* 0x000fe20000410000 */
[----:B------:R-:W-:Y:S01]  /*0fb0*/  FADD.FTZ R12, R12, R19 ;  /* 0x000000130c0c7221 */ /* 0x000fe20000010000 */
[C---:B------:R-:W-:Y:S01]  /*0fc0*/  FADD.FTZ R17, R14.reuse, R17 ;  /* 0x000000110e117221 */ /* 0x040fe20000010000 */
[----:B------:R-:W-:Y:S01]  /*0fd0*/  FADD.FTZ R13, R13, R16 ;  /* 0x000000100d0d7221 */ /* 0x000fe20000010000 */
[----:B------:R-:W-:-:S02]  /*0fe0*/  FFMA.FTZ R14, R14, R14, R15 ;  /* 0x0000000e0e0e7223 */ /* 0x000fc4000001000f */
[----:B------:R-:W-:Y:S02]  /*0ff0*/  FADD.FTZ R12, R12, R17 ;  /* 0x000000110c0c7221 */ /* 0x000fe40000010000 */
[----:B------:R-:W-:-:S03]  /*1000*/  FADD.FTZ R13, R13, R14 ;  /* 0x0000000e0d0d7221 */ /* 0x000fc60000010000 */
        /* <DEDUP_REMOVED lines=38> */
[----:B0-----:R-:W-:-:S03]  /*1270*/  FADD.FTZ R16, R17, R19 ;  /* 0x0000001311107221 */ /* 0x001fc60000010000 */
[----:B--2---:R-:W-:Y:S01]  /*1280*/  FADD.FTZ R39, R39, R12 ;  /* 0x0000000c27277221 */ /* 0x004fe20000010000 */
[----:B------:R-:W-:Y:S02]  /*1290*/  FADD.FTZ R12, R16, R13 ;  /* 0x0000000d100c7221 */ /* 0x000fe40000010000 */
[----:B------:R-:W0:Y:S01]  /*12a0*/  LDS.128 R16, [UR7+0x30] ;  /* 0x00003007ff107984 */ /* 0x000e220008000c00 */
        /* <DEDUP_REMOVED lines=21> */
.L_x_1799:
[----:B------:R-:W-:Y:S05]  /*1400*/  BSYNC B0 ;  /* 0x0000000000007941 */ /* 0x000fea0003800000 */
.L_x_1798:
[----:B------:R-:W1:Y:S02]  /*1410*/  LDC R19, c[0x0][0xc] ;  /* 0x00000300ff137b82 */ /* 0x000e640000000800 */
[----:B-1----:R-:W-:-:S13]  /*1420*/  ISETP.GE.U32.AND P1, PT, R19, 0x2, PT ;  /* 0x000000021300780c */ /* 0x002fda0003f26070 */
[----:B------:R-:W-:Y:S05]  /*1430*/  @!P1 BRA `(.L_x_1800) ;  /* 0x0000000800989947 */ /* 0x000fea0003800000 */
[----:B------:R-:W-:Y:S05]  /*1440*/  @P3 BRA `(.L_x_1801) ;  /* 0x0000000000843947 */ /* 0x000fea0003800000 */
[----:B------:R-:W1:Y:S01]  /*1450*/  LDC R39, c[0x0][0x10] ;  /* 0x00000400ff277b82 */ /* 0x000e620000000800 */
[----:B------:R-:W2:Y:S01]  /*1460*/  S2R R18, SR_CTAID.Y ;  /* 0x0000000000127919 */ /* 0x000ea20000002600 */
[----:B------:R-:W-:Y:S02]  /*1470*/  ULOP3.LUT UR8, UR4, 0x1, URZ, 0xc0, !UPT ;  /* 0x0000000104087892 */ /* 0x000fe4000f8ec03f */
[----:B------:R-:W-:Y:S01]  /*1480*/  ULOP3.LUT UP0, URZ, UR4, 0x2, URZ, 0xc0, !UPT ;  /* 0x00000002043f7892 */ /* 0x000fe2000f80c03f */
[----:B------:R-:W-:-:S03]  /*1490*/  UMOV UR7, 0x1 ;  /* 0x0000000100077882 */ /* 0x000fc60000000000 */
[----:B------:R-:W3:Y:S01]  /*14a0*/  LDC.64 R12, c[0x0][0x248] ;  /* 0x00009200ff0c7b82 */ /* 0x000ee20000000a00 */
[----:B------:R-:W-:Y:S01]  /*14b0*/  USEL UR7, UR7, 0xffffffff, !UP0 ;  /* 0xffffffff07077887 */ /* 0x000fe2000c000000 */
[C---:B-1----:R-:W-:Y:S02]  /*14c0*/  IMAD R14, R39.reuse, UR8, RZ ;  /* 0x00000008270e7c24 */ /* 0x042fe4000f8e02ff */
[----:B--2---:R-:W-:Y:S01]  /*14d0*/  IMAD R45, R39, UR9, R18 ;  /* 0x00000009272d7c24 */ /* 0x004fe2000f8e0212 */
[----:B------:R-:W-:Y:S01]  /*14e0*/  PLOP3.LUT P1, PT, PT, PT, UP0, 0x80, 0x0 ;  /* 0x000000000000781c */ /* 0x000fe20003f2f008 */
[----:B------:R-:W-:Y:S01]  /*14f0*/  IMAD R15, R14, R19, RZ ;  /* 0x000000130e0f7224 */ /* 0x000fe200078e02ff */
[----:B------:R-:W-:-:S04]  /*1500*/  MOV R49, UR7 ;  /* 0x0000000700317c02 */ /* 0x000fc80008000f00 */
[----:B------:R-:W-:-:S05]  /*1510*/  SHF.L.U32 R15, R15, 0x1, RZ ;  /* 0x000000010f0f7819 */ /* 0x000fca00000006ff */
[----:B---3--:R-:W-:Y:S01]  /*1520*/  IMAD.WIDE R12, R15, 0x4, R12 ;  /* 0x000000040f0c7825 */ /* 0x008fe200078e020c */
[----:B------:R-:W-:Y:S02]  /*1530*/  SEL R47, R19, RZ, !P1 ;  /* 0x000000ff132f7207 */ /* 0x000fe40004800000 */
[----:B------:R-:W-:Y:S01]  /*1540*/  IADD3 R15, R14, R18, RZ ;  /* 0x000000120e0f7210 */ /* 0x000fe20007ffe0ff */
[----:B------:R-:W-:Y:S02]  /*1550*/  IMAD.WIDE.U32 R44, R45, 0x8, R12 ;  /* 0x000000082d2c7825 */ /* 0x000fe400078e000c */
[----:B------:R-:W1:Y:S01]  /*1560*/  LDC.64 R12, c[0x0][0x240] ;  /* 0x00009000ff0c7b82 */ /* 0x000e620000000a00 */
[----:B------:R-:W-:Y:S02]  /*1570*/  ISETP.NE.AND P1, PT, R47, -0x1, PT ;  /* 0xffffffff2f00780c */ /* 0x000fe40003f25270 */
[----:B------:R2:W-:Y:S01]  /*1580*/  STG.E.64 desc[UR10][R44.64], R16 ;  /* 0x000000102c007986 */ /* 0x0005e2000c101b0a */
[----:B-1----:R-:W-:Y:S01]  /*1590*/  IMAD.WIDE.U32 R14, R15, 0x4, R12 ;  /* 0x000000040f0e7825 */ /* 0x002fe200078e000c */
[----:B------:R-:W-:Y:S06]  /*15a0*/  MEMBAR.ALL.GPU ;  /* 0x0000000000007992 */ /* 0x000fec000000a000 */
[----:B------:R-:W-:-:S00]  /*15b0*/  ERRBAR ;  /* 0x00000000000079ab */ /* 0x000fc00000000000 */
[----:B------:R-:W-:Y:S06]  /*15c0*/  CGAERRBAR ;  /* 0x00000000000075ab */ /* 0x000fec0000000000 */
[----:B------:R2:W-:Y:S01]  /*15d0*/  REDG.E.ADD.S32.STRONG.GPU desc[UR10][R14.64], R49 ;  /* 0x000000310e00798e */ /* 0x0005e2000c10e38a */
[----:B------:R-:W-:Y:S05]  /*15e0*/  @!P1 BRA `(.L_x_1801) ;  /* 0x00000000001c9947 */ /* 0x000fea0003800000 */
[----:B------:R-:W-:-:S04]  /*15f0*/  IMAD R39, R39, UR8, R18 ;  /* 0x0000000827277c24 */ /* 0x000fc8000f8e0212 */
[----:B------:R-:W-:-:S07]  /*1600*/  IMAD.WIDE.U32 R12, R39, 0x4, R12 ;  /* 0x00000004270c7825 */ /* 0x000fce00078e000c */
.L_x_1802:
[----:B--2---:R-:W2:Y:S04]  /*1610*/  LDG.E.STRONG.GPU R14, desc[UR10][R12.64] ;  /* 0x0000000a0c0e7981 */ /* 0x004ea8000c1ef900 */
[----:B--2---:R-:W-:Y:S01]  /*1620*/  CCTL.IVALL ;  /* 0x00000000ff00798f */ /* 0x004fe20002000000 */
[----:B------:R-:W-:Y:S05]  /*1630*/  YIELD ;  /* 0x0000000000007946 */ /* 0x000fea0003800000 */
[----:B------:R-:W-:-:S13]  /*1640*/  ISETP.NE.AND P1, PT, R14, R47, PT ;  /* 0x0000002f0e00720c */ /* 0x000fda0003f25270 */
[----:B------:R-:W-:Y:S05]  /*1650*/  @P1 BRA `(.L_x_1802) ;  /* 0xfffffffc00ec1947 */ /* 0x000fea000383ffff */
.L_x_1801:
        /* <DEDUP_REMOVED lines=11> */
.L_x_1804:
[----:B------:R-:W-:Y:S02]  /*1710*/  ISETP.EQ.OR P1, PT, R18, UR9, P3 ;  /* 0x0000000912007c0c */ /* 0x000fe40009f22670 */
[----:B--2---:R-:W-:-:S11]  /*1720*/  MOV R14, UR4 ;  /* 0x00000004000e7c02 */ /* 0x004fd60008000f00 */
        /* <DEDUP_REMOVED lines=8> */
[----:B--2---:R-:W-:Y:S01]  /*17b0*/  @!P1 IMAD R15, R39, R18, R44 ;  /* 0x00000012270f9224 */ /* 0x004fe200078e022c */
[----:B------:R-:W-:-:S03]  /*17c0*/  IADD3 R45, R18, 0x1, RZ ;  /* 0x00000001122d7810 */ /* 0x000fc60007ffe0ff */
[----:B------:R-:W-:Y:S01]  /*17d0*/  @!P1 IMAD.WIDE.U32 R14, R15, 0x8, R12 ;  /* 0x000000080f0e9825 */ /* 0x000fe200078e000c */
[----:B------:R-:W-:-:S05]  /*17e0*/  ISETP.EQ.OR P2, PT, R45, UR9, P3 ;  /* 0x000000092d007c0c */ /* 0x000fca0009f42670 */
[----:B------:R-:W0:Y:S01]  /*17f0*/  @!P1 LDG.E.64 R14, desc[UR10][R14.64] ;  /* 0x0000000a0e0e9981 */ /* 0x000e22000c1e1b00 */
[----:B------:R-:W-:-:S07]  /*1800*/  MOV R13, UR4 ;  /* 0x00000004000d7c02 */ /* 0x000fce0008000f00 */
[----:B------:R-:W1:Y:S01]  /*1810*/  @!P2 S2R R12, SR_CTAID.Y ;  /* 0x00000000000ca919 */ /* 0x000e620000002600 */
[----:B------:R-:W1:Y:S01]  /*1820*/  @!P2 LDC R44, c[0x0][0x10] ;  /* 0x00000400ff2cab82 */ /* 0x000e620000000800 */
[----:B------:R-:W-:Y:S01]  /*1830*/  @!P2 LOP3.LUT R13, R13, 0x1, RZ, 0xc0, !PT ;  /* 0x000000010d0da812 */ /* 0x000fe200078ec0ff */
[----:B-1----:R-:W-:-:S04]  /*1840*/  @!P2 IMAD R45, R45, R44, R12 ;  /* 0x0000002c2d2da224 */ /* 0x002fc800078e020c */
[----:B------:R-:W-:Y:S02]  /*1850*/  @!P2 IMAD R44, R44, R13, RZ ;  /* 0x0000000d2c2ca224 */ /* 0x000fe400078e02ff */
[----:B------:R-:W1:Y:S02]  /*1860*/  @!P2 LDC.64 R12, c[0x0][0x248] ;  /* 0x00009200ff0cab82 */ /* 0x000e640000000a00 */
[----:B------:R-:W-:-:S05]  /*1870*/  @!P2 IMAD R44, R44, R19, RZ ;  /* 0x000000132c2ca224 */ /* 0x000fca00078e02ff */
[----:B------:R-:W-:-:S05]  /*1880*/  @!P2 SHF.L.U32 R39, R44, 0x1, RZ ;  /* 0x000000012c27a819 */ /* 0x000fca00000006ff */
[----:B-1----:R-:W-:-:S04]  /*1890*/  @!P2 IMAD.WIDE R12, R39, 0x4, R12 ;  /* 0x00000004270ca825 */ /* 0x002fc800078e020c */
[----:B------:R-:W-:-:S06]  /*18a0*/  @!P2 IMAD.WIDE.U32 R12, R45, 0x8, R12 ;  /* 0x000000082d0ca825 */ /* 0x000fcc00078e000c */
[----:B------:R-:W2:Y:S01]  /*18b0*/  @!P2 LDG.E.64 R12, desc[UR10][R12.64] ;  /* 0x0000000a0c0ca981 */ /* 0x000ea2000c1e1b00 */
[----:B------:R-:W-:-:S04]  /*18c0*/  IADD3 R45, R18, 0x2, RZ ;  /* 0x00000002122d7810 */ /* 0x000fc80007ffe0ff */
[----:B------:R-:W-:-:S13]  /*18d0*/  ISETP.EQ.OR P4, PT, R45, UR9, P3 ;  /* 0x000000092d007c0c */ /* 0x000fda0009f82670 */
[----:B------:R-:W1:Y:S01]  /*18e0*/  @!P4 LDC R44, c[0x0][0x10] ;  /* 0x00000400ff2ccb82 */ /* 0x000e620000000800 */
[----:B0-----:R-:W-:Y:S02]  /*18f0*/  @!P1 FADD.FTZ R16, R16, R14 ;  /* 0x0000000e10109221 */ /* 0x001fe40000010000 */
[----:B------:R-:W1:Y:S01]  /*1900*/  @!P4 S2R R14, SR_CTAID.Y ;  /* 0x00000000000ec919 */ /* 0x000e620000002600 */
[----:B------:R-:W-:Y:S01]  /*1910*/  @!P1 FADD.FTZ R17, R17, R15 ;  /* 0x0000000f11119221 */ /* 0x000fe20000010000 */
[----:B------:R-:W-:-:S04]  /*1920*/  MOV R15, UR4 ;  /* 0x00000004000f7c02 */ /* 0x000fc80008000f00 */
[----:B------:R-:W-:Y:S01]  /*1930*/  @!P4 LOP3.LUT R15, R15, 0x1, RZ, 0xc0, !PT ;  /* 0x000000010f0fc812 */ /* 0x000fe200078ec0ff */
[----:B-1----:R-:W-:-:S04]  /*1940*/  @!P4 IMAD R45, R45, R44, R14 ;  /* 0x0000002c2d2dc224 */ /* 0x002fc800078e020e */
[----:B------:R-:W-:Y:S02]  /*1950*/  @!P4 IMAD R44, R44, R15, RZ ;  /* 0x0000000f2c2cc224 */ /* 0x000fe400078e02ff */
[----:B------:R-:W0:Y:S02]  /*1960*/  @!P4 LDC.64 R14, c[0x0][0x248] ;  /* 0x00009200ff0ecb82 */ /* 0x000e240000000a00 */
[----:B------:R-:W-:-:S05]  /*1970*/  @!P4 IMAD R44, R44, R19, RZ ;  /* 0x000000132c2cc224 */ /* 0x000fca00078e02ff */
[----:B------:R-:W-:-:S05]  /*1980*/  @!P4 SHF.L.U32 R39, R44, 0x1, RZ ;  /* 0x000000012c27c819 */ /* 0x000fca00000006ff */
[----:B0-----:R-:W-:-:S04]  /*1990*/  @!P4 IMAD.WIDE R14, R39, 0x4, R14 ;  /* 0x00000004270ec825 */ /* 0x001fc800078e020e */
[----:B------:R-:W-:Y:S01]  /*19a0*/  @!P4 IMAD.WIDE.U32 R14, R45, 0x8, R14 ;  /* 0x000000082d0ec825 */ /* 0x000fe200078e000e */
[----:B------:R-:W-:-:S04]  /*19b0*/  IADD3 R45, R18, 0x3, RZ ;  /* 0x00000003122d7810 */ /* 0x000fc80007ffe0ff */
[----:B------:R-:W-:Y:S01]  /*19c0*/  ISETP.EQ.OR P1, PT, R45, UR9, P3 ;  /* 0x000000092d007c0c */ /* 0x000fe20009f22670 */
[----:B------:R-:W3:Y:S01]  /*19d0*/  @!P4 LDG.E.64 R14, desc[UR10][R14.64] ;  /* 0x0000000a0e0ec981 */ /* 0x000ee2000c1e1b00 */
[----:B--2---:R-:W-:-:S11]  /*19e0*/  @!P2 FADD.FTZ R16, R16, R12 ;  /* 0x0000000c1010a221 */ /* 0x004fd60000010000 */
[----:B------:R-:W0:Y:S01]  /*19f0*/  @!P1 S2R R12, SR_CTAID.Y ;  /* 0x00000000000c9919 */ /* 0x000e220000002600 */
[----:B------:R-:W0:Y:S01]  /*1a00*/  @!P1 LDC R44, c[0x0][0x10] ;  /* 0x00000400ff2c9b82 */ /* 0x000e220000000800 */
[----:B------:R-:W-:Y:S01]  /*1a10*/  @!P2 FADD.FTZ R17, R17, R13 ;  /* 0x0000000d1111a221 */ /* 0x000fe20000010000 */
[----:B------:R-:W-:-:S04]  /*1a20*/  MOV R13, UR4 ;  /* 0x00000004000d7c02 */ /* 0x000fc80008000f00 */
[----:B------:R-:W-:Y:S01]  /*1a30*/  @!P1 LOP3.LUT R13, R13, 0x1, RZ, 0xc0, !PT ;  /* 0x000000010d0d9812 */ /* 0x000fe200078ec0ff */
[----:B0-----:R-:W-:-:S04]  /*1a40*/  @!P1 IMAD R45, R45, R44, R12 ;  /* 0x0000002c2d2d9224 */ /* 0x001fc800078e020c */
[----:B------:R-:W-:Y:S02]  /*1a50*/  @!P1 IMAD R44, R44, R13, RZ ;  /* 0x0000000d2c2c9224 */ /* 0x000fe400078e02ff */
[----:B------:R-:W0:Y:S02]  /*1a60*/  @!P1 LDC.64 R12, c[0x0][0x248] ;  /* 0x00009200ff0c9b82 */ /* 0x000e240000000a00 */
[----:B------:R-:W-:-:S05]  /*1a70*/  @!P1 IMAD R44, R44, R19, RZ ;  /* 0x000000132c2c9224 */ /* 0x000fca00078e02ff */
[----:B------:R-:W-:-:S05]  /*1a80*/  @!P1 SHF.L.U32 R39, R44, 0x1, RZ ;  /* 0x000000012c279819 */ /* 0x000fca00000006ff */
[----:B0-----:R-:W-:-:S04]  /*1a90*/  @!P1 IMAD.WIDE R12, R39, 0x4, R12 ;  /* 0x00000004270c9825 */ /* 0x001fc800078e020c */
[----:B------:R-:W-:-:S06]  /*1aa0*/  @!P1 IMAD.WIDE.U32 R12, R45, 0x8, R12 ;  /* 0x000000082d0c9825 */ /* 0x000fcc00078e000c */
[----:B------:R-:W2:Y:S01]  /*1ab0*/  @!P1 LDG.E.64 R12, desc[UR10][R12.64] ;  /* 0x0000000a0c0c9981 */ /* 0x000ea2000c1e1b00 */
[----:B------:R-:W-:-:S04]  /*1ac0*/  IADD3 R36, R36, -0x4, RZ ;  /* 0xfffffffc24247810 */ /* 0x000fc80007ffe0ff */
[----:B------:R-:W-:Y:S02]  /*1ad0*/  ISETP.NE.AND P2, PT, R36, RZ, PT ;  /* 0x000000ff2400720c */ /* 0x000fe40003f45270 */
[----:B------:R-:W-:Y:S01]  /*1ae0*/  IADD3 R18, R18, 0x4, RZ ;  /* 0x0000000412127810 */ /* 0x000fe20007ffe0ff */
[----:B---3--:R-:W-:Y:S01]  /*1af0*/  @!P4 FADD.FTZ R16, R16, R14 ;  /* 0x0000000e1010c221 */ /* 0x008fe20000010000 */
[----:B------:R-:W-:-:S03]  /*1b00*/  @!P4 FADD.FTZ R17, R17, R15 ;  /* 0x0000000f1111c221 */ /* 0x000fc60000010000 */
[----:B--2---:R-:W-:Y:S01]  /*1b10*/  @!P1 FADD.FTZ R16, R16, R12 ;  /* 0x0000000c10109221 */ /* 0x004fe20000010000 */
[----:B------:R-:W-:-:S05]  /*1b20*/  @!P1 FADD.FTZ R17, R17, R13 ;  /* 0x0000000d11119221 */ /* 0x000fca0000010000 */
[----:B------:R-:W-:Y:S05]  /*1b30*/  @P2 BRA `(.L_x_1804) ;  /* 0xfffffff800f42947 */ /* 0x000fea000383ffff */
.L_x_1803:
[----:B------:R-:W-:-:S13]  /*1b40*/  LOP3.LUT P1, R36, R19, 0x3, RZ, 0xc0, !PT ;  /* 0x0000000313247812 */ /* 0x000fda000782c0ff */
[----:B------:R-:W-:Y:S05]  /*1b50*/  @!P1 BRA `(.L_x_1800) ;  /* 0x0000000000d09947 */ /* 0x000fea0003800000 */
[----:B------:R-:W-:Y:S01]  /*1b60*/  ISETP.EQ.OR P1, PT, R18, UR9, P3 ;  /* 0x0000000912007c0c */ /* 0x000fe20009f22670 */
[----:B------:R-:W-:Y:S01]  /*1b70*/  BSSY B0, `(.L_x_1805) ;  /* 0x0000010000007945 */ /* 0x000fe20003800000 */
[----:B------:R-:W-:-:S11]  /*1b80*/  ISETP.NE.AND P2, PT, R36, 0x1, PT ;  /* 0x000000012400780c */ /* 0x000fd60003f45270 */
[----:B------:R-:W-:Y:S05]  /*1b90*/  @P1 BRA `(.L_x_1806) ;  /* 0x0000000000341947 */ /* 0x000fea0003800000 */
[----:B------:R-:W1:Y:S01]  /*1ba0*/  S2R R39, SR_CTAID.Y ;  /* 0x0000000000277919 */ /* 0x000e620000002600 */
[----:B------:R-:W3:Y:S01]  /*1bb0*/  LDC.64 R12, c[0x0][0x248] ;  /* 0x00009200ff0c7b82 */ /* 0x000ee20000000a00 */
[----:B------:R-:W-:Y:S01]  /*1bc0*/  ULOP3.LUT UR7, UR4, 0x1, URZ, 0xc0, !UPT ;  /* 0x0000000104077892 */ /* 0x000fe2000f8ec03f */
[----:B------:R-:W-:-:S03]  /*1bd0*/  ULDC UR8, c[0x0][0x10] ;  /* 0x0000040000087ab9 */ /* 0x000fc60000000800 */
[----:B------:R-:W-:-:S06]  /*1be0*/  UIMAD UR7, UR8, UR7, URZ ;  /* 0x00000007080772a4 */ /* 0x000fcc000f8e023f */
[----:B--2---:R-:W-:-:S05]  /*1bf0*/  IMAD R14, R19, UR7, RZ ;  /* 0x00000007130e7c24 */ /* 0x004fca000f8e02ff */
[----:B------:R-:W-:-:S05]  /*1c00*/  SHF.L.U32 R15, R14, 0x1, RZ ;  /* 0x000000010e0f7819 */ /* 0x000fca00000006ff */
[----:B---3--:R-:W-:-:S04]  /*1c10*/  IMAD.WIDE R12, R15, 0x4, R12 ;  /* 0x000000040f0c7825 */ /* 0x008fc800078e020c */
[----:B-1----:R-:W-:-:S04]  /*1c20*/  IMAD R15, R18, UR8, R39 ;  /* 0x00000008120f7c24 */ /* 0x002fc8000f8e0227 */
[----:B------:R-:W-:-:S06]  /*1c30*/  IMAD.WIDE.U32 R12, R15, 0x8, R12 ;  /* 0x000000080f0c7825 */ /* 0x000fcc00078e000c */
[----:B------:R-:W0:Y:S02]  /*1c40*/  LDG.E.64 R12, desc[UR10][R12.64] ;  /* 0x0000000a0c0c7981 */ /* 0x000e24000c1e1b00 */
[----:B0-----:R-:W-:Y:S01]  /*1c50*/  FADD.FTZ R16, R16, R12 ;  /* 0x0000000c10107221 */ /* 0x001fe20000010000 */
[----:B------:R-:W-:-:S07]  /*1c60*/  FADD.FTZ R17, R17, R13 ;  /* 0x0000000d11117221 */ /* 0x000fce0000010000 */
.L_x_1806:
[----:B------:R-:W-:Y:S05]  /*1c70*/  BSYNC B0 ;  /* 0x0000000000007941 */ /* 0x000fea0003800000 */
.L_x_1805:
[----:B------:R-:W-:Y:S05]  /*1c80*/  @!P2 BRA `(.L_x_1800) ;  /* 0x000000000084a947 */ /* 0x000fea0003800000 */
[C---:B--2---:R-:W-:Y:S02]  /*1c90*/  IADD3 R45, R18.reuse, 0x1, RZ ;  /* 0x00000001122d7810 */ /* 0x044fe40007ffe0ff */
[----:B------:R-:W-:Y:S02]  /*1ca0*/  IADD3 R39, R18, 0x2, RZ ;  /* 0x0000000212277810 */ /* 0x000fe40007ffe0ff */
[----:B------:R-:W-:Y:S02]  /*1cb0*/  ISETP.EQ.OR P2, PT, R45, UR9, P3 ;  /* 0x000000092d007c0c */ /* 0x000fe40009f42670 */
[----:B------:R-:W-:Y:S02]  /*1cc0*/  ISETP.EQ.OR P1, PT, R39, UR9, P3 ;  /* 0x0000000927007c0c */ /* 0x000fe40009f22670 */
[----:B------:R-:W-:Y:S02]  /*1cd0*/  MOV R13, UR4 ;  /* 0x00000004000d7c02 */ /* 0x000fe40008000f00 */
[----:B------:R-:W-:-:S02]  /*1ce0*/  ISETP.EQ.OR P1, PT, R36, 0x2, P1 ;  /* 0x000000022400780c */ /* 0x000fc40000f22670 */
[----:B------:R-:W-:-:S05]  /*1cf0*/  MOV R15, UR4 ;  /* 0x00000004000f7c02 */ /* 0x000fca0008000f00 */
[----:B------:R-:W1:Y:S01]  /*1d00*/  @!P2 S2R R12, SR_CTAID.Y ;  /* 0x00000000000ca919 */ /* 0x000e620000002600 */
[----:B------:R-:W1:Y:S01]  /*1d10*/  @!P2 LDC R14, c[0x0][0x10] ;  /* 0x00000400ff0eab82 */ /* 0x000e620000000800 */
[----:B------:R-:W-:-:S04]  /*1d20*/  @!P2 LOP3.LUT R13, R13, 0x1, RZ, 0xc0, !PT ;  /* 0x000000010d0da812 */ /* 0x000fc800078ec0ff */
[----:B------:R-:W2:Y:S01]  /*1d30*/  @!P1 S2R R18, SR_CTAID.Y ;  /* 0x0000000000129919 */ /* 0x000ea20000002600 */
[----:B------:R-:W-:Y:S02]  /*1d40*/  @!P1 LOP3.LUT R15, R15, 0x1, RZ, 0xc0, !PT ;  /* 0x000000010f0f9812 */ /* 0x000fe400078ec0ff */
[----:B------:R-:W2:Y:S01]  /*1d50*/  @!P1 LDC R36, c[0x0][0x10] ;  /* 0x00000400ff249b82 */ /* 0x000ea20000000800 */
[----:B-1----:R-:W-:Y:S02]  /*1d60*/  @!P2 IMAD R45, R45, R14, R12 ;  /* 0x0000000e2d2da224 */ /* 0x002fe400078e020c */
[----:B------:R-:W-:-:S05]  /*1d70*/  @!P2 IMAD R14, R14, R13, RZ ;  /* 0x0000000d0e0ea224 */ /* 0x000fca00078e02ff */
[----:B------:R-:W1:Y:S01]  /*1d80*/  @!P2 LDC.64 R12, c[0x0][0x248] ;  /* 0x00009200ff0cab82 */ /* 0x000e620000000a00 */
[----:B--2---:R-:W-:Y:S02]  /*1d90*/  @!P1 IMAD R39, R39, R36, R18 ;  /* 0x0000002427279224 */ /* 0x004fe400078e0212 */
[----:B------:R-:W-:Y:S02]  /*1da0*/  @!P1 IMAD R36, R36, R15, RZ ;  /* 0x0000000f24249224 */ /* 0x000fe400078e02ff */
[----:B------:R-:W-:-:S03]  /*1db0*/  @!P2 IMAD R18, R14, R19, RZ ;  /* 0x000000130e12a224 */ /* 0x000fc600078e02ff */
[----:B------:R-:W2:Y:S01]  /*1dc0*/  @!P1 LDC.64 R14, c[0x0][0x248] ;  /* 0x00009200ff0e9b82 */ /* 0x000ea20000000a00 */
[----:B------:R-:W-:Y:S01]  /*1dd0*/  @!P1 IMAD R36, R36, R19, RZ ;  /* 0x0000001324249224 */ /* 0x000fe200078e02ff */
[----:B------:R-:W-:-:S05]  /*1de0*/  @!P2 SHF.L.U32 R19, R18, 0x1, RZ ;  /* 0x000000011213a819 */ /* 0x000fca00000006ff */
[----:B-1----:R-:W-:Y:S01]  /*1df0*/  @!P2 IMAD.WIDE R12, R19, 0x4, R12 ;  /* 0x00000004130ca825 */ /* 0x002fe200078e020c */
[----:B------:R-:W-:-:S03]  /*1e00*/  @!P1 SHF.L.U32 R19, R36, 0x1, RZ ;  /* 0x0000000124139819 */ /* 0x000fc600000006ff */
        /* <DEDUP_REMOVED lines=9> */
.L_x_1800:
[----:B------:R-:W-:Y:S01]  /*1ea0*/  ULDC.64 UR14, c[0x0][0x218] ;  /* 0x00008600000e7ab9 */ /* 0x000fe20000000a00 */
[----:B------:R-:W-:Y:S01]  /*1eb0*/  LOP3.LUT P1, RZ, R3, UR9, RZ, 0xfc, !PT ;  /* 0x0000000903ff7c12 */ /* 0x000fe2000f82fcff */
[----:B------:R-:W1:Y:S01]  /*1ec0*/  S2UR UR8, SR_CgaCtaId ;  /* 0x00000000000879c3 */ /* 0x000e620000008800 */
[----:B------:R-:W-:Y:S01]  /*1ed0*/  ISETP.EQ.U32.AND P2, PT, RZ, UR14, PT ;  /* 0x0000000eff007c0c */ /* 0x000fe2000bf42070 */
[----:B------:R-:W-:Y:S01]  /*1ee0*/  UMOV UR7, 0x400 ;  /* 0x0000040000077882 */ /* 0x000fe20000000000 */
[----:B------:R-:W-:Y:S02]  /*1ef0*/  MOV R19, UR6 ;  /* 0x0000000600137c02 */ /* 0x000fe40008000f00 */
[----:B------:R-:W-:-:S03]  /*1f00*/  ISETP.EQ.OR.EX P1, PT, RZ, UR15, P1, P2 ;  /* 0x0000000fff007c0c */ /* 0x000fc60008f22720 */
[----:B--2---:R-:W2:Y:S08]  /*1f10*/  LDC.64 R14, c[0x0][0x228] ;  /* 0x00008a00ff0e7b82 */ /* 0x004eb00000000a00 */
[----:B------:R-:W3:Y:S08]  /*1f20*/  LDC.64 R12, c[0x0][0x230] ;  /* 0x00008c00ff0c7b82 */ /* 0x000ef00000000a00 */
[----:B------:R-:W4:Y:S01]  /*1f30*/  @!P1 LDC.64 R44, c[0x0][0x218] ;  /* 0x00008600ff2c9b82 */ /* 0x000f220000000a00 */
[----:B-1----:R-:W-:-:S03]  /*1f40*/  ULEA UR7, UR8, UR7, 0x18 ;  /* 0x0000000708077291 */ /* 0x002fc6000f8ec03f */
[----:B------:R-:W-:Y:S02]  /*1f50*/  ULDC UR8, c[0x0][0x2a4] ;  /* 0x0000a90000087ab9 */ /* 0x000fe40000000800 */
[----:B------:R-:W-:-:S04]  /*1f60*/  @!P1 FMUL.FTZ R36, R16, UR8 ;  /* 0x0000000810249c20 */ /* 0x000fc80008410000 */
[----:B------:R0:W-:Y:S01]  /*1f70*/  @!P3 STS.64 [UR7+0x78], R16 ;  /* 0x00007810ff00b988 */ /* 0x0001e20008000a07 */
[----:B----4-:R-:W-:Y:S01]  /*1f80*/  @!P1 IMAD.WIDE R44, R19, 0x8, R44 ;  /* 0x00000008132c9825 */ /* 0x010fe200078e022c */
[----:B------:R-:W-:-:S03]  /*1f90*/  IADD3 R19, R30, R37, RZ ;  /* 0x000000251e137210 */ /* 0x000fc60007ffe0ff */
[----:B------:R-:W-:Y:S02]  /*1fa0*/  @!P1 FMUL.FTZ R37, R17, UR8 ;  /* 0x0000000811259c20 */ /* 0x000fe40008410000 */
[----:B--2---:R-:W-:-:S03]  /*1fb0*/  IMAD.WIDE R46, R19, 0x4, R14 ;  /* 0x00000004132e7825 */ /* 0x004fc600078e020e */
[----:B------:R1:W-:Y:S01]  /*1fc0*/  @!P1 STG.E.64 desc[UR10][R44.64], R36 ;  /* 0x000000242c009986 */ /* 0x0003e2000c101b0a */
[----:B---3--:R-:W-:Y:S01]  /*1fd0*/  IMAD.WIDE R14, R19, 0x4, R12 ;  /* 0x00000004130e7825 */ /* 0x008fe200078e020c */
[----:B------:R-:W-:Y:S06]  /*1fe0*/  BAR.SYNC.DEFER_BLOCKING 0x0 ;  /* 0x0000000000007b1d */ /* 0x000fec0000010000 */
[----:B------:R-:W2:Y:S04]  /*1ff0*/  LDG.E.64 R12, desc[UR10][R46.64] ;  /* 0x0000000a2e0c7981 */ /* 0x000ea8000c1e1b00 */
[----:B------:R-:W2:Y:S01]  /*2000*/  LDG.E.64 R14, desc[UR10][R14.64] ;  /* 0x0000000a0e0e7981 */ /* 0x000ea2000c1e1b00 */
[----:B------:R-:W-:Y:S01]  /*2010*/  ISETP.NE.AND P6, PT, RZ, UR12, PT ;  /* 0x0000000cff007c0c */ /* 0x000fe2000bfc5270 */
[----:B0-----:R-:W-:-:S02]  /*2020*/  HADD2.F32 R17, -RZ, R26.H0_H0 ;  /* 0x2000001aff117230 */ /* 0x001fc40000004100 */
[----:B------:R-:W0:Y:S01]  /*2030*/  LDS.64 R18, [UR7+0x78] ;  /* 0x00007807ff127984 */ /* 0x000e220008000a00 */
[----:B-1----:R-:W-:Y:S02]  /*2040*/  HADD2.F32 R36, -RZ, R24.H0_H0 ;  /* 0x20000018ff247230 */ /* 0x002fe40000004100 */
[----:B0-----:R-:W-:-:S05]  /*2050*/  FMUL.FTZ R18, R18, UR8 ;  /* 0x0000000812127c20 */ /* 0x001fca0008410000 */
[----:B------:R-:W-:Y:S01]  /*2060*/  R2UR UR7, R18 ;  /* 0x00000000120772ca */ /* 0x000fe200000e0000 */
[----:B------:R-:W-:Y:S02]  /*2070*/  HADD2.F32 R18, -RZ, R26.H1_H1 ;  /* 0x3000001aff127230 */ /* 0x000fe40000004100 */
[----:B------:R-:W-:-:S10]  /*2080*/  HADD2.F32 R26, -RZ, R22.H0_H0 ;  /* 0x20000016ff1a7230 */ /* 0x000fd40000004100 */
[----:B------:R-:W-:Y:S01]  /*2090*/  MOV R16, UR7 ;  /* 0x0000000700107c02 */ /* 0x000fe20008000f00 */
[----:B------:R-:W-:Y:S01]  /*20a0*/  FADD.FTZ R17, R17, -UR7 ;  /* 0x8000000711117e21 */ /* 0x000fe20008010000 */
[----:B------:R-:W-:-:S03]  /*20b0*/  FADD.FTZ R18, R18, -UR7 ;  /* 0x8000000712127e21 */ /* 0x000fc60008010000 */
[----:B------:R-:W-:-:S04]  /*20c0*/  FMUL.FTZ R16, R16, UR7 ;  /* 0x0000000710107c20 */ /* 0x000fc80008410000 */
[----:B------:R-:W-:-:S05]  /*20d0*/  FFMA.FTZ R16, R19, UR8, -R16 ;  /* 0x0000000813107c23 */ /* 0x000fca0008010810 */
[----:B------:R-:W-:-:S13]  /*20e0*/  FSETP.GTU.FTZ.AND P1, PT, R16, RZ, PT ;  /* 0x000000ff1000720b */ /* 0x000fda0003f3c000 */
[----:B------:R-:W-:Y:S01]  /*20f0*/  VOTEU.ANY UP0, P1 ;  /* 0x00000000003f7886 */ /* 0x000fe20000800100 */
[----:B------:R-:W-:-:S04]  /*2100*/  PLOP3.LUT P1, PT, PT, PT, UP0, 0x80, 0x0 ;  /* 0x000000000000781c */ /* 0x000fc80003f2f008 */
[----:B------:R-:W-:-:S09]  /*2110*/  @UP0 ULDC UR8, c[0x0][0x238] ;  /* 0x00008e0000080ab9 */ /* 0x000fd20000000800 */
[----:B------:R-:W-:Y:S01]  /*2120*/  @P1 FADD.FTZ R16, R16, UR8 ;  /* 0x0000000810101e21 */ /* 0x000fe20008010000 */
[----:B------:R-:W-:-:S05]  /*2130*/  UMOV UR8, 0x3f800000 ;  /* 0x3f80000000087882 */ /* 0x000fca0000000000 */
[----:B------:R-:W0:Y:S02]  /*2140*/  @P1 MUFU.RSQ R16, R16 ;  /* 0x0000001000101308 */ /* 0x000e240000001400 */
[----:B0-----:R-:W-:-:S13]  /*2150*/  @P1 R2UR UR13, R16 ;  /* 0x00000000100d12ca */ /* 0x001fda00000e0000 */
[----:B------:R-:W-:Y:S02]  /*2160*/  @UP0 UMOV UR8, UR13 ;  /* 0x0000000d00080c82 */ /* 0x000fe40008000000 */
[----:B------:R-:W-:Y:S01]  /*2170*/  FMUL.FTZ R17, R17, UR8 ;  /* 0x0000000811117c20 */ /* 0x000fe20008410000 */
[----:B------:R-:W-:-:S03]  /*2180*/  FMUL.FTZ R18, R18, UR8 ;  /* 0x0000000812127c20 */ /* 0x000fc60008410000 */
[----:B--2---:R-:W-:Y:S01]  /*2190*/  FFMA.FTZ R37, R12, R17, R14 ;  /* 0x000000110c257223 */ /* 0x004fe2000001000e */
        /* <DEDUP_REMOVED lines=12> */
.L_x_1807:
        /* <DEDUP_REMOVED lines=14> */
.L_x_1809:
[----:B------:R-:W-:Y:S05]  /*2340*/  BSYNC B0 ;  /* 0x0000000000007941 */ /* 0x000fea0003800000 */
.L_x_1808:
[----:B0-----:R-:W-:Y:S02]  /*2350*/  HADD2.F32 R37, -RZ, R32.H0_H0 ;  /* 0x20000020ff257230 */ /* 0x001fe40000004100 */
[----:B------:R-:W-:Y:S01]  /*2360*/  FADD.FTZ R26, R26, -UR7 ;  /* 0x800000071a1a7e21 */ /* 0x000fe20008010000 */
[----:B------:R-:W-:Y:S02]  /*2370*/  HADD2.F32 R16, -RZ, R2.H0_H0 ;  /* 0x20000002ff107230 */ /* 0x000fe40000004100 */
[----:B------:R-:W-:Y:S01]  /*2380*/  FADD.FTZ R36, R36, -UR7 ;  /* 0x8000000724247e21 */ /* 0x000fe20008010000 */
[----:B------:R-:W-:Y:S02]  /*2390*/  HADD2.F32 R18, -RZ, R0.H0_H0 ;  /* 0x20000000ff127230 */ /* 0x000fe40000004100 */
[----:B------:R-:W-:Y:S01]  /*23a0*/  FADD.FTZ R37, R37, -UR7 ;  /* 0x8000000725257e21 */ /* 0x000fe20008010000 */
[----:B------:R-:W-:Y:S02]  /*23b0*/  HADD2.F32 R44, -RZ, R34.H0_H0 ;  /* 0x20000022ff2c7230 */ /* 0x000fe40000004100 */
[----:B------:R-:W-:Y:S01]  /*23c0*/  FADD.FTZ R16, R16, -UR7 ;  /* 0x8000000710107e21 */ /* 0x000fe20008010000 */
[----:B------:R-:W-:-:S02]  /*23d0*/  HADD2.F32 R46, -RZ, R38.H0_H0 ;  /* 0x20000026ff2e7230 */ /* 0x000fc40000004100 */
[----:B------:R-:W-:Y:S01]  /*23e0*/  FADD.FTZ R18, R18, -UR7 ;  /* 0x8000000712127e21 */ /* 0x000fe20008010000 */
[----:B------:R-:W-:Y:S01]  /*23f0*/  FMUL.FTZ R37, R37, UR8 ;  /* 0x0000000825257c20 */ /* 0x000fe20008410000 */
[----:B------:R-:W-:Y:S01]  /*2400*/  FADD.FTZ R44, R44, -UR7 ;  /* 0x800000072c2c7e21 */ /* 0x000fe20008010000 */
[----:B------:R-:W-:Y:S01]  /*2410*/  FMUL.FTZ R45, R26, UR8 ;  /* 0x000000081a2d7c20 */ /* 0x000fe20008410000 */
[----:B------:R-:W-:Y:S01]  /*2420*/  FADD.FTZ R46, R46, -UR7 ;  /* 0x800000072e2e7e21 */ /* 0x000fe20008010000 */
[----:B------:R-:W-:Y:S01]  /*2430*/  FMUL.FTZ R17, R36, UR8 ;  /* 0x0000000824117c20 */ /* 0x000fe20008410000 */
[----:B------:R-:W-:Y:S01]  /*2440*/  FMUL.FTZ R39, R16, UR8 ;  /* 0x0000000810277c20 */ /* 0x000fe20008410000 */
[----:B------:R-:W-:Y:S01]  /*2450*/  FMUL.FTZ R19, R18, UR8 ;  /* 0x0000000812137c20 */ /* 0x000fe20008410000 */
[----:B------:R-:W-:Y:S01]  /*2460*/  FMUL.FTZ R47, R44, UR8 ;  /* 0x000000082c2f7c20 */ /* 0x000fe20008410000 */
[----:B------:R-:W-:Y:S01]  /*2470*/  FMUL.FTZ R49, R46, UR8 ;  /* 0x000000082e317c20 */ /* 0x000fe20008410000 */
[C-C-:B------:R-:W-:Y:S01]  /*2480*/  FFMA.FTZ R36, R12.reuse, R37, R14.reuse ;  /* 0x000000250c247223 */ /* 0x140fe2000001000e */
[C-C-:B------:R-:W-:Y:S01]  /*2490*/  FFMA.FTZ R45, R12.reuse, R45, R14.reuse ;  /* 0x0000002d0c2d7223 */ /* 0x140fe2000001000e */
[C-C-:B------:R-:W-:Y:S01]  /*24a0*/  FFMA.FTZ R44, R12.reuse, R17, R14.reuse ;  /* 0x000000110c2c7223 */ /* 0x140fe2000001000e */
[C-C-:B------:R-:W-:Y:S01]  /*24b0*/  FFMA.FTZ R39, R12.reuse, R39, R14.reuse ;  /* 0x000000270c277223 */ /* 0x140fe2000001000e */
[C-C-:B------:R-:W-:Y:S01]  /*24c0*/  FFMA.FTZ R26, R12.reuse, R19, R14.reuse ;  /* 0x000000130c1a7223 */ /* 0x140fe2000001000e */
[C-C-:B------:R-:W-:Y:S01]  /*24d0*/  FFMA.FTZ R37, R12.reuse, R47, R14.reuse ;  /* 0x0000002f0c257223 */ /* 0x140fe2000001000e */
[----:B------:R-:W-:Y:S01]  /*24e0*/  FFMA.FTZ R12, R12, R49, R14 ;  /* 0x000000310c0c7223 */ /* 0x000fe2000001000e */
[----:B------:R-:W-:Y:S01]  /*24f0*/  HADD2.F32 R14, -RZ, R22.H1_H1 ;  /* 0x30000016ff0e7230 */ /* 0x000fe20000004100 */
[----:B------:R-:W-:Y:S01]  /*2500*/  ULDC.64 UR14, c[0x0][0x278] ;  /* 0x00009e00000e7ab9 */ /* 0x000fe20000000a00 */
[----:B------:R-:W-:Y:S01]  /*2510*/  HADD2.F32 R16, -RZ, R24.H1_H1 ;  /* 0x30000018ff107230 */ /* 0x000fe20000004100 */
[----:B------:R-:W-:-:S02]  /*2520*/  ISETP.GE.U32.AND P1, PT, R7, UR14, PT ;  /* 0x0000000e07007c0c */ /* 0x000fc4000bf26070 */
[----:B------:R-:W-:Y:S01]  /*2530*/  ISETP.GE.U32.AND P2, PT, R8, UR14, PT ;  /* 0x0000000e08007c0c */ /* 0x000fe2000bf46070 */
[----:B------:R-:W-:Y:S01]  /*2540*/  FADD.FTZ R14, R14, -UR7 ;  /* 0x800000070e0e7e21 */ /* 0x000fe20008010000 */
[----:B------:R-:W-:Y:S01]  /*2550*/  ISETP.GE.AND.EX P1, PT, R23, UR15, PT, P1 ;  /* 0x0000000f17007c0c */ /* 0x000fe2000bf26310 */
[----:B------:R-:W-:Y:S01]  /*2560*/  FADD.FTZ R16, R16, -UR7 ;  /* 0x8000000710107e21 */ /* 0x000fe20008010000 */
[----:B------:R-:W-:Y:S01]  /*2570*/  ISETP.GE.AND.EX P2, PT, R25, UR15, PT, P2 ;  /* 0x0000000f19007c0c */ /* 0x000fe2000bf46320 */
[----:B------:R-:W-:Y:S01]  /*2580*/  FMUL.FTZ R22, R14, UR8 ;  /* 0x000000080e167c20 */ /* 0x000fe20008410000 */
[C---:B------:R-:W-:Y:S01]  /*2590*/  ISETP.GT.U32.OR P1, PT, R3.reuse, 0x17f, P1 ;  /* 0x0000017f0300780c */ /* 0x040fe20000f24470 */
[----:B------:R-:W-:Y:S01]  /*25a0*/  FMUL.FTZ R14, R16, UR8 ;  /* 0x00000008100e7c20 */ /* 0x000fe20008410000 */
        /* <DEDUP_REMOVED lines=13> */
.L_x_1810:
        /* <DEDUP_REMOVED lines=14> */
.L_x_1812:
[----:B------:R-:W-:Y:S05]  /*2760*/  BSYNC B0 ;  /* 0x0000000000007941 */ /* 0x000fea0003800000 */
.L_x_1811:
        /* <DEDUP_REMOVED lines=12> */
.L_x_1813:
        /* <DEDUP_REMOVED lines=10> */
[----:B0-----:R-:W-:-:S02]  /*28d0*/  LEA R18, P1, R16, UR16, 0x1 ;  /* 0x0000001010127c11 */ /* 0x001fc4000f8208ff */
[----:B------:R-:W-:-:S04]  /*28e0*/  IADD3 R25, R17, R25, RZ ;  /* 0x0000001911197210 */ /* 0x000fc80007ffe0ff */
[----:B------:R-:W-:-:S05]  /*28f0*/  LEA.HI.X R19, R16, UR17, R25, 0x1, P1 ;  /* 0x0000001110137c11 */ /* 0x000fca00088f0c19 */
[----:B------:R1:W-:Y:S02]  /*2900*/  STG.E desc[UR10][R18.64], R23 ;  /* 0x0000001712007986 */ /* 0x0003e4000c10190a */
.L_x_1815:
[----:B------:R-:W-:Y:S05]  /*2910*/  BSYNC B0 ;  /* 0x0000000000007941 */ /* 0x000fea0003800000 */
.L_x_1814:
[----:B------:R-:W-:Y:S01]  /*2920*/  HADD2.F32 R2, -RZ, R2.H1_H1 ;  /* 0x30000002ff027230 */ /* 0x000fe20000004100 */
[----:B------:R-:W-:Y:S01]  /*2930*/  ISETP.GE.U32.AND P5, PT, R9, UR14, PT ;  /* 0x0000000e09007c0c */ /* 0x000fe2000bfa6070 */
[----:B------:R-:W-:Y:S01]  /*2940*/  HADD2.F32 R14, -RZ, R0.H1_H1 ;  /* 0x30000000ff0e7230 */ /* 0x000fe20000004100 */
[----:B------:R-:W-:Y:S01]  /*2950*/  ISETP.GE.U32.AND P1, PT, R10, UR14, PT ;  /* 0x0000000e0a007c0c */ /* 0x000fe2000bf26070 */
[----:B------:R-:W-:Y:S02]  /*2960*/  HADD2.F32 R16, -RZ, R32.H1_H1 ;  /* 0x30000020ff107230 */ /* 0x000fe40000004100 */
[----:B------:R-:W-:Y:S01]  /*2970*/  FADD.FTZ R0, R2, -UR7 ;  /* 0x8000000702007e21 */ /* 0x000fe20008010000 */
[----:B------:R-:W-:Y:S01]  /*2980*/  HADD2.F32 R17, -RZ, R34.H1_H1 ;  /* 0x30000022ff117230 */ /* 0x000fe20000004100 */
[----:B------:R-:W-:Y:S01]  /*2990*/  ISETP.GE.U32.AND P2, PT, R11, UR14, PT ;  /* 0x0000000e0b007c0c */ /* 0x000fe2000bf46070 */
[----:B01----:R-:W-:Y:S01]  /*29a0*/  HADD2.F32 R18, -RZ, R38.H1_H1 ;  /* 0x30000026ff127230 */ /* 0x003fe20000004100 */
[----:B------:R-:W-:Y:S01]  /*29b0*/  ISETP.GE.U32.AND P3, PT, R20, UR14, PT ;  /* 0x0000000e14007c0c */ /* 0x000fe2000bf66070 */
[----:B------:R-:W-:Y:S01]  /*29c0*/  FADD.FTZ R14, R14, -UR7 ;  /* 0x800000070e0e7e21 */ /* 0x000fe20008010000 */
[----:B------:R-:W-:Y:S01]  /*29d0*/  ISETP.GE.U32.AND P4, PT, R21, UR14, PT ;  /* 0x0000000e15007c0c */ /* 0x000fe2000bf86070 */
[----:B------:R-:W-:Y:S01]  /*29e0*/  FADD.FTZ R16, R16, -UR7 ;  /* 0x8000000710107e21 */ /* 0x000fe20008010000 */
[----:B------:R-:W-:Y:S01]  /*29f0*/  FADD.FTZ R17, R17, -UR7 ;  /* 0x8000000711117e21 */ /* 0x000fe20008010000 */
[----:B------:R-:W-:Y:S01]  /*2a00*/  FADD.FTZ R18, R18, -UR7 ;  /* 0x8000000712127e21 */ /* 0x000fe20008010000 */
[----:B------:R-:W-:Y:S01]  /*2a10*/  FMUL.FTZ R2, R0, UR8 ;  /* 0x0000000800027c20 */ /* 0x000fe20008410000 */
[----:B------:R-:W-:Y:S01]  /*2a20*/  ISETP.GE.AND.EX P5, PT, R27, UR15, PT, P5 ;  /* 0x0000000f1b007c0c */ /* 0x000fe2000bfa6350 */
        /* <DEDUP_REMOVED lines=8> */
[--C-:B------:R-:W-:Y:S01]  /*2ab0*/  FFMA.FTZ R25, R13, R14, R15.reuse ;  /* 0x0000000e0d197223 */ /* 0x100fe2000001000f */
[----:B------:R-:W-:Y:S01]  /*2ac0*/  ISETP.GT.U32.OR P5, PT, R3, 0x17f, P5 ;  /* 0x0000017f0300780c */ /* 0x000fe20002fa4470 */
[--C-:B------:R-:W-:Y:S01]  /*2ad0*/  FFMA.FTZ R23, R13, R16, R15.reuse ;  /* 0x000000100d177223 */ /* 0x100fe2000001000f */
[----:B------:R-:W-:Y:S01]  /*2ae0*/  ISETP.GT.U32.OR P1, PT, R3, 0x17f, P1 ;  /* 0x0000017f0300780c */ /* 0x000fe20000f24470 */
[--C-:B------:R-:W-:Y:S01]  /*2af0*/  FFMA.FTZ R0, R13, R0, R15.reuse ;  /* 0x000000000d007223 */ /* 0x100fe2000001000f */
[----:B------:R-:W-:Y:S01]  /*2b00*/  ISETP.GT.U32.OR P2, PT, R3, 0x17f, P2 ;  /* 0x0000017f0300780c */ /* 0x000fe20001744470 */
[--C-:B------:R-:W-:Y:S01]  /*2b10*/  FFMA.FTZ R19, R13, R18, R15.reuse ;  /* 0x000000120d137223 */ /* 0x100fe2000001000f */
[----:B------:R-:W-:Y:S01]  /*2b20*/  ISETP.GT.U32.OR P3, PT, R3, 0x17f, P3 ;  /* 0x0000017f0300780c */ /* 0x000fe20001f64470 */
[----:B------:R-:W-:Y:S01]  /*2b30*/  FFMA.FTZ R2, R13, R2, R15 ;  /* 0x000000020d027223 */ /* 0x000fe2000001000f */
        /* <DEDUP_REMOVED lines=12> */
.L_x_1816:
        /* <DEDUP_REMOVED lines=14> */
.L_x_1818:
[----:B------:R-:W-:Y:S05]  /*2ce0*/  BSYNC B0 ;  /* 0x0000000000007941 */ /* 0x000fea0003800000 */
.L_x_1817:
        /* <DEDUP_REMOVED lines=8> */
[----:B0-----:R-:W0:Y:S01]  /*2d70*/  MUFU.RCP R16, R15 ;  /* 0x0000000f00107308 */ /* 0x001e220000001000 */
[----:B-1----:R-:W-:Y:S01]  /*2d80*/  FMUL.FTZ R26, R26, R13 ;  /* 0x0000000d1a1a7220 */ /* 0x002fe20000410000 */
[----:B0-----:R-:W-:-:S07]  /*2d90*/  FMUL.FTZ R25, R25, R16 ;  /* 0x0000001019197220 */ /* 0x001fce0000410000 */
.L_x_1819:
        /* <DEDUP_REMOVED lines=14> */
.L_x_1821:
[----:B------:R-:W-:Y:S05]  /*2e80*/  BSYNC B0 ;  /* 0x0000000000007941 */ /* 0x000fea0003800000 */
.L_x_1820:
[----:B------:R-:W-:Y:S05]  /*2e90*/  @!P6 BRA `(.L_x_1822) ;  /* 0x000000000028e947 */ /* 0x000fea0003800000 */
[----:B------:R-:W-:Y:S01]  /*2ea0*/  FMUL.FTZ R2, R36, -1.4426950216293334961 ;  /* 0xbfb8aa3b24027820 */ /* 0x000fe20000410000 */
[----:B------:R-:W-:-:S05]  /*2eb0*/  FMUL.FTZ R14, R23, -1.4426950216293334961 ;  /* 0xbfb8aa3b170e7820 */ /* 0x000fca0000410000 */
[----:B------:R-:W2:Y:S08]  /*2ec0*/  MUFU.EX2 R2, R2 ;  /* 0x0000000200027308 */ /* 0x000eb00000000800 */
[----:B------:R-:W3:Y:S01]  /*2ed0*/  MUFU.EX2 R14, R14 ;  /* 0x0000000e000e7308 */ /* 0x000ee20000000800 */
[----:B--2---:R-:W-:-:S07]  /*2ee0*/  FADD.FTZ R13, R2, 1 ;  /* 0x3f800000020d7421 */ /* 0x004fce0000010000 */
[----:B------:R-:W2:Y:S01]  /*2ef0*/  MUFU.RCP R13, R13 ;  /* 0x0000000d000d7308 */ /* 0x000ea20000001000 */
[----:B---3--:R-:W-:-:S07]  /*2f00*/  FADD.FTZ R15, R14, 1 ;  /* 0x3f8000000e0f7421 */ /* 0x008fce0000010000 */
[----:B01----:R-:W0:Y:S01]  /*2f10*/  MUFU.RCP R16, R15 ;  /* 0x0000000f00107308 */ /* 0x003e220000001000 */
[----:B--2---:R-:W-:Y:S01]  /*2f20*/  FMUL.FTZ R36, R36, R13 ;  /* 0x0000000d24247220 */ /* 0x004fe20000410000 */
[----:B0-----:R-:W-:-:S07]  /*2f30*/  FMUL.FTZ R23, R23, R16 ;  /* 0x0000001017177220 */ /* 0x001fce0000410000 */
.L_x_1822:
        /* <DEDUP_REMOVED lines=14> */
.L_x_1824:
[----:B------:R-:W-:Y:S05]  /*3020*/  BSYNC B0 ;  /* 0x0000000000007941 */ /* 0x000fea0003800000 */
.L_x_1823:
[----:B------:R-:W-:Y:S05]  /*3030*/  @!P6 BRA `(.L_x_1825) ;  /* 0x000000000028e947 */ /* 0x000fea0003800000 */
[----:B------:R-:W-:Y:S01]  /*3040*/  FMUL.FTZ R2, R37, -1.4426950216293334961 ;  /* 0xbfb8aa3b25027820 */ /* 0x000fe20000410000 */
[----:B------:R-:W-:-:S05]  /*3050*/  FMUL.FTZ R15, R0, -1.4426950216293334961 ;  /* 0xbfb8aa3b000f7820 */ /* 0x000fca0000410000 */
[----:B------:R-:W3:Y:S08]  /*3060*/  MUFU.EX2 R2, R2 ;  /* 0x0000000200027308 */ /* 0x000ef00000000800 */
[----:B------:R-:W0:Y:S01]  /*3070*/  MUFU.EX2 R15, R15 ;  /* 0x0000000f000f7308 */ /* 0x000e220000000800 */
[----:B---3--:R-:W-:-:S07]  /*3080*/  FADD.FTZ R13, R2, 1 ;  /* 0x3f800000020d7421 */ /* 0x008fce0000010000 */
[----:B------:R-:W3:Y:S01]  /*3090*/  MUFU.RCP R14, R13 ;  /* 0x0000000d000e7308 */ /* 0x000ee20000001000 */
[----:B012---:R-:W-:-:S07]  /*30a0*/  FADD.FTZ R16, R15, 1 ;  /* 0x3f8000000f107421 */ /* 0x007fce0000010000 */
[----:B------:R-:W0:Y:S01]  /*30b0*/  MUFU.RCP R17, R16 ;  /* 0x0000001000117308 */ /* 0x000e220000001000 */
[----:B---3--:R-:W-:Y:S01]  /*30c0*/  FMUL.FTZ R37, R37, R14 ;  /* 0x0000000e25257220 */ /* 0x008fe20000410000 */
[----:B0-----:R-:W-:-:S07]  /*30d0*/  FMUL.FTZ R0, R0, R17 ;  /* 0x0000001100007220 */ /* 0x001fce0000410000 */
.L_x_1825:
        /* <DEDUP_REMOVED lines=8> */
[----:B012---:R-:W-:Y:S01]  /*3160*/  IMAD.WIDE.U32 R16, R20, UR14, R14 ;  /* 0x0000000e14107c25 */ /* 0x007fe2000f8e000e */
[----:B------:R-:W-:Y:S02]  /*3170*/  ULDC.64 UR14, c[0x0][0x210] ;  /* 0x00008400000e7ab9 */ /* 0x000fe40000000a00 */
[----:B------:R-:W-:-:S02]  /*3180*/  LEA R14, P1, R16, UR14, 0x1 ;  /* 0x0000000e100e7c11 */ /* 0x000fc4000f8208ff */
[----:B------:R-:W-:-:S04]  /*3190*/  IADD3 R33, R17, R33, RZ ;  /* 0x0000002111217210 */ /* 0x000fc80007ffe0ff */
[----:B------:R-:W-:-:S05]  /*31a0*/  LEA.HI.X R15, R16, UR15, R33, 0x1, P1 ;  /* 0x0000000f100f7c11 */ /* 0x000fca00088f0c21 */
[----:B------:R3:W-:Y:S02]  /*31b0*/  STG.E desc[UR10][R14.64], R37 ;  /* 0x000000250e007986 */ /* 0x0007e4000c10190a */
.L_x_1827:
[----:B------:R-:W-:Y:S05]  /*31c0*/  BSYNC B0 ;  /* 0x0000000000007941 */ /* 0x000fea0003800000 */
.L_x_1826:
        /* <DEDUP_REMOVED lines=11> */
.L_x_1828:
[----:B------:R-:W-:Y:S04]  /*3280*/  BSSY B0, `(.L_x_1829) ;  /* 0x000000d000007945 */ /* 0x000fe80003800000 */
[----:B------:R-:W-:Y:S05]  /*3290*/  @P4 BRA `(.L_x_1830) ;  /* 0x00000000002c4947 */ /* 0x000fea0003800000 */
[----:B------:R-:W-:Y:S01]  /*32a0*/  ULDC.64 UR14, c[0x0][0x270] ;  /* 0x00009c00000e7ab9 */ /* 0x000fe20000000a00 */
[----:B------:R-:W-:Y:S01]  /*32b0*/  MOV R41, R43 ;  /* 0x0000002b00297202 */ /* 0x000fe20000000f00 */
[----:B------:R-:W-:Y:S01]  /*32c0*/  IMAD R0, R35, UR14, RZ ;  /* 0x0000000e23007c24 */ /* 0x000fe2000f8e02ff */
[----:B------:R-:W-:Y:S01]  /*32d0*/  F2FP.F16.F32.PACK_AB R19, R19, R12 ;  /* 0x0000000c1313723e */ /* 0x000fe200000000ff */
[----:B------:R-:W-:-:S04]  /*32e0*/  IMAD.WIDE.U32 R40, R21, UR14, R40 ;  /* 0x0000000e15287c25 */ /* 0x000fc8000f8e0028 */
[----:B------:R-:W-:Y:S01]  /*32f0*/  IMAD R13, R21, UR15, R0 ;  /* 0x0000000f150d7c24 */ /* 0x000fe2000f8e0200 */
[----:B------:R-:W-:Y:S02]  /*3300*/  ULDC.64 UR14, c[0x0][0x210] ;  /* 0x00008400000e7ab9 */ /* 0x000fe40000000a00 */
[----:B---3--:R-:W-:Y:S02]  /*3310*/  LEA R14, P1, R40, UR14, 0x1 ;  /* 0x0000000e280e7c11 */ /* 0x008fe4000f8208ff */
[----:B------:R-:W-:-:S04]  /*3320*/  IADD3 R13, R41, R13, RZ ;  /* 0x0000000d290d7210 */ /* 0x000fc80007ffe0ff */
[----:B------:R-:W-:-:S05]  /*3330*/  LEA.HI.X R15, R40, UR15, R13, 0x1, P1 ;  /* 0x0000000f280f7c11 */ /* 0x000fca00088f0c0d */
[----:B------:R4:W-:Y:S02]  /*3340*/  STG.E desc[UR10][R14.64], R19 ;  /* 0x000000130e007986 */ /* 0x0009e4000c10190a */
.L_x_1830:
[----:B------:R-:W-:Y:S05]  /*3350*/  BSYNC B0 ;  /* 0x0000000000007941 */ /* 0x000fea0003800000 */
.L_x_1829:
[----:B------:R-:W-:Y:S01]  /*3360*/  ULDC UR7, c[0x0][0x10] ;  /* 0x0000040000077ab9 */ /* 0x000fe20000000800 */
[----:B------:R-:W-:Y:S02]  /*3370*/  UIADD3 UR4, UR4, 0x1, URZ ;  /* 0x0000000104047890 */ /* 0x000fe4000fffe03f */
[----:B------:R-:W-:-:S04]  /*3380*/  UIADD3 UR6, UR7, UR6, URZ ;  /* 0x0000000607067290 */ /* 0x000fc8000fffe03f */
[----:B------:R-:W-:-:S06]  /*3390*/  UISETP.GE.AND UP0, UPT, UR6, UR5, UPT ;  /* 0x000000050600728c */ /* 0x000fcc000bf06270 */
[----:B------:R-:W-:-:S13]  /*33a0*/  PLOP3.LUT P1, PT, PT, PT, UP0, 0x80, 0x0 ;  /* 0x000000000000781c */ /* 0x000fda0003f2f008 */
[----:B------:R-:W-:Y:S05]  /*33b0*/  @!P1 BRA `(.L_x_1831) ;  /* 0xffffffcc00b09947 */ /* 0x000fea000383ffff */
[----:B------:R-:W-:Y:S05]  /*33c0*/  EXIT ;  /* 0x000000000000794d */ /* 0x000fea0003800000 */
.L_x_1832:
        /* <DEDUP_REMOVED lines=11> */
.L_x_2330:


//--------------------- .text._Z35group_norm_nhwc_fwd_one_pass_kernelI11Fp16IOBf16WLi64ELi12ELi384EEv26Group_norm_nhwc_fwd_params --------------------------
	.section	.text._Z35group_norm_nhwc_fwd_one_pass_kernelI11Fp16IOBf16WLi64ELi12ELi384EEv26Group_norm_nhwc_fwd_params,"ax",@progbits
	.align	128
        .global         _Z35group_norm_nhwc_fwd_one_pass_kernelI11Fp16IOBf16WLi64ELi12ELi384EEv26Group_norm_nhwc_fwd_params
        .type           _Z35group_norm_nhwc_fwd_one_pass_kernelI11Fp16IOBf16WLi64ELi12ELi384EEv26Group_norm_nhwc_fwd_params,@function
        .size           _Z35group_norm_nhwc_fwd_one_pass_kernelI11Fp16IOBf16WLi64ELi12ELi384EEv26Group_norm_nhwc_fwd_params,(.L_x_2331 - _Z35group_norm_nhwc_fwd_one_pass_kernelI11Fp16IOBf16WLi64ELi12ELi384EEv26Group_norm_nhwc_fwd_params)
        .other          _Z35group_norm_nhwc_fwd_one_pass_kernelI11Fp16IOBf16WLi64ELi12ELi384EEv26Group_norm_nhwc_fwd_params,@"STO_CUDA_ENTRY STV_DEFAULT"
_Z35group_norm_nhwc_fwd_one_pass_kernelI11Fp16IOBf16WLi64ELi12ELi384EEv26Group_norm_nhwc_fwd_params:
.text._Z35group_norm_nhwc_fwd_one_pass_kernelI11Fp16IOBf16WLi64ELi12ELi384EEv26Group_norm_nhwc_fwd_params:
        /* <DEDUP_REMOVED lines=31> */
.L_x_1845:
        /* <DEDUP_REMOVED lines=121> */
.L_x_1834:
[----:B------:R-:W-:Y:S05]  /*0980*/  BSYNC B0 ;  /* 0x0000000000007941 */ /* 0x000fea0003800000 */
.L_x_1833:
        /* <DEDUP_REMOVED lines=28> */
.L_x_1837:
[----:B-1----:R-:W2:Y:S04]  /*0b50*/  LDG.E.STRONG.GPU R8, desc[UR8][R6.64] ;  /* 0x0000000806087981 */ /* 0x002ea8000c1ef900 */
[----:B--2---:R-:W-:Y:S01]  /*0b60*/  CCTL.IVALL ;  /* 0x00000000ff00798f */ /* 0x004fe20002000000 */
[----:B------:R-:W-:Y:S05]  /*0b70*/  YIELD ;  /* 0x0000000000007946 */ /* 0x000fea0003800000 */
[----:B------:R-:W-:-:S13]  /*0b80*/  ISETP.NE.AND P1, PT, R8, R11, PT ;  /* 0x0000000b0800720c */ /* 0x000fda0003f25270 */
[----:B------:R-:W-:Y:S05]  /*0b90*/  @P1 BRA `(.L_x_1837) ;  /* 0xfffffffc00ec1947 */ /* 0x000fea000383ffff */
.L_x_1836:
        /* <DEDUP_REMOVED lines=11> */
.L_x_1839:
        /* <DEDUP_REMOVED lines=30> */
[-C--:B---3--:R-:W-:Y:S02]  /*0e30*/  @!P3 IMAD R11, R11, R10.reuse, R12 ;  /* 0x0000000a0b0bb224 */ /* 0x088fe400078e020c */
        /* <DEDUP_REMOVED lines=32> */
.L_x_1838:
        /* <DEDUP_REMOVED lines=19> */
.L_x_1841:
[----:B------:R-:W-:Y:S05]  /*1170*/  BSYNC B0 ;  /* 0x0000000000007941 */ /* 0x000fea0003800000 */
.L_x_1840:
        /* <DEDUP_REMOVED lines=32> */
.L_x_1835:
        /* <DEDUP_REMOVED lines=8> */
[----:B------:R-:W3:Y:S01]  /*1400*/  LDC.64 R10, c[0x0][0x228] ;  /* 0x00008a00ff0a7b82 */ /* 0x000ee20000000a00 */
[----:B------:R-:W-:-:S04]  /*1410*/  IMAD R0, R0, UR11, R17 ;  /* 0x0000000b00007c24 */ /* 0x000fc8000f8e0211 */
[----:B------:R-:W-:-:S03]  /*1420*/  IMAD R15, R0, 0xc, R3 ;  /* 0x0000000c000f7824 */ /* 0x000fc600078e0203 */
        /* <DEDUP_REMOVED lines=22> */
[--C-:B------:R-:W-:Y:S02]  /*1590*/  HADD2.F32 R5, -RZ, R28.reuse.H1_H1 ;  /* 0x3000001cff057230 */ /* 0x100fe40000004100 */
[----:B-1----:R-:W-:Y:S02]  /*15a0*/  HADD2.F32 R7, -RZ, R28.H0_H0 ;  /* 0x2000001cff077230 */ /* 0x002fe40000004100 */
[----:B0-----:R-:W-:Y:S01]  /*15b0*/  @P1 FADD.FTZ R15, R15, R4 ;  /* 0x000000040f0f1221 */ /* 0x001fe20000010000 */
[----:B------:R-:W-:-:S06]  /*15c0*/  MOV R4, 0x3f800000 ;  /* 0x3f80000000047802 */ /* 0x000fcc0000000f00 */
[----:B------:R-:W0:Y:S01]  /*15d0*/  @P1 MUFU.RSQ R4, R15 ;  /* 0x0000000f00041308 */ /* 0x000e220000001400 */
[----:B------:R-:W-:Y:S01]  /*15e0*/  ISETP.NE.AND P1, PT, RZ, UR10, PT ;  /* 0x0000000aff007c0c */ /* 0x000fe2000bf25270 */
[--C-:B------:R-:W-:Y:S01]  /*15f0*/  FADD.FTZ R5, R5, -R14.reuse ;  /* 0x8000000e05057221 */ /* 0x100fe20000010000 */
[----:B------:R-:W-:-:S03]  /*1600*/  FADD.FTZ R7, R7, -R14 ;  /* 0x8000000e07077221 */ /* 0x000fc60000010000 */
[-C--:B0-----:R-:W-:Y:S01]  /*1610*/  FMUL.FTZ R5, R5, R4.reuse ;  /* 0x0000000405057220 */ /* 0x081fe20000410000 */
[----:B------:R-:W-:Y:S01]  /*1620*/  FMUL.FTZ R7, R7, R4 ;  /* 0x0000000407077220 */ /* 0x000fe20000410000 */
[----:B--2---:R-:W-:Y:S02]  /*1630*/  SHF.L.U32 R0, R0, 0x10, RZ ;  /* 0x0000001000007819 */ /* 0x004fe400000006ff */
[----:B---3--:R-:W-:Y:S02]  /*1640*/  SHF.L.U32 R21, R21, 0x10, RZ ;  /* 0x0000001015157819 */ /* 0x008fe400000006ff */
[----:B----4-:R-:W-:Y:S02]  /*1650*/  SHF.L.U32 R26, R26, 0x10, RZ ;  /* 0x000000101a1a7819 */ /* 0x010fe400000006ff */
[----:B-----5:R-:W-:Y:S01]  /*1660*/  SHF.L.U32 R27, R27, 0x10, RZ ;  /* 0x000000101b1b7819 */ /* 0x020fe200000006ff */
[----:B------:R-:W-:-:S04]  /*1670*/  FFMA.FTZ R0, R0, R5, R21 ;  /* 0x0000000500007223 */ /* 0x000fc80000010015 */
        /* <DEDUP_REMOVED lines=12> */
.L_x_1842:
        /* <DEDUP_REMOVED lines=14> */
.L_x_1844:
[----:B------:R-:W-:Y:S05]  /*1820*/  BSYNC B0 ;  /* 0x0000000000007941 */ /* 0x000fea0003800000 */
.L_x_1843:
[----:B------:R-:W1:Y:S01]  /*1830*/  LDC R0, c[0x0][0x10] ;  /* 0x00000400ff007b82 */ /* 0x000e620000000800 */
[----:B------:R-:W-:Y:S02]  /*1840*/  IADD3 R16, R16, 0x1, RZ ;  /* 0x0000000110107810 */ /* 0x000fe40007ffe0ff */
[----:B-1----:R-:W-:-:S04]  /*1850*/  IADD3 R17, R0, R17, RZ ;  /* 0x0000001100117210 */ /* 0x002fc80007ffe0ff */
[----:B------:R-:W-:-:S13]  /*1860*/  ISETP.GE.AND P1, PT, R17, UR4, PT ;  /* 0x0000000411007c0c */ /* 0x000fda000bf26270 */
[----:B------:R-:W-:Y:S05]  /*1870*/  @!P1 BRA `(.L_x_1845) ;  /* 0xffffffe8005c9947 */ /* 0x000fea000383ffff */
[----:B------:R-:W-:Y:S05]  /*1880*/  EXIT ;  /* 0x000000000000794d */ /* 0x000fea0003800000 */
.L_x_1846:
        /* <DEDUP_REMOVED lines=15> */
.L_x_2331:


//--------------------- .text._Z35group_norm_nhwc_fwd_one_pass_kernelI11Fp16IOBf16WLi128ELi12ELi384EEv26Group_norm_nhwc_fwd_params --------------------------
	.section	.text._Z35group_norm_nhwc_fwd_one_pass_kernelI11Fp16IOBf16WLi128ELi12ELi384EEv26Group_norm_nhwc_fwd_params,"ax",@progbits
	.align	128
        .global         _Z35group_norm_nhwc_fwd_one_pass_kernelI11Fp16IOBf16WLi128ELi12ELi384EEv26Group_norm_nhwc_fwd_params
        .type           _Z35group_norm_nhwc_fwd_one_pass_kernelI11Fp16IOBf16WLi128ELi12ELi384EEv26Group_norm_nhwc_fwd_params,@function
        .size           _Z35group_norm_nhwc_fwd_one_pass_kernelI11Fp16IOBf16WLi128ELi12ELi384EEv26Group_norm_nhwc_fwd_params,(.L_x_2332 - _Z35group_norm_nhwc_fwd_one_pass_kernelI11Fp16IOBf16WLi128ELi12ELi384EEv26Group_norm_nhwc_fwd_params)
        .other          _Z35group_norm_nhwc_fwd_one_pass_kernelI11Fp16IOBf16WLi128ELi12ELi384EEv26Group_norm_nhwc_fwd_params,@"STO_CUDA_ENTRY STV_DEFAULT"
_Z35group_norm_nhwc_fwd_one_pass_kernelI11Fp16IOBf16WLi128ELi12ELi384EEv26Group_norm_nhwc_fwd_params:
.text._Z35group_norm_nhwc_fwd_one_pass_kernelI11Fp16IOBf16WLi128ELi12ELi384EEv26Group_norm_nhwc_fwd_params:
        /* <DEDUP_REMOVED lines=31> */
.L_x_1862:
        /* <DEDUP_REMOVED lines=143> */
.L_x_1848:
[----:B------:R-:W-:Y:S05]  /*0ae0*/  BSYNC B0 ;  /* 0x0000000000007941 */ /* 0x000fea0003800000 */
.L_x_1847:
        /* <DEDUP_REMOVED lines=28> */
.L_x_1851:
[----:B-1----:R-:W2:Y:S04]  /*0cb0*/  LDG.E.STRONG.GPU R8, desc[UR8][R6.64] ;  /* 0x0000000806087981 */ /* 0x002ea8000c1ef900 */
[----:B--2---:R-:W-:Y:S01]  /*0cc0*/  CCTL.IVALL ;  /* 0x00000000ff00798f */ /* 0x004fe20002000000 */
[----:B------:R-:W-:Y:S05]  /*0cd0*/  YIELD ;  /* 0x0000000000007946 */ /* 0x000fea0003800000 */
[----:B------:R-:W-:-:S13]  /*0ce0*/  ISETP.NE.AND P1, PT, R8, R11, PT ;  /* 0x0000000b0800720c */ /* 0x000fda0003f25270 */
[----:B------:R-:W-:Y:S05]  /*0cf0*/  @P1 BRA `(.L_x_1851) ;  /* 0xfffffffc00ec1947 */ /* 0x000fea000383ffff */
.L_x_1850:
        /* <DEDUP_REMOVED lines=11> */
.L_x_1853:
        /* <DEDUP_REMOVED lines=63> */
.L_x_1852:
        /* <DEDUP_REMOVED lines=19> */
.L_x_1855:
[----:B------:R-:W-:Y:S05]  /*12d0*/  BSYNC B0 ;  /* 0x0000000000007941 */ /* 0x000fea0003800000 */
.L_x_1854:
[----:B------:R-:W-:Y:S05]  /*12e0*/  @!P3 BRA `(.L_x_1849) ;  /* 0x000000000080b947 */ /* 0x000fea0003800000 */
[C---:B------:R-:W-:Y:S02]  /*12f0*/  IADD3 R6, R13.reuse, 0x1, RZ ;  /* 0x000000010d067810 */ /* 0x040fe40007ffe0ff */
[----:B------:R-:W-:Y:S02]  /*1300*/  IADD3 R14, R13, 0x2, RZ ;  /* 0x000000020d0e7810 */ /* 0x000fe40007ffe0ff */
[----:B------:R-:W-:Y:S02]  /*1310*/  ISETP.EQ.OR P3, PT, R6, UR7, P2 ;  /* 0x0000000706007c0c */ /* 0x000fe40009762670 */
[----:B------:R-:W-:Y:S02]  /*1320*/  LOP3.LUT R7, R12, 0x3, RZ, 0xc0, !PT ;  /* 0x000000030c077812 */ /* 0x000fe400078ec0ff */
[----:B------:R-:W-:-:S04]  /*1330*/  ISETP.EQ.OR P1, PT, R14, UR7, P2 ;  /* 0x000000070e007c0c */ /* 0x000fc80009722670 */
[----:B------:R-:W-:-:S05]  /*1340*/  ISETP.EQ.OR P1, PT, R7, 0x2, P1 ;  /* 0x000000020700780c */ /* 0x000fca0000f22670 */
[----:B------:R-:W1:Y:S01]  /*1350*/  @!P3 S2R R15, SR_CTAID.Y ;  /* 0x00000000000fb919 */ /* 0x000e620000002600 */
        /* <DEDUP_REMOVED lines=9> */
[-C--:B------:R-:W-:Y:S02]  /*13f0*/  @!P3 IMAD R11, R11, R12.reuse, RZ ;  /* 0x0000000c0b0bb224 */ /* 0x080fe400078e02ff */
[-C--:B---3--:R-:W-:Y:S02]  /*1400*/  @!P1 IMAD R29, R10, R23.reuse, RZ ;  /* 0x000000170a1d9224 */ /* 0x088fe400078e02ff */
        /* <DEDUP_REMOVED lines=14> */
.L_x_1849:
        /* <DEDUP_REMOVED lines=30> */
[----:B-1----:R-:W-:Y:S02]  /*16d0*/  HADD2.F32 R7, -RZ, R2.H1_H1 ;  /* 0x30000002ff077230 */ /* 0x002fe40000004100 */
[--C-:B------:R-:W-:Y:S02]  /*16e0*/  HADD2.F32 R11, -RZ, R0.reuse.H1_H1 ;  /* 0x30000000ff0b7230 */ /* 0x100fe40000004100 */
[----:B------:R-:W-:Y:S02]  /*16f0*/  HADD2.F32 R9, -RZ, R0.H0_H0 ;  /* 0x20000000ff097230 */ /* 0x000fe40000004100 */
[----:B0-----:R-:W-:Y:S01]  /*1700*/  @P1 FADD.FTZ R8, R4, R5 ;  /* 0x0000000504081221 */ /* 0x001fe20000010000 */
[----:B------:R-:W-:-:S06]  /*1710*/  MOV R4, 0x3f800000 ;  /* 0x3f80000000047802 */ /* 0x000fcc0000000f00 */
[----:B------:R-:W0:Y:S01]  /*1720*/  @P1 MUFU.RSQ R4, R8 ;  /* 0x0000000800041308 */ /* 0x000e220000001400 */
[----:B------:R-:W-:Y:S01]  /*1730*/  ISETP.NE.AND P1, PT, RZ, UR10, PT ;  /* 0x0000000aff007c0c */ /* 0x000fe2000bf25270 */
[----:B------:R-:W-:Y:S02]  /*1740*/  HADD2.F32 R5, -RZ, R2.H0_H0 ;  /* 0x20000002ff057230 */ /* 0x000fe40000004100 */
[--C-:B------:R-:W-:Y:S01]  /*1750*/  FADD.FTZ R7, R7, -R14.reuse ;  /* 0x8000000e07077221 */ /* 0x100fe20000010000 */
[--C-:B------:R-:W-:Y:S01]  /*1760*/  FADD.FTZ R11, R11, -R14.reuse ;  /* 0x8000000e0b0b7221 */ /* 0x100fe20000010000 */
[--C-:B------:R-:W-:Y:S01]  /*1770*/  FADD.FTZ R9, R9, -R14.reuse ;  /* 0x8000000e09097221 */ /* 0x100fe20000010000 */
[----:B------:R-:W-:Y:S01]  /*1780*/  FADD.FTZ R5, R5, -R14 ;  /* 0x8000000e05057221 */ /* 0x000fe20000010000 */
[-C--:B0-----:R-:W-:Y:S01]  /*1790*/  FMUL.FTZ R7, R7, R4.reuse ;  /* 0x0000000407077220 */ /* 0x081fe20000410000 */
[-C--:B------:R-:W-:Y:S02]  /*17a0*/  FMUL.FTZ R11, R11, R4.reuse ;  /* 0x000000040b0b7220 */ /* 0x080fe40000410000 */
        /* <DEDUP_REMOVED lines=22> */
.L_x_1856:
        /* <DEDUP_REMOVED lines=15> */
.L_x_1858:
[----:B------:R-:W-:Y:S05]  /*1a00*/  BSYNC B0 ;  /* 0x0000000000007941 */ /* 0x000fea0003800000 */
.L_x_1857:
        /* <DEDUP_REMOVED lines=11> */
.L_x_1859:
        /* <DEDUP_REMOVED lines=19> */
.L_x_1861:
[----:B------:R-:W-:Y:S05]  /*1bf0*/  BSYNC B0 ;  /* 0x0000000000007941 */ /* 0x000fea0003800000 */
.L_x_1860:
[----:B------:R-:W1:Y:S01]  /*1c00*/  LDC R0, c[0x0][0x10] ;  /* 0x00000400ff007b82 */ /* 0x000e620000000800 */
[----:B------:R-:W-:Y:S02]  /*1c10*/  IADD3 R17, R17, 0x1, RZ ;  /* 0x0000000111117810 */ /* 0x000fe40007ffe0ff */
[----:B-1----:R-:W-:-:S04]  /*1c20*/  IADD3 R21, R0, R21, RZ ;  /* 0x0000001500157210 */ /* 0x002fc80007ffe0ff */
[----:B------:R-:W-:-:S13]  /*1c30*/  ISETP.GE.AND P1, PT, R21, UR4, PT ;  /* 0x0000000415007c0c */ /* 0x000fda000bf26270 */
[----:B------:R-:W-:Y:S05]  /*1c40*/  @!P1 BRA `(.L_x_1862) ;  /* 0xffffffe400689947 */ /* 0x000fea000383ffff */
[----:B------:R-:W-:Y:S05]  /*1c50*/  EXIT ;  /* 0x000000000000794d */ /* 0x000fea0003800000 */
.L_x_1863:
        /* <DEDUP_REMOVED lines=10> */
.L_x_2332:


//--------------------- .text._Z35group_norm_nhwc_fwd_one_pass_kernelI11Fp16IOBf16WLi256ELi12ELi384EEv26Group_norm_nhwc_fwd_params --------------------------
	.section	.text._Z35group_norm_nhwc_fwd_one_pass_kernelI11Fp16IOBf16WLi256ELi12ELi384EEv26Group_norm_nhwc_fwd_params,"ax",@progbits
	.align	128
        .global         _Z35group_norm_nhwc_fwd_one_pass_kernelI11Fp16IOBf16WLi256ELi12ELi384EEv26Group_norm_nhwc_fwd_params
        .type           _Z35group_norm_nhwc_fwd_one_pass_kernelI11Fp16IOBf16WLi256ELi12ELi384EEv26Group_norm_nhwc_fwd_params,@function
        .size           _Z35group_norm_nhwc_fwd_one_pass_kernelI11Fp16IOBf16WLi256ELi12ELi384EEv26Group_norm_nhwc_fwd_params,(.L_x_2333 - _Z35group_norm_nhwc_fwd_one_pass_kernelI11Fp16IOBf16WLi256ELi12ELi384EEv26Group_norm_nhwc_fwd_params)
        .other          _Z35group_norm_nhwc_fwd_one_pass_kernelI11Fp16IOBf16WLi256ELi12ELi384EEv26Group_norm_nhwc_fwd_params,@"STO_CUDA_ENTRY STV_DEFAULT"
_Z35group_norm_nhwc_fwd_one_pass_kernelI11Fp16IOBf16WLi256ELi12ELi384EEv26Group_norm_nhwc_fwd_params:
.text._Z35group_norm_nhwc_fwd_one_pass_kernelI11Fp16IOBf16WLi256ELi12ELi384EEv26Group_norm_nhwc_fwd_params:
        /* <DEDUP_REMOVED lines=10> */
[----:B------:R-:W-:Y:S01]  /*00a0*/  HFMA2.MMA R6, -RZ, RZ, 0, 0 ;  /* 0x00000000ff067435 */ /* 0x000fe200000001ff */
[----:B------:R-:W-:-:S05]  /*00b0*/  ULDC.U8 UR10, c[0x0][0x28c] ;  /* 0x0000a300000a7ab9 */ /* 0x000fca0000000000 */
        /* <DEDUP_REMOVED lines=11> */
.L_x_1885:
        /* <DEDUP_REMOVED lines=199> */
.L_x_1865:
[----:B------:R-:W-:Y:S05]  /*0de0*/  BSYNC B0 ;  /* 0x0000000000007941 */ /* 0x000fea0003800000 */
.L_x_1864:
        /* <DEDUP_REMOVED lines=28> */
.L_x_1868:
[----:B-1----:R-:W2:Y:S04]  /*0fb0*/  LDG.E.STRONG.GPU R11, desc[UR8][R8.64] ;  /* 0x00000008080b7981 */ /* 0x002ea8000c1ef900 */
[----:B--2---:R-:W-:Y:S01]  /*0fc0*/  CCTL.IVALL ;  /* 0x00000000ff00798f */ /* 0x004fe20002000000 */
[----:B------:R-:W-:Y:S05]  /*0fd0*/  YIELD ;  /* 0x0000000000007946 */ /* 0x000fea0003800000 */
[----:B------:R-:W-:-:S13]  /*0fe0*/  ISETP.NE.AND P1, PT, R11, R28, PT ;  /* 0x0000001c0b00720c */ /* 0x000fda0003f25270 */
[----:B------:R-:W-:Y:S05]  /*0ff0*/  @P1 BRA `(.L_x_1868) ;  /* 0xfffffffc00ec1947 */ /* 0x000fea000383ffff */
.L_x_1867:
        /* <DEDUP_REMOVED lines=11> */
.L_x_1870:
        /* <DEDUP_REMOVED lines=63> */
.L_x_1869:
        /* <DEDUP_REMOVED lines=19> */
.L_x_1872:
[----:B------:R-:W-:Y:S05]  /*15d0*/  BSYNC B0 ;  /* 0x0000000000007941 */ /* 0x000fea0003800000 */
.L_x_1871:
        /* <DEDUP_REMOVED lines=32> */
.L_x_1866:
[----:B------:R-:W-:Y:S01]  /*17e0*/  ULDC.64 UR12, c[0x0][0x218] ;  /* 0x00008600000c7ab9 */ /* 0x000fe20000000a00 */
[C---:B------:R-:W-:Y:S01]  /*17f0*/  LOP3.LUT P1, RZ, R2.reuse, UR7, RZ, 0xfc, !PT ;  /* 0x0000000702ff7c12 */ /* 0x040fe2000f82fcff */
[----:B------:R-:W2:Y:S01]  /*1800*/  S2UR UR6, SR_CgaCtaId ;  /* 0x00000000000679c3 */ /* 0x000ea20000008800 */
[----:B------:R-:W-:Y:S01]  /*1810*/  ISETP.EQ.U32.AND P3, PT, RZ, UR12, PT ;  /* 0x0000000cff007c0c */ /* 0x000fe2000bf62070 */
[----:B-1----:R-:W-:Y:S01]  /*1820*/  IMAD.WIDE.U32 R8, R2, -0x55555555, RZ ;  /* 0xaaaaaaab02087825 */ /* 0x002fe200078e00ff */
[----:B------:R-:W-:Y:S02]  /*1830*/  UMOV UR5, 0x400 ;  /* 0x0000040000057882 */ /* 0x000fe40000000000 */
[----:B------:R-:W-:Y:S01]  /*1840*/  ISETP.EQ.OR.EX P1, PT, RZ, UR13, P1, P3 ;  /* 0x0000000dff007c0c */ /* 0x000fe20008f22730 */
[----:B------:R-:W-:Y:S01]  /*1850*/  ULDC.64 UR12, c[0x0][0x278] ;  /* 0x00009e00000c7ab9 */ /* 0x000fe20000000a00 */
[----:B------:R-:W-:Y:S01]  /*1860*/  SHF.R.U32.HI R9, RZ, 0x2, R9 ;  /* 0x00000002ff097819 */ /* 0x000fe20000011609 */
[----:B0-----:R-:W0:Y:S04]  /*1870*/  LDC.64 R10, c[0x0][0x230] ;  /* 0x00008c00ff0a7b82 */ /* 0x001e280000000a00 */
[----:B------:R-:W-:-:S04]  /*1880*/  IMAD R9, R9, -0x6, R2 ;  /* 0xfffffffa09097824 */ /* 0x000fc800078e0202 */
[----:B------:R-:W1:Y:S01]  /*1890*/  LDC.64 R14, c[0x0][0x228] ;  /* 0x00008a00ff0e7b82 */ /* 0x000e620000000a00 */
[----:B------:R-:W-:-:S04]  /*18a0*/  SHF.L.U32 R9, R9, 0x1, RZ ;  /* 0x0000000109097819 */ /* 0x000fc800000006ff */
[----:B------:R-:W-:-:S03]  /*18b0*/  IADD3 R23, R9, R0, RZ ;  /* 0x0000000009177210 */ /* 0x000fc60007ffe0ff */
[----:B------:R-:W3:Y:S01]  /*18c0*/  @!P1 LDC.64 R28, c[0x0][0x218] ;  /* 0x00008600ff1c9b82 */ /* 0x000ee20000000a00 */
[----:B--2---:R-:W-:-:S03]  /*18d0*/  ULEA UR5, UR6, UR5, 0x18 ;  /* 0x0000000506057291 */ /* 0x004fc6000f8ec03f */
[----:B------:R-:W-:Y:S02]  /*18e0*/  ULDC UR6, c[0x0][0x2a4] ;  /* 0x0000a90000067ab9 */ /* 0x000fe40000000800 */
[----:B------:R-:W-:Y:S01]  /*18f0*/  @!P1 FMUL.FTZ R9, R13, UR6 ;  /* 0x000000060d099c20 */ /* 0x000fe20008410000 */
[----:B------:R-:W-:-:S03]  /*1900*/  @!P1 FMUL.FTZ R8, R12, UR6 ;  /* 0x000000060c089c20 */ /* 0x000fc60008410000 */
[----:B------:R0:W-:Y:S01]  /*1910*/  @!P2 STS.64 [UR5+0x78], R12 ;  /* 0x0000780cff00a988 */ /* 0x0001e20008000a05 */
[----:B-1----:R-:W-:-:S04]  /*1920*/  IMAD.WIDE R14, R23, 0x2, R14 ;  /* 0x00000002170e7825 */ /* 0x002fc800078e020e */
[----:B0-----:R-:W-:-:S04]  /*1930*/  IMAD.WIDE R12, R23, 0x2, R10 ;  /* 0x00000002170c7825 */ /* 0x001fc800078e020a */
[----:B---3--:R-:W-:-:S05]  /*1940*/  @!P1 IMAD.WIDE R28, R20, 0x8, R28 ;  /* 0x00000008141c9825 */ /* 0x008fca00078e021c */
[----:B------:R0:W-:Y:S01]  /*1950*/  @!P1 STG.E.64 desc[UR8][R28.64], R8 ;  /* 0x000000081c009986 */ /* 0x0001e2000c101b08 */
[----:B------:R-:W-:Y:S06]  /*1960*/  BAR.SYNC.DEFER_BLOCKING 0x0 ;  /* 0x0000000000007b1d */ /* 0x000fec0000010000 */
[----:B0-----:R-:W2:Y:S04]  /*1970*/  LDG.E.U16 R28, desc[UR8][R12.64+0x2] ;  /* 0x000002080c1c7981 */ /* 0x001ea8000c1e1500 */
[----:B------:R-:W3:Y:S04]  /*1980*/  LDG.E.U16 R0, desc[UR8][R14.64+0x2] ;  /* 0x000002080e007981 */ /* 0x000ee8000c1e1500 */
[----:B------:R-:W4:Y:S04]  /*1990*/  LDG.E.U16 R23, desc[UR8][R14.64] ;  /* 0x000000080e177981 */ /* 0x000f28000c1e1500 */
[----:B------:R0:W5:Y:S04]  /*19a0*/  LDG.E.U16 R8, desc[UR8][R12.64] ;  /* 0x000000080c087981 */ /* 0x000168000c1e1500 */
[----:B------:R-:W1:Y:S02]  /*19b0*/  LDS.64 R10, [UR5+0x78] ;  /* 0x00007805ff0a7984 */ /* 0x000e640008000a00 */
[----:B-1----:R-:W-:-:S04]  /*19c0*/  FMUL.FTZ R10, R10, UR6 ;  /* 0x000000060a0a7c20 */ /* 0x002fc80008410000 */
[----:B------:R-:W-:-:S04]  /*19d0*/  FMUL.FTZ R9, R10, R10 ;  /* 0x0000000a0a097220 */ /* 0x000fc80000410000 */
[----:B------:R-:W-:-:S05]  /*19e0*/  FFMA.FTZ R11, R11, UR6, -R9 ;  /* 0x000000060b0b7c23 */ /* 0x000fca0008010809 */
[----:B------:R-:W-:-:S13]  /*19f0*/  FSETP.GTU.FTZ.AND P1, PT, R11, RZ, PT ;  /* 0x000000ff0b00720b */ /* 0x000fda0003f3c000 */
[----:B------:R-:W1:Y:S01]  /*1a00*/  @P1 LDC R9, c[0x0][0x238] ;  /* 0x00008e00ff091b82 */ /* 0x000e620000000800 */
[----:B------:R-:W-:Y:S02]  /*1a10*/  HADD2.F32 R29, -RZ, R21.H1_H1 ;  /* 0x30000015ff1d7230 */ /* 0x000fe40000004100 */
[----:B0-----:R-:W-:Y:S02]  /*1a20*/  HADD2.F32 R13, -RZ, R19.H1_H1 ;  /* 0x30000013ff0d7230 */ /* 0x001fe40000004100 */
[----:B------:R-:W-:Y:S02]  /*1a30*/  HADD2.F32 R15, -RZ, R18.H1_H1 ;  /* 0x30000012ff0f7230 */ /* 0x000fe40000004100 */
[----:B-1----:R-:W-:Y:S01]  /*1a40*/  @P1 FADD.FTZ R11, R11, R9 ;  /* 0x000000090b0b1221 */ /* 0x002fe20000010000 */
[----:B------:R-:W-:-:S06]  /*1a50*/  MOV R9, 0x3f800000 ;  /* 0x3f80000000097802 */ /* 0x000fcc0000000f00 */
[----:B------:R-:W0:Y:S01]  /*1a60*/  @P1 MUFU.RSQ R9, R11 ;  /* 0x0000000b00091308 */ /* 0x000e220000001400 */
[--C-:B------:R-:W-:Y:S01]  /*1a70*/  FADD.FTZ R12, R29, -R10.reuse ;  /* 0x8000000a1d0c7221 */ /* 0x100fe20000010000 */
[--C-:B------:R-:W-:Y:S01]  /*1a80*/  FADD.FTZ R29, R13, -R10.reuse ;  /* 0x8000000a0d1d7221 */ /* 0x100fe20000010000 */
[----:B------:R-:W-:Y:S01]  /*1a90*/  FADD.FTZ R14, R15, -R10 ;  /* 0x8000000a0f0e7221 */ /* 0x000fe20000010000 */
[----:B------:R-:W-:Y:S01]  /*1aa0*/  HADD2.F32 R21, -RZ, R21.H0_H0 ;  /* 0x20000015ff157230 */ /* 0x000fe20000004100 */
[----:B------:R-:W-:Y:S01]  /*1ab0*/  ISETP.NE.AND P4, PT, RZ, UR10, PT ;  /* 0x0000000aff007c0c */ /* 0x000fe2000bf85270 */
[-C--:B0-----:R-:W-:Y:S01]  /*1ac0*/  FMUL.FTZ R13, R12, R9.reuse ;  /* 0x000000090c0d7220 */ /* 0x081fe20000410000 */
[-C--:B------:R-:W-:Y:S01]  /*1ad0*/  FMUL.FTZ R12, R29, R9.reuse ;  /* 0x000000091d0c7220 */ /* 0x080fe20000410000 */
[----:B------:R-:W-:Y:S01]  /*1ae0*/  FMUL.FTZ R15, R14, R9 ;  /* 0x000000090e0f7220 */ /* 0x000fe20000410000 */
[----:B------:R-:W-:Y:S02]  /*1af0*/  ISETP.GE.U32.AND P2, PT, R7, UR12, PT ;  /* 0x0000000c07007c0c */ /* 0x000fe4000bf46070 */
[----:B------:R-:W-:-:S02]  /*1b00*/  ISETP.GE.U32.AND P3, PT, R16, UR12, PT ;  /* 0x0000000c10007c0c */ /* 0x000fc4000bf66070 */
[----:B------:R-:W-:Y:S02]  /*1b10*/  ISETP.GE.AND.EX P2, PT, R17, UR13, PT, P2 ;  /* 0x0000000d11007c0c */ /* 0x000fe4000bf46320 */
[----:B------:R-:W-:Y:S02]  /*1b20*/  ISETP.GE.AND.EX P3, PT, R3, UR13, PT, P3 ;  /* 0x0000000d03007c0c */ /* 0x000fe4000bf66330 */
[C---:B------:R-:W-:Y:S02]  /*1b30*/  ISETP.GT.U32.OR P2, PT, R2.reuse, 0x17f, P2 ;  /* 0x0000017f0200780c */ /* 0x040fe40001744470 */
[----:B------:R-:W-:Y:S02]  /*1b40*/  ISETP.GT.U32.OR P3, PT, R2, 0x17f, P3 ;  /* 0x0000017f0200780c */ /* 0x000fe40001f64470 */
[----:B--2---:R-:W-:Y:S01]  /*1b50*/  SHF.L.U32 R11, R28, 0x10, RZ ;  /* 0x000000101c0b7819 */ /* 0x004fe200000006ff */
[----:B------:R-:W-:Y:S01]  /*1b60*/  HADD2.F32 R28, -RZ, R22.H1_H1 ;  /* 0x30000016ff1c7230 */ /* 0x000fe20000004100 */
[----:B---3--:R-:W-:-:S04]  /*1b70*/  SHF.L.U32 R0, R0, 0x10, RZ ;  /* 0x0000001000007819 */ /* 0x008fc800000006ff */
[----:B------:R-:W-:-:S04]  /*1b80*/  FADD.FTZ R28, R28, -R10 ;  /* 0x8000000a1c1c7221 */ /* 0x000fc80000010000 */
[----:B------:R-:W-:Y:S01]  /*1b90*/  FMUL.FTZ R28, R28, R9 ;  /* 0x000000091c1c7220 */ /* 0x000fe20000410000 */
[C-C-:B------:R-:W-:Y:S01]  /*1ba0*/  FFMA.FTZ R14, R0.reuse, R13, R11.reuse ;  /* 0x0000000d000e7223 */ /* 0x140fe2000001000b */
[C-C-:B------:R-:W-:Y:S02]  /*1bb0*/  FFMA.FTZ R13, R0.reuse, R12, R11.reuse ;  /* 0x0000000c000d7223 */ /* 0x140fe4000001000b */
[C-C-:B------:R-:W-:Y:S01]  /*1bc0*/  FFMA.FTZ R12, R0.reuse, R28, R11.reuse ;  /* 0x0000001c000c7223 */ /* 0x140fe2000001000b */
[----:B------:R-:W-:Y:S01]  /*1bd0*/  FFMA.FTZ R0, R0, R15, R11 ;  /* 0x0000000f00007223 */ /* 0x000fe2000001000b */
[----:B------:R-:W-:Y:S02]  /*1be0*/  HADD2.F32 R15, -RZ, R22.H0_H0 ;  /* 0x20000016ff0f7230 */ /* 0x000fe40000004100 */
[----:B------:R-:W-:Y:S02]  /*1bf0*/  HADD2.F32 R11, -RZ, R19.H0_H0 ;  /* 0x20000013ff0b7230 */ /* 0x000fe40000004100 */
[----:B------:R-:W-:-:S02]  /*1c00*/  HADD2.F32 R19, -RZ, R18.H0_H0 ;  /* 0x20000012ff137230 */ /* 0x000fc40000004100 */
[--C-:B------:R-:W-:Y:S01]  /*1c10*/  FADD.FTZ R28, R15, -R10.reuse ;  /* 0x8000000a0f1c7221 */ /* 0x100fe20000010000 */
[----:B------:R-:W-:Y:S01]  /*1c20*/  IADD3 R15, R4, 0xc0, RZ ;  /* 0x000000c0040f7810 */ /* 0x000fe20007ffe0ff */
[--C-:B------:R-:W-:Y:S01]  /*1c30*/  FADD.FTZ R22, R21, -R10.reuse ;  /* 0x8000000a15167221 */ /* 0x100fe20000010000 */
[--C-:B------:R-:W-:Y:S01]  /*1c40*/  FADD.FTZ R11, R11, -R10.reuse ;  /* 0x8000000a0b0b7221 */ /* 0x100fe20000010000 */
[----:B------:R-:W-:Y:S01]  /*1c50*/  FADD.FTZ R10, R19, -R10 ;  /* 0x8000000a130a7221 */ /* 0x000fe20000010000 */
[----:B------:R-:W-:Y:S02]  /*1c60*/  ISETP.GE.U32.AND P1, PT, R15, UR12, PT ;  /* 0x0000000c0f007c0c */ /* 0x000fe4000bf26070 */
[----:B------:R-:W-:Y:S01]  /*1c70*/  SHF.R.S32.HI R18, RZ, 0x1f, R15 ;  /* 0x0000001fff127819 */ /* 0x000fe2000001140f */
[-C--:B------:R-:W-:Y:S01]  /*1c80*/  FMUL.FTZ R11, R11, R9.reuse ;  /* 0x000000090b0b7220 */ /* 0x080fe20000410000 */
[----:B----4-:R-:W-:Y:S01]  /*1c90*/  SHF.L.U32 R23, R23, 0x10, RZ ;  /* 0x0000001017177819 */ /* 0x010fe200000006ff */
[-C--:B------:R-:W-:Y:S01]  /*1ca0*/  FMUL.FTZ R19, R28, R9.reuse ;  /* 0x000000091c137220 */ /* 0x080fe20000410000 */
[----:B-----5:R-:W-:Y:S01]  /*1cb0*/  SHF.L.U32 R8, R8, 0x10, RZ ;  /* 0x0000001008087819 */ /* 0x020fe200000006ff */
[-C--:B------:R-:W-:Y:S01]  /*1cc0*/  FMUL.FTZ R21, R10, R9.reuse ;  /* 0x000000090a157220 */ /* 0x080fe20000410000 */
[----:B------:R-:W-:Y:S01]  /*1cd0*/  ISETP.GE.AND.EX P1, PT, R18, UR13, PT, P1 ;  /* 0x0000000d12007c0c */ /* 0x000fe2000bf26310 */
[----:B------:R-:W-:-:S02]  /*1ce0*/  FMUL.FTZ R9, R22, R9 ;  /* 0x0000000916097220 */ /* 0x000fc40000410000 */
        /* <DEDUP_REMOVED lines=16> */
.L_x_1873:
        /* <DEDUP_REMOVED lines=14> */
.L_x_1875:
[----:B------:R-:W-:Y:S05]  /*1ed0*/  BSYNC B0 ;  /* 0x0000000000007941 */ /* 0x000fea0003800000 */
.L_x_1874:
        /* <DEDUP_REMOVED lines=11> */
.L_x_1876:
        /* <DEDUP_REMOVED lines=14> */
.L_x_1878:
[----:B------:R-:W-:Y:S05]  /*2070*/  BSYNC B0 ;  /* 0x0000000000007941 */ /* 0x000fea0003800000 */
.L_x_1877:
[----:B------:R-:W-:Y:S05]  /*2080*/  @!P4 BRA `(.L_x_1879) ;  /* 0x000000000028c947 */ /* 0x000fea0003800000 */
        /* <DEDUP_REMOVED lines=10> */
.L_x_1879:
        /* <DEDUP_REMOVED lines=14> */
.L_x_1881:
[----:B------:R-:W-:Y:S05]  /*2210*/  BSYNC B0 ;  /* 0x0000000000007941 */ /* 0x000fea0003800000 */
.L_x_1880:
        /* <DEDUP_REMOVED lines=11> */
.L_x_1882:
        /* <DEDUP_REMOVED lines=14> */
.L_x_1884:
[----:B------:R-:W-:Y:S05]  /*23b0*/  BSYNC B0 ;  /* 0x0000000000007941 */ /* 0x000fea0003800000 */
.L_x_1883:
[----:B------:R-:W4:Y:S01]  /*23c0*/  LDC R3, c[0x0][0x10] ;  /* 0x00000400ff037b82 */ /* 0x000f220000000800 */
[----:B------:R-:W-:Y:S02]  /*23d0*/  IADD3 R6, R6, 0x1, RZ ;  /* 0x0000000106067810 */ /* 0x000fe40007ffe0ff */
[----:B----4-:R-:W-:-:S04]  /*23e0*/  IADD3 R20, R3, R20, RZ ;  /* 0x0000001403147210 */ /* 0x010fc80007ffe0ff */
[----:B------:R-:W-:-:S13]  /*23f0*/  ISETP.GE.AND P1, PT, R20, UR4, PT ;  /* 0x0000000414007c0c */ /* 0x000fda000bf26270 */
[----:B------:R-:W-:Y:S05]  /*2400*/  @!P1 BRA `(.L_x_1885) ;  /* 0xffffffdc00589947 */ /* 0x000fea000383ffff */
[----:B------:R-:W-:Y:S05]  /*2410*/  EXIT ;  /* 0x000000000000794d */ /* 0x000fea0003800000 */
.L_x_1886:
        /* <DEDUP_REMOVED lines=14> */
.L_x_2333:


//--------------------- .text._Z35group_norm_nhwc_fwd_one_pass_kernelI11Fp16IOBf16WLi512ELi12ELi384EEv26Group_norm_nhwc_fwd_params --------------------------
	.section	.text._Z35group_norm_nhwc_fwd_one_pass_kernelI11Fp16IOBf16WLi512ELi12ELi384EEv26Group_norm_nhwc_fwd_params,"ax",@progbits
	.align	128
        .global         _Z35group_norm_nhwc_fwd_one_pass_kernelI11Fp16IOBf16WLi512ELi12ELi384EEv26Group_norm_nhwc_fwd_params
        .type           _Z35group_norm_nhwc_fwd_one_pass_kernelI11Fp16IOBf16WLi512ELi12ELi384EEv26Group_norm_nhwc_fwd_params,@function
        .size           _Z35group_norm_nhwc_fwd_one_pass_kernelI11Fp16IOBf16WLi512ELi12ELi384EEv26Group_norm_nhwc_fwd_params,(.L_x_2334 - _Z35group_norm_nhwc_fwd_one_pass_kernelI11Fp16IOBf16WLi512ELi12ELi384EEv26Group_norm_nhwc_fwd_params)
        .other          _Z35group_norm_nhwc_fwd_one_pass_kernelI11Fp16IOBf16WLi512ELi12ELi384EEv26Group_norm_nhwc_fwd_params,@"STO_CUDA_ENTRY STV_DEFAULT"
_Z35group_norm_nhwc_fwd_one_pass_kernelI11Fp16IOBf16WLi512ELi12ELi384EEv26Group_norm_nhwc_fwd_params:
.text._Z35group_norm_nhwc_fwd_one_pass_kernelI11Fp16IOBf16WLi512ELi12ELi384EEv26Group_norm_nhwc_fwd_params:
        /* <DEDUP_REMOVED lines=40> */
.L_x_1920:
[----:B0-2---:R-:W0:Y:S01]  /*0280*/  LDC R19, c[0x0][0x288] ;  /* 0x0000a200ff137b82 */ /* 0x005e220000000800 */
[----:B------:R-:W-:Y:S01]  /*0290*/  ULDC.64 UR16, c[0x0][0x278] ;  /* 0x00009e0000107ab9 */ /* 0x000fe20000000a00 */
[----:B----4-:R-:W-:Y:S01]  /*02a0*/  SHF.R.S32.HI R21, RZ, 0x1f, R30 ;  /* 0x0000001fff157819 */ /* 0x010fe2000001141e */
[----:B------:R-:W-:Y:S01]  /*02b0*/  ULDC.64 UR14, c[0x0][0x280] ;  /* 0x0000a000000e7ab9 */ /* 0x000fe20000000a00 */
[----:B------:R-:W-:Y:S01]  /*02c0*/  ISETP.GE.U32.AND P4, PT, R30, UR16, PT ;  /* 0x000000101e007c0c */ /* 0x000fe2000bf86070 */
[----:B------:R-:W-:Y:S01]  /*02d0*/  HFMA2.MMA R24, -RZ, RZ, 0, 0 ;  /* 0x00000000ff187435 */ /* 0x000fe200000001ff */
[----:B---3--:R-:W-:Y:S02]  /*02e0*/  SHF.R.S32.HI R23, RZ, 0x1f, R7 ;  /* 0x0000001fff177819 */ /* 0x008fe40000011407 */
[----:B------:R-:W-:Y:S01]  /*02f0*/  ISETP.GE.U32.AND P5, PT, R7, UR16, PT ;  /* 0x0000001007007c0c */ /* 0x000fe2000bfa6070 */
[----:B-1----:R-:W1:Y:S01]  /*0300*/  @P0 LDC.64 R44, c[0x0][0x270] ;  /* 0x00009c00ff2c0b82 */ /* 0x002e620000000a00 */
[----:B------:R-:W-:-:S02]  /*0310*/  ISETP.GE.AND.EX P4, PT, R21, UR17, PT, P4 ;  /* 0x0000001115007c0c */ /* 0x000fc4000bf86340 */
[----:B------:R-:W-:Y:S02]  /*0320*/  ISETP.GE.AND.EX P5, PT, R23, UR17, PT, P5 ;  /* 0x0000001117007c0c */ /* 0x000fe4000bfa6350 */
[C---:B------:R-:W-:Y:S02]  /*0330*/  ISETP.GT.U32.OR P4, PT, R3.reuse, 0x17f, P4 ;  /* 0x0000017f0300780c */ /* 0x040fe40002784470 */
[----:B------:R-:W-:Y:S01]  /*0340*/  ISETP.GT.U32.OR P5, PT, R3, 0x17f, P5 ;  /* 0x0000017f0300780c */ /* 0x000fe20002fa4470 */
[----:B------:R-:W2:Y:S01]  /*0350*/  @P0 LDC.64 R28, c[0x0][0x220] ;  /* 0x00008800ff1c0b82 */ /* 0x000ea20000000a00 */
[----:B------:R-:W-:Y:S02]  /*0360*/  SHF.R.S32.HI R25, RZ, 0x1f, R8 ;  /* 0x0000001fff197819 */ /* 0x000fe40000011408 */
[----:B------:R-:W-:Y:S02]  /*0370*/  SHF.R.S32.HI R27, RZ, 0x1f, R9 ;  /* 0x0000001fff1b7819 */ /* 0x000fe40000011409 */
[----:B0-----:R-:W-:-:S05]  /*0380*/  IABS R15, R19 ;  /* 0x00000013000f7213 */ /* 0x001fca0000000000 */
[----:B------:R-:W0:Y:S01]  /*0390*/  @!P4 LDC.64 R36, c[0x0][0x220] ;  /* 0x00008800ff24cb82 */ /* 0x000e220000000a00 */
[----:B------:R-:W3:Y:S08]  /*03a0*/  I2F.RP R0, R15 ;  /* 0x0000000f00007306 */ /* 0x000ef00000209400 */
[----:B---3--:R-:W3:Y:S02]  /*03b0*/  MUFU.RCP R0, R0 ;  /* 0x0000000000007308 */ /* 0x008ee40000001000 */
[----:B---3--:R-:W-:-:S06]  /*03c0*/  IADD3 R12, R0, 0xffffffe, RZ ;  /* 0x0ffffffe000c7810 */ /* 0x008fcc0007ffe0ff */
[----:B------:R3:W4:Y:S02]  /*03d0*/  F2I.FTZ.U32.TRUNC.NTZ R13, R12 ;  /* 0x0000000c000d7305 */ /* 0x000724000021f000 */
[----:B---3--:R-:W-:Y:S01]  /*03e0*/  HFMA2.MMA R12, -RZ, RZ, 0, 0 ;  /* 0x00000000ff0c7435 */ /* 0x008fe200000001ff */
[----:B----4-:R-:W-:-:S05]  /*03f0*/  IADD3 R2, RZ, -R13, RZ ;  /* 0x8000000dff027210 */ /* 0x010fca0007ffe0ff */
[----:B------:R-:W-:Y:S01]  /*0400*/  IMAD R17, R2, R15, RZ ;  /* 0x0000000f02117224 */ /* 0x000fe200078e02ff */
[----:B------:R-:W-:-:S03]  /*0410*/  IABS R2, UR6 ;  /* 0x0000000600027c13 */ /* 0x000fc60008000000 */
[----:B------:R-:W-:Y:S02]  /*0420*/  IMAD.HI.U32 R13, R13, R17, R12 ;  /* 0x000000110d0d7227 */ /* 0x000fe400078e000c */
[----:B------:R-:W3:Y:S04]  /*0430*/  @!P5 LDC.64 R16, c[0x0][0x220] ;  /* 0x00008800ff10db82 */ /* 0x000ee80000000a00 */
[----:B------:R-:W-:-:S05]  /*0440*/  IMAD.HI.U32 R13, R13, R2, RZ ;  /* 0x000000020d0d7227 */ /* 0x000fca00078e00ff */
[----:B------:R-:W-:-:S05]  /*0450*/  IADD3 R0, -R13, RZ, RZ ;  /* 0x000000ff0d007210 */ /* 0x000fca0007ffe1ff */
[----:B------:R-:W-:-:S05]  /*0460*/  IMAD R0, R15, R0, R2 ;  /* 0x000000000f007224 */ /* 0x000fca00078e0202 */
[----:B------:R-:W-:-:S13]  /*0470*/  ISETP.GT.U32.AND P2, PT, R15, R0, PT ;  /* 0x000000000f00720c */ /* 0x000fda0003f44070 */
[-C--:B------:R-:W-:Y:S02]  /*0480*/  @!P2 IADD3 R0, R0, -R15.reuse, RZ ;  /* 0x8000000f0000a210 */ /* 0x080fe40007ffe0ff */
[----:B------:R-:W-:Y:S02]  /*0490*/  @!P2 IADD3 R13, R13, 0x1, RZ ;  /* 0x000000010d0da810 */ /* 0x000fe40007ffe0ff */
[----:B------:R-:W-:Y:S02]  /*04a0*/  ISETP.GE.U32.AND P1, PT, R0, R15, PT ;  /* 0x0000000f0000720c */ /* 0x000fe40003f26070 */
[C---:B------:R-:W-:Y:S02]  /*04b0*/  LOP3.LUT R0, R19.reuse, UR6, RZ, 0x3c, !PT ;  /* 0x0000000613007c12 */ /* 0x040fe4000f8e3cff */
[----:B------:R-:W-:Y:S02]  /*04c0*/  ISETP.NE.AND P2, PT, R19, RZ, PT ;  /* 0x000000ff1300720c */ /* 0x000fe40003f45270 */
[----:B------:R-:W-:-:S02]  /*04d0*/  ISETP.GE.AND P3, PT, R0, RZ, PT ;  /* 0x000000ff0000720c */ /* 0x000fc40003f66270 */
[----:B------:R-:W-:-:S05]  /*04e0*/  SHF.R.S32.HI R15, RZ, 0x1f, R35 ;  /* 0x0000001fff0f7819 */ /* 0x000fca0000011423 */
        /* <DEDUP_REMOVED lines=10> */
[----:B------:R-:W4:Y:S01]  /*0590*/  @!P4 LDC.64 R18, c[0x0][0x270] ;  /* 0x00009c00ff12cb82 */ /* 0x000f220000000a00 */
[----:B------:R-:W-:Y:S01]  /*05a0*/  IMAD R22, R22, 0xc, RZ ;  /* 0x0000000c16167824 */ /* 0x000fe200078e02ff */
[----:B------:R-:W-:Y:S01]  /*05b0*/  ISETP.GT.U32.OR P3, PT, R3, 0x17f, P3 ;  /* 0x0000017f0300780c */ /* 0x000fe20001f64470 */
[----:B------:R-:W-:Y:S01]  /*05c0*/  IMAD R41, R13, UR15, R0 ;  /* 0x0000000f0d297c24 */ /* 0x000fe2000f8e0200 */
[----:B------:R-:W-:Y:S01]  /*05d0*/  ISETP.GE.AND.EX P2, PT, R27, UR17, PT, P2 ;  /* 0x000000111b007c0c */ /* 0x000fe2000bf46320 */
[----:B-1----:R-:W-:Y:S01]  /*05e0*/  @P0 IMAD R0, R5, R44, RZ ;  /* 0x0000002c05000224 */ /* 0x002fe200078e02ff */
[----:B------:R-:W-:-:S02]  /*05f0*/  IADD3 R38, P1, R35, R22, RZ ;  /* 0x0000001623267210 */ /* 0x000fc40007f3e0ff */
[----:B------:R-:W-:Y:S02]  /*0600*/  ISETP.GT.U32.OR P2, PT, R3, 0x17f, P2 ;  /* 0x0000017f0300780c */ /* 0x000fe40001744470 */
[----:B------:R-:W-:Y:S01]  /*0610*/  LEA.HI.X.SX32 R39, R22, R15, 0x1, P1 ;  /* 0x0000000f16277211 */ /* 0x000fe200008f0eff */
[----:B------:R-:W-:Y:S02]  /*0620*/  @P0 IMAD R15, R32, R45, R0 ;  /* 0x0000002d200f0224 */ /* 0x000fe400078e0200 */
[----:B------:R-:W-:Y:S02]  /*0630*/  IMAD.WIDE.U32 R38, R13, UR14, R38 ;  /* 0x0000000e0d267c25 */ /* 0x000fe4000f8e0026 */
[----:B------:R-:W1:Y:S03]  /*0640*/  @!P5 LDC.64 R12, c[0x0][0x270] ;  /* 0x00009c00ff0cdb82 */ /* 0x000e660000000a00 */
[----:B------:R-:W-:-:S02]  /*0650*/  IADD3 R41, R39, R41, RZ ;  /* 0x0000002927297210 */ /* 0x000fc40007ffe0ff */
[-C--:B------:R-:W-:Y:S02]  /*0660*/  @P0 MOV R40, R38.reuse ;  /* 0x0000002600280202 */ /* 0x080fe40000000f00 */
[----:B------:R-:W-:Y:S01]  /*0670*/  @!P4 MOV R46, R38 ;  /* 0x00000026002ec202 */ /* 0x000fe20000000f00 */
[----:B----4-:R-:W-:Y:S01]  /*0680*/  @!P4 IMAD R2, R21, R18, RZ ;  /* 0x000000121502c224 */ /* 0x010fe200078e02ff */
[----:B------:R-:W-:Y:S01]  /*0690*/  @!P4 MOV R47, R41 ;  /* 0x00000029002fc202 */ /* 0x000fe20000000f00 */
[----:B------:R-:W-:-:S04]  /*06a0*/  @P0 IMAD.WIDE.U32 R44, R32, R44, R40 ;  /* 0x0000002c202c0225 */ /* 0x000fc800078e0028 */
[C---:B------:R-:W-:Y:S01]  /*06b0*/  @!P4 IMAD R19, R30.reuse, R19, R2 ;  /* 0x000000131e13c224 */ /* 0x040fe200078e0202 */
[----:B------:R-:W-:Y:S01]  /*06c0*/  @P0 IADD3 R0, R45, R15, RZ ;  /* 0x0000000f2d000210 */ /* 0x000fe20007ffe0ff */
[----:B------:R-:W-:Y:S01]  /*06d0*/  @!P4 IMAD.WIDE.U32 R46, R30, R18, R46 ;  /* 0x000000121e2ec225 */ /* 0x000fe200078e002e */
[C---:B--2---:R-:W-:Y:S01]  /*06e0*/  @P0 LEA R42, P1, R44.reuse, R28, 0x1 ;  /* 0x0000001c2c2a0211 */ /* 0x044fe200078208ff */
[----:B------:R-:W2:Y:S01]  /*06f0*/  @!P3 LDC.64 R14, c[0x0][0x270] ;  /* 0x00009c00ff0ebb82 */ /* 0x000ea20000000a00 */
[----:B------:R-:W-:Y:S02]  /*0700*/  @!P5 MOV R45, R41 ;  /* 0x00000029002dd202 */ /* 0x000fe40000000f00 */
[----:B------:R-:W-:Y:S02]  /*0710*/  @P0 LEA.HI.X R43, R44, R29, R0, 0x1, P1 ;  /* 0x0000001d2c2b0211 */ /* 0x000fe400008f0c00 */
[----:B------:R-:W-:Y:S01]  /*0720*/  @!P5 MOV R44, R38 ;  /* 0x00000026002cd202 */ /* 0x000fe20000000f00 */
[----:B-1----:R-:W-:Y:S01]  /*0730*/  @!P5 IMAD R0, R23, R12, RZ ;  /* 0x0000000c1700d224 */ /* 0x002fe200078e02ff */
[----:B------:R-:W-:-:S02]  /*0740*/  SHF.R.S32.HI R29, RZ, 0x1f, R10 ;  /* 0x0000001fff1d7819 */ /* 0x000fc4000001140a */
[----:B------:R-:W-:Y:S01]  /*0750*/  ISETP.GE.U32.AND P1, PT, R10, UR16, PT ;  /* 0x000000100a007c0c */ /* 0x000fe2000bf26070 */
[----:B------:R-:W-:Y:S01]  /*0760*/  @!P5 IMAD R31, R7, R13, R0 ;  /* 0x0000000d071fd224 */ /* 0x000fe200078e0200 */
[----:B------:R-:W-:Y:S01]  /*0770*/  @!P4 IADD3 R0, R47, R19, RZ ;  /* 0x000000132f00c210 */ /* 0x000fe20007ffe0ff */
[----:B------:R-:W-:Y:S01]  /*0780*/  @!P5 IMAD.WIDE.U32 R44, R7, R12, R44 ;  /* 0x0000000c072cd225 */ /* 0x000fe200078e002c */
[C---:B0-----:R-:W-:Y:S01]  /*0790*/  @!P4 LEA R36, P6, R46.reuse, R36, 0x1 ;  /* 0x000000242e24c211 */ /* 0x041fe200078c08ff */
[----:B------:R-:W0:Y:S01]  /*07a0*/  @!P3 LDC.64 R12, c[0x0][0x220] ;  /* 0x00008800ff0cbb82 */ /* 0x000e220000000a00 */
[----:B------:R-:W-:Y:S02]  /*07b0*/  ISETP.GE.AND.EX P1, PT, R29, UR17, PT, P1 ;  /* 0x000000111d007c0c */ /* 0x000fe4000bf26310 */
[----:B------:R-:W-:Y:S02]  /*07c0*/  @!P4 LEA.HI.X R37, R46, R37, R0, 0x1, P6 ;  /* 0x000000252e25c211 */ /* 0x000fe400030f0c00 */
[----:B------:R-:W-:-:S02]  /*07d0*/  @!P5 IADD3 R0, R45, R31, RZ ;  /* 0x0000001f2d00d210 */ /* 0x000fc40007ffe0ff */
[C---:B---3--:R-:W-:Y:S01]  /*07e0*/  @!P5 LEA R46, P6, R44.reuse, R16, 0x1 ;  /* 0x000000102c2ed211 */ /* 0x048fe200078c08ff */
[----:B------:R-:W1:Y:S01]  /*07f0*/  @!P2 LDC.64 R18, c[0x0][0x270] ;  /* 0x00009c00ff12ab82 */ /* 0x000e620000000a00 */
[----:B------:R-:W-:Y:S01]  /*0800*/  ISETP.GT.U32.OR P1, PT, R3, 0x17f, P1 ;  /* 0x0000017f0300780c */ /* 0x000fe20000f24470 */
[----:B--2---:R-:W-:Y:S01]  /*0810*/  @!P3 IMAD R2, R25, R14, RZ ;  /* 0x0000000e1902b224 */ /* 0x004fe200078e02ff */
[----:B------:R-:W-:Y:S01]  /*0820*/  @!P5 LEA.HI.X R47, R44, R17, R0, 0x1, P6 ;  /* 0x000000112c2fd211 */ /* 0x000fe200030f0c00 */
[----:B------:R0:W2:Y:S01]  /*0830*/  @!P4 LDG.E R24, desc[UR10][R36.64] ;  /* 0x0000000a2418c981 */ /* 0x0000a2000c1e1900 */
[----:B------:R-:W-:Y:S01]  /*0840*/  @!P3 MOV R44, R38 ;  /* 0x00000026002cb202 */ /* 0x000fe20000000f00 */
[C---:B------:R-:W-:Y:S01]  /*0850*/  @!P3 IMAD R33, R8.reuse, R15, R2 ;  /* 0x0000000f0821b224 */ /* 0x040fe200078e0202 */
[----:B------:R-:W-:Y:S01]  /*0860*/  @!P3 MOV R45, R41 ;  /* 0x00000029002db202 */ /* 0x000fe20000000f00 */
[----:B------:R-:W3:Y:S01]  /*0870*/  @!P2 LDC.64 R16, c[0x0][0x220] ;  /* 0x00008800ff10ab82 */ /* 0x000ee20000000a00 */
[----:B------:R-:W-:Y:S01]  /*0880*/  MOV R26, RZ ;  /* 0x000000ff001a7202 */ /* 0x000fe20000000f00 */
[----:B------:R-:W-:-:S05]  /*0890*/  @!P3 IMAD.WIDE.U32 R44, R8, R14, R44 ;  /* 0x0000000e082cb225 */ /* 0x000fca00078e002c */
[----:B------:R4:W5:Y:S01]  /*08a0*/  @!P5 LDG.E R26, desc[UR10][R46.64] ;  /* 0x0000000a2e1ad981 */ /* 0x000962000c1e1900 */
[----:B------:R-:W4:Y:S01]  /*08b0*/  @!P1 LDC.64 R14, c[0x0][0x270] ;  /* 0x00009c00ff0e9b82 */ /* 0x000f220000000a00 */
[----:B------:R-:W-:Y:S02]  /*08c0*/  @!P3 IADD3 R0, R45, R33, RZ ;  /* 0x000000212d00b210 */ /* 0x000fe40007ffe0ff */
[C---:B0-----:R-:W-:Y:S02]  /*08d0*/  @!P3 LEA R36, P5, R44.reuse, R12, 0x1 ;  /* 0x0000000c2c24b211 */ /* 0x041fe400078a08ff */
[----:B------:R-:W-:Y:S02]  /*08e0*/  @!P2 MOV R12, R38 ;  /* 0x00000026000ca202 */ /* 0x000fe40000000f00 */
[----:B------:R-:W-:Y:S01]  /*08f0*/  @!P3 LEA.HI.X R37, R44, R13, R0, 0x1, P5 ;  /* 0x0000000d2c25b211 */ /* 0x000fe200028f0c00 */
[----:B-1----:R-:W-:Y:S01]  /*0900*/  @!P2 IMAD R2, R27, R18, RZ ;  /* 0x000000121b02a224 */ /* 0x002fe200078e02ff */
        /* <DEDUP_REMOVED lines=9> */
[C---:B---3--:R-:W-:Y:S02]  /*09a0*/  @!P2 LEA R44, P5, R18.reuse, R16, 0x1 ;  /* 0x00000010122ca211 */ /* 0x048fe400078a08ff */
[----:B------:R-:W-:Y:S02]  /*09b0*/  SHF.R.S32.HI R33, RZ, 0x1f, R20 ;  /* 0x0000001fff217819 */ /* 0x000fe40000011414 */
[----:B------:R-:W-:Y:S02]  /*09c0*/  @!P2 LEA.HI.X R45, R18, R17, R0, 0x1, P5 ;  /* 0x00000011122da211 */ /* 0x000fe400028f0c00 */
[----:B------:R-:W-:Y:S01]  /*09d0*/  ISETP.GE.U32.AND P5, PT, R20, UR16, PT ;  /* 0x0000001014007c0c */ /* 0x000fe2000bfa6070 */
[----:B----4-:R-:W-:Y:S01]  /*09e0*/  @!P1 IMAD R0, R29, R14, RZ ;  /* 0x0000000e1d009224 */ /* 0x010fe200078e02ff */
[----:B------:R-:W-:Y:S01]  /*09f0*/  @!P1 MOV R18, R38 ;  /* 0x0000002600129202 */ /* 0x000fe20000000f00 */
[----:B------:R-:W1:Y:S01]  /*0a00*/  @!P4 LDC.64 R16, c[0x0][0x270] ;  /* 0x00009c00ff10cb82 */ /* 0x000e620000000a00 */
[----:B------:R-:W-:-:S02]  /*0a10*/  ISETP.GE.AND.EX P5, PT, R33, UR17, PT, P5 ;  /* 0x0000001121007c0c */ /* 0x000fc4000bfa6350 */
[----:B------:R-:W-:Y:S01]  /*0a20*/  @!P1 MOV R19, R41 ;  /* 0x0000002900139202 */ /* 0x000fe20000000f00 */
[C---:B------:R-:W-:Y:S01]  /*0a30*/  @!P1 IMAD R47, R10.reuse, R15, R0 ;  /* 0x0000000f0a2f9224 */ /* 0x040fe200078e0200 */
[----:B------:R-:W-:Y:S01]  /*0a40*/  ISETP.GT.U32.OR P5, PT, R3, 0x17f, P5 ;  /* 0x0000017f0300780c */ /* 0x000fe20002fa4470 */
[----:B------:R-:W-:Y:S01]  /*0a50*/  @!P1 IMAD.WIDE.U32 R14, R10, R14, R18 ;  /* 0x0000000e0a0e9225 */ /* 0x000fe200078e0012 */
[----:B------:R-:W-:-:S04]  /*0a60*/  HFMA2.MMA R28, -RZ, RZ, 0, 0 ;  /* 0x00000000ff1c7435 */ /* 0x000fc800000001ff */
[----:B------:R-:W-:Y:S02]  /*0a70*/  @!P1 IADD3 R0, R15, R47, RZ ;  /* 0x0000002f0f009210 */ /* 0x000fe40007ffe0ff */
[----:B0-----:R-:W-:-:S04]  /*0a80*/  @!P1 LEA R18, P6, R14, R12, 0x1 ;  /* 0x0000000c0e129211 */ /* 0x001fc800078c08ff */
[----:B------:R-:W-:Y:S01]  /*0a90*/  @!P1 LEA.HI.X R19, R14, R13, R0, 0x1, P6 ;  /* 0x0000000d0e139211 */ /* 0x000fe200030f0c00 */
[----:B------:R0:W3:Y:S01]  /*0aa0*/  @P0 LDG.E R28, desc[UR10][R42.64] ;  /* 0x0000000a2a1c0981 */ /* 0x0000e2000c1e1900 */
[----:B------:R-:W4:Y:S08]  /*0ab0*/  @!P4 LDC.64 R14, c[0x0][0x220] ;  /* 0x00008800ff0ecb82 */ /* 0x000f300000000a00 */
[----:B------:R-:W4:Y:S01]  /*0ac0*/  @!P5 LDC.64 R12, c[0x0][0x270] ;  /* 0x00009c00ff0cdb82 */ /* 0x000f220000000a00 */
[----:B0-----:R-:W-:Y:S01]  /*0ad0*/  @!P4 MOV R42, R38 ;  /* 0x00000026002ac202 */ /* 0x001fe20000000f00 */
[----:B-1----:R-:W-:Y:S01]  /*0ae0*/  @!P4 IMAD R34, R31, R16, RZ ;  /* 0x000000101f22c224 */ /* 0x002fe200078e02ff */
[----:B------:R-:W-:Y:S01]  /*0af0*/  @!P4 MOV R43, R41 ;  /* 0x00000029002bc202 */ /* 0x000fe20000000f00 */
[----:B------:R-:W-:Y:S01]  /*0b00*/  HFMA2.MMA R0, -RZ, RZ, 0, 0 ;  /* 0x00000000ff007435 */ /* 0x000fe200000001ff */
[----:B------:R-:W-:Y:S01]  /*0b10*/  MOV R2, RZ ;  /* 0x000000ff00027202 */ /* 0x000fe20000000f00 */
[----:B------:R-:W-:-:S02]  /*0b20*/  @!P4 IMAD R47, R11, R17, R34 ;  /* 0x000000110b2fc224 */ /* 0x000fc400078e0222 */
[----:B------:R-:W-:Y:S02]  /*0b30*/  @!P4 IMAD.WIDE.U32 R42, R11, R16, R42 ;  /* 0x000000100b2ac225 */ /* 0x000fe400078e002a */
[----:B------:R-:W0:Y:S01]  /*0b40*/  @!P5 LDC.64 R16, c[0x0][0x220] ;  /* 0x00008800ff10db82 */ /* 0x000e220000000a00 */
[----:B------:R1:W3:Y:S02]  /*0b50*/  @!P3 LDG.E R2, desc[UR10][R36.64] ;  /* 0x0000000a2402b981 */ /* 0x0002e4000c1e1900 */
[----:B------:R-:W-:Y:S02]  /*0b60*/  @!P4 IADD3 R34, R43, R47, RZ ;  /* 0x0000002f2b22c210 */ /* 0x000fe40007ffe0ff */
[----:B------:R-:W3:Y:S01]  /*0b70*/  @!P2 LDG.E R0, desc[UR10][R44.64] ;  /* 0x0000000a2c00a981 */ /* 0x000ee2000c1e1900 */
[----:B----4-:R-:W-:-:S04]  /*0b80*/  @!P4 LEA R14, P2, R42, R14, 0x1 ;  /* 0x0000000e2a0ec211 */ /* 0x010fc800078408ff */
[----:B------:R-:W-:Y:S01]  /*0b90*/  @!P4 LEA.HI.X R15, R42, R15, R34, 0x1, P2 ;  /* 0x0000000f2a0fc211 */ /* 0x000fe200010f0c22 */
[----:B------:R-:W-:Y:S01]  /*0ba0*/  HFMA2.MMA R34, -RZ, RZ, 0, 0 ;  /* 0x00000000ff227435 */ /* 0x000fe200000001ff */
[----:B-1----:R-:W-:Y:S01]  /*0bb0*/  @!P5 IMAD R36, R33, R12, RZ ;  /* 0x0000000c2124d224 */ /* 0x002fe200078e02ff */
[----:B------:R-:W-:-:S03]  /*0bc0*/  @!P5 MOV R37, R41 ;  /* 0x000000290025d202 */ /* 0x000fc60000000f00 */
[----:B------:R-:W-:Y:S01]  /*0bd0*/  @!P5 IMAD R43, R20, R13, R36 ;  /* 0x0000000d142bd224 */ /* 0x000fe200078e0224 */
[----:B------:R-:W-:-:S04]  /*0be0*/  @!P5 MOV R36, R38 ;  /* 0x000000260024d202 */ /* 0x000fc80000000f00 */
[----:B------:R1:W4:Y:S01]  /*0bf0*/  @!P1 LDG.E R34, desc[UR10][R18.64] ;  /* 0x0000000a12229981 */ /* 0x000322000c1e1900 */
[----:B------:R-:W-:Y:S01]  /*0c00*/  @!P5 IMAD.WIDE.U32 R12, R20, R12, R36 ;  /* 0x0000000c140cd225 */ /* 0x000fe200078e0024 */
[----:B------:R-:W-:-:S04]  /*0c10*/  CS2R R36, SRZ ;  /* 0x0000000000247805 */ /* 0x000fc8000001ff00 */
[----:B------:R-:W-:Y:S02]  /*0c20*/  @!P5 IADD3 R13, R13, R43, RZ ;  /* 0x0000002b0d0dd210 */ /* 0x000fe40007ffe0ff */
[C---:B0-----:R-:W-:Y:S01]  /*0c30*/  @!P5 LEA R16, P1, R12.reuse, R16, 0x1 ;  /* 0x000000100c10d211 */ /* 0x041fe200078208ff */
[----:B------:R0:W4:Y:S03]  /*0c40*/  @!P4 LDG.E R36, desc[UR10][R14.64] ;  /* 0x0000000a0e24c981 */ /* 0x000126000c1e1900 */
[----:B------:R-:W-:-:S05]  /*0c50*/  @!P5 LEA.HI.X R17, R12, R17, R13, 0x1, P1 ;  /* 0x000000110c11d211 */ /* 0x000fca00008f0c0d */
[----:B------:R3:W4:Y:S01]  /*0c60*/  @!P5 LDG.E R37, desc[UR10][R16.64] ;  /* 0x0000000a1025d981 */ /* 0x000722000c1e1900 */
[----:B------:R-:W-:Y:S01]  /*0c70*/  ISETP.GT.AND P1, PT, R4, 0x1e, PT ;  /* 0x0000001e0400780c */ /* 0x000fe20003f24270 */
[--C-:B--2---:R-:W-:Y:S02]  /*0c80*/  HADD2.F32 R43, -RZ, R24.reuse.H1_H1 ;  /* 0x30000018ff2b7230 */ /* 0x104fe40000004100 */
[----:B-1----:R-:W-:-:S03]  /*0c90*/  HADD2.F32 R18, -RZ, R24.H0_H0 ;  /* 0x20000018ff127230 */ /* 0x002fc60000004100 */
[----:B0-----:R-:W-:Y:S01]  /*0ca0*/  FMUL.FTZ R15, R43, R43 ;  /* 0x0000002b2b0f7220 */ /* 0x001fe20000410000 */
[--C-:B-----5:R-:W-:Y:S02]  /*0cb0*/  HADD2.F32 R45, -RZ, R26.reuse.H1_H1 ;  /* 0x3000001aff2d7230 */ /* 0x120fe40000004100 */
[----:B------:R-:W-:Y:S02]  /*0cc0*/  HADD2.F32 R14, -RZ, R26.H0_H0 ;  /* 0x2000001aff0e7230 */ /* 0x000fe40000004100 */
[--C-:B---3--:R-:W-:Y:S02]  /*0cd0*/  HADD2.F32 R13, -RZ, R28.reuse.H1_H1 ;  /* 0x3000001cff0d7230 */ /* 0x108fe40000004100 */
        /* <DEDUP_REMOVED lines=27> */
[----:B----4-:R-:W-:-:S02]  /*0e90*/  HADD2.F32 R15, -RZ, R34.H1_H1 ;  /* 0x30000022ff0f7230 */ /* 0x010fc40000004100 */
[----:B------:R-:W-:Y:S02]  /*0ea0*/  HADD2.F32 R14, -RZ, R34.H0_H0 ;  /* 0x20000022ff0e7230 */ /* 0x000fe40000004100 */
[----:B------:R-:W-:Y:S01]  /*0eb0*/  FADD.FTZ R12, R12, R19 ;  /* 0x000000130c0c7221 */ /* 0x000fe20000010000 */
[----:B------:R-:W-:Y:S02]  /*0ec0*/  FMUL.FTZ R17, R15, R15 ;  /* 0x0000000f0f117220 */ /* 0x000fe40000410000 */
[C---:B------:R-:W-:Y:S01]  /*0ed0*/  FADD.FTZ R15, R14.reuse, R15 ;  /* 0x0000000f0e0f7221 */ /* 0x040fe20000010000 */
[----:B------:R-:W-:Y:S01]  /*0ee0*/  FADD.FTZ R13, R13, R16 ;  /* 0x000000100d0d7221 */ /* 0x000fe20000010000 */
[--C-:B------:R-:W-:Y:S02]  /*0ef0*/  HADD2.F32 R19, -RZ, R36.reuse.H1_H1 ;  /* 0x30000024ff137230 */ /* 0x100fe40000004100 */
[----:B------:R-:W-:Y:S01]  /*0f00*/  FFMA.FTZ R14, R14, R14, R17 ;  /* 0x0000000e0e0e7223 */ /* 0x000fe20000010011 */
[----:B------:R-:W-:-:S02]  /*0f10*/  HADD2.F32 R16, -RZ, R36.H0_H0 ;  /* 0x20000024ff107230 */ /* 0x000fc40000004100 */
[----:B------:R-:W-:Y:S01]  /*0f20*/  FADD.FTZ R12, R12, R15 ;  /* 0x0000000f0c0c7221 */ /* 0x000fe20000010000 */
[----:B------:R-:W-:Y:S01]  /*0f30*/  FMUL.FTZ R15, R19, R19 ;  /* 0x00000013130f7220 */ /* 0x000fe20000410000 */
[----:B------:R-:W-:Y:S01]  /*0f40*/  FADD.FTZ R13, R13, R14 ;  /* 0x0000000e0d0d7221 */ /* 0x000fe20000010000 */
[--C-:B------:R-:W-:Y:S02]  /*0f50*/  HADD2.F32 R17, -RZ, R37.reuse.H1_H1 ;  /* 0x30000025ff117230 */ /* 0x100fe40000004100 */
        /* <DEDUP_REMOVED lines=73> */
.L_x_1888:
[----:B------:R-:W-:Y:S05]  /*13f0*/  BSYNC B0 ;  /* 0x0000000000007941 */ /* 0x000fea0003800000 */
.L_x_1887:
[----:B------:R-:W1:Y:S02]  /*1400*/  LDC R19, c[0x0][0xc] ;  /* 0x00000300ff137b82 */ /* 0x000e640000000800 */
[----:B-1----:R-:W-:-:S13]  /*1410*/  ISETP.GE.U32.AND P1, PT, R19, 0x2, PT ;  /* 0x000000021300780c */ /* 0x002fda0003f26070 */
[----:B------:R-:W-:Y:S05]  /*1420*/  @!P1 BRA `(.L_x_1889) ;  /* 0x0000000800909947 */ /* 0x000fea0003800000 */
[----:B------:R-:W-:Y:S05]  /*1430*/  @P3 BRA `(.L_x_1890) ;  /* 0x00000000007c3947 */ /* 0x000fea0003800000 */
[----:B------:R-:W1:Y:S01]  /*1440*/  S2R R43, SR_CTAID.Y ;  /* 0x00000000002b7919 */ /* 0x000e620000002600 */
[----:B------:R-:W2:Y:S01]  /*1450*/  LDC R47, c[0x0][0x10] ;  /* 0x00000400ff2f7b82 */ /* 0x000ea20000000800 */
[----:B------:R-:W-:Y:S02]  /*1460*/  ULOP3.LUT UR7, UR4, 0x1, URZ, 0xc0, !UPT ;  /* 0x0000000104077892 */ /* 0x000fe4000f8ec03f */
[----:B------:R-:W-:-:S05]  /*1470*/  ULOP3.LUT UP0, URZ, UR4, 0x2, URZ, 0xc0, !UPT ;  /* 0x00000002043f7892 */ /* 0x000fca000f80c03f */
[----:B------:R-:W3:Y:S08]  /*1480*/  LDC.64 R12, c[0x0][0x240] ;  /* 0x00009000ff0c7b82 */ /* 0x000ef00000000a00 */
[----:B------:R-:W4:Y:S01]  /*1490*/  LDC.64 R14, c[0x0][0x248] ;  /* 0x00009200ff0e7b82 */ /* 0x000f220000000a00 */
[----:B--2---:R-:W-:Y:S01]  /*14a0*/  IMAD R18, R47, UR7, RZ ;  /* 0x000000072f127c24 */ /* 0x004fe2000f8e02ff */
[----:B------:R-:W-:Y:S01]  /*14b0*/  PLOP3.LUT P1, PT, PT, PT, UP0, 0x80, 0x0 ;  /* 0x000000000000781c */ /* 0x000fe20003f2f008 */
[----:B------:R-:W-:-:S02]  /*14c0*/  UMOV UR7, 0xffffffff ;  /* 0xffffffff00077882 */ /* 0x000fc40000000000 */
[----:B------:R-:W-:Y:S01]  /*14d0*/  USEL UR7, UR7, 0x1, UP0 ;  /* 0x0000000107077887 */ /* 0x000fe20008000000 */
[----:B-1----:R-:W-:Y:S01]  /*14e0*/  IMAD R47, R47, UR9, R43 ;  /* 0x000000092f2f7c24 */ /* 0x002fe2000f8e022b */
[C---:B------:R-:W-:Y:S01]  /*14f0*/  IADD3 R43, R18.reuse, R43, RZ ;  /* 0x0000002b122b7210 */ /* 0x040fe20007ffe0ff */
[----:B------:R-:W-:-:S04]  /*1500*/  IMAD R18, R18, R19, RZ ;  /* 0x0000001312127224 */ /* 0x000fc800078e02ff */
[----:B---3--:R-:W-:Y:S01]  /*1510*/  IMAD.WIDE.U32 R12, R43, 0x4, R12 ;  /* 0x000000042b0c7825 */ /* 0x008fe200078e000c */
[----:B------:R-:W-:Y:S02]  /*1520*/  SHF.L.U32 R45, R18, 0x1, RZ ;  /* 0x00000001122d7819 */ /* 0x000fe400000006ff */
[----:B------:R-:W-:-:S03]  /*1530*/  SEL R43, R19, RZ, !P1 ;  /* 0x000000ff132b7207 */ /* 0x000fc60004800000 */
[----:B----4-:R-:W-:Y:S01]  /*1540*/  IMAD.WIDE R14, R45, 0x4, R14 ;  /* 0x000000042d0e7825 */ /* 0x010fe200078e020e */
[----:B------:R-:W-:Y:S02]  /*1550*/  ISETP.NE.AND P1, PT, R43, -0x1, PT ;  /* 0xffffffff2b00780c */ /* 0x000fe40003f25270 */
[----:B------:R-:W-:Y:S01]  /*1560*/  MOV R45, UR7 ;  /* 0x00000007002d7c02 */ /* 0x000fe20008000f00 */
[----:B------:R-:W-:-:S05]  /*1570*/  IMAD.WIDE.U32 R14, R47, 0x8, R14 ;  /* 0x000000082f0e7825 */ /* 0x000fca00078e000e */
[----:B------:R1:W-:Y:S01]  /*1580*/  STG.E.64 desc[UR10][R14.64], R16 ;  /* 0x000000100e007986 */ /* 0x0003e2000c101b0a */
[----:B------:R-:W-:Y:S06]  /*1590*/  MEMBAR.ALL.GPU ;  /* 0x0000000000007992 */ /* 0x000fec000000a000 */
[----:B------:R-:W-:-:S00]  /*15a0*/  ERRBAR ;  /* 0x00000000000079ab */ /* 0x000fc00000000000 */
[----:B------:R-:W-:Y:S06]  /*15b0*/  CGAERRBAR ;  /* 0x00000000000075ab */ /* 0x000fec0000000000 */
[----:B------:R1:W-:Y:S01]  /*15c0*/  REDG.E.ADD.S32.STRONG.GPU desc[UR10][R12.64], R45 ;  /* 0x0000002d0c00798e */ /* 0x0003e2000c10e38a */
[----:B------:R-:W-:Y:S05]  /*15d0*/  @!P1 BRA `(.L_x_1890) ;  /* 0x0000000000149947 */ /* 0x000fea0003800000 */
.L_x_1891:
[----:B-1----:R-:W2:Y:S04]  /*15e0*/  LDG.E.STRONG.GPU R14, desc[UR10][R12.64] ;  /* 0x0000000a0c0e7981 */ /* 0x002ea8000c1ef900 */
[----:B--2---:R-:W-:Y:S01]  /*15f0*/  CCTL.IVALL ;  /* 0x00000000ff00798f */ /* 0x004fe20002000000 */
[----:B------:R-:W-:Y:S05]  /*1600*/  YIELD ;  /* 0x0000000000007946 */ /* 0x000fea0003800000 */
[----:B------:R-:W-:-:S13]  /*1610*/  ISETP.NE.AND P1, PT, R14, R43, PT ;  /* 0x0000002b0e00720c */ /* 0x000fda0003f25270 */
[----:B------:R-:W-:Y:S05]  /*1620*/  @P1 BRA `(.L_x_1891) ;  /* 0xfffffffc00ec1947 */ /* 0x000fea000383ffff */
.L_x_1890:
        /* <DEDUP_REMOVED lines=11> */
.L_x_1893:
[----:B------:R-:W-:Y:S02]  /*16e0*/  ISETP.EQ.OR P1, PT, R18, UR9, P3 ;  /* 0x0000000912007c0c */ /* 0x000fe40009f22670 */
[----:B------:R-:W-:-:S11]  /*16f0*/  MOV R14, UR4 ;  /* 0x00000004000e7c02 */ /* 0x000fd60008000f00 */
        /* <DEDUP_REMOVED lines=65> */
.L_x_1892:
        /* <DEDUP_REMOVED lines=8> */
[----:B------:R-:W-:Y:S01]  /*1b90*/  ULOP3.LUT UR7, UR4, 0x1, URZ, 0xc0, !UPT ;  /* 0x0000000104077892 */ /* 0x000fe2000f8ec03f */
[----:B------:R-:W-:-:S03]  /*1ba0*/  ULDC UR8, c[0x0][0x10] ;  /* 0x0000040000087ab9 */ /* 0x000fc60000000800 */
[----:B------:R-:W-:-:S06]  /*1bb0*/  UIMAD UR7, UR7, UR8, URZ ;  /* 0x00000008070772a4 */ /* 0x000fcc000f8e023f */
[----:B------:R-:W-:-:S05]  /*1bc0*/  IMAD R14, R19, UR7, RZ ;  /* 0x00000007130e7c24 */ /* 0x000fca000f8e02ff */
[----:B------:R-:W-:-:S05]  /*1bd0*/  SHF.L.U32 R15, R14, 0x1, RZ ;  /* 0x000000010e0f7819 */ /* 0x000fca00000006ff */
[----:B--2---:R-:W-:-:S04]  /*1be0*/  IMAD.WIDE R12, R15, 0x4, R12 ;  /* 0x000000040f0c7825 */ /* 0x004fc800078e020c */
[----:B-1----:R-:W-:-:S04]  /*1bf0*/  IMAD R15, R18, UR8, R43 ;  /* 0x00000008120f7c24 */ /* 0x002fc8000f8e022b */
[----:B------:R-:W-:-:S06]  /*1c00*/  IMAD.WIDE.U32 R12, R15, 0x8, R12 ;  /* 0x000000080f0c7825 */ /* 0x000fcc00078e000c */
[----:B------:R-:W0:Y:S02]  /*1c10*/  LDG.E.64 R12, desc[UR10][R12.64] ;  /* 0x0000000a0c0c7981 */ /* 0x000e24000c1e1b00 */
[----:B0-----:R-:W-:Y:S01]  /*1c20*/  FADD.FTZ R16, R16, R12 ;  /* 0x0000000c10107221 */ /* 0x001fe20000010000 */
[----:B------:R-:W-:-:S07]  /*1c30*/  FADD.FTZ R17, R17, R13 ;  /* 0x0000000d11117221 */ /* 0x000fce0000010000 */
.L_x_1895:
[----:B------:R-:W-:Y:S05]  /*1c40*/  BSYNC B0 ;  /* 0x0000000000007941 */ /* 0x000fea0003800000 */
.L_x_1894:
[----:B------:R-:W-:Y:S05]  /*1c50*/  @!P2 BRA `(.L_x_1889) ;  /* 0x000000000084a947 */ /* 0x000fea0003800000 */
[C---:B------:R-:W-:Y:S02]  /*1c60*/  IADD3 R45, R18.reuse, 0x1, RZ ;  /* 0x00000001122d7810 */ /* 0x040fe40007ffe0ff */
        /* <DEDUP_REMOVED lines=12> */
[-C--:B-1----:R-:W-:Y:S02]  /*1d30*/  @!P2 IMAD R45, R45, R14.reuse, R12 ;  /* 0x0000000e2d2da224 */ /* 0x082fe400078e020c */
[----:B------:R-:W-:-:S05]  /*1d40*/  @!P2 IMAD R14, R13, R14, RZ ;  /* 0x0000000e0d0ea224 */ /* 0x000fca00078e02ff */
[----:B------:R-:W1:Y:S01]  /*1d50*/  @!P2 LDC.64 R12, c[0x0][0x248] ;  /* 0x00009200ff0cab82 */ /* 0x000e620000000a00 */
[-C--:B--2---:R-:W-:Y:S02]  /*1d60*/  @!P1 IMAD R43, R43, R42.reuse, R18 ;  /* 0x0000002a2b2b9224 */ /* 0x084fe400078e0212 */
        /* <DEDUP_REMOVED lines=16> */
.L_x_1889:
[----:B------:R-:W-:Y:S01]  /*1e70*/  ULDC.64 UR14, c[0x0][0x218] ;  /* 0x00008600000e7ab9 */ /* 0x000fe20000000a00 */
[----:B------:R-:W-:Y:S01]  /*1e80*/  LOP3.LUT P1, RZ, R3, UR9, RZ, 0xfc, !PT ;  /* 0x0000000903ff7c12 */ /* 0x000fe2000f82fcff */
[----:B------:R-:W2:Y:S01]  /*1e90*/  S2UR UR8, SR_CgaCtaId ;  /* 0x00000000000879c3 */ /* 0x000ea20000008800 */
[----:B------:R-:W-:Y:S01]  /*1ea0*/  ISETP.EQ.U32.AND P2, PT, RZ, UR14, PT ;  /* 0x0000000eff007c0c */ /* 0x000fe2000bf42070 */
[----:B------:R-:W-:Y:S01]  /*1eb0*/  UMOV UR7, 0x400 ;  /* 0x0000040000077882 */ /* 0x000fe20000000000 */
[----:B-1----:R-:W-:Y:S02]  /*1ec0*/  MOV R13, UR6 ;  /* 0x00000006000d7c02 */ /* 0x002fe40008000f00 */
[----:B------:R-:W-:Y:S02]  /*1ed0*/  ISETP.EQ.OR.EX P1, PT, RZ, UR15, P1, P2 ;  /* 0x0000000fff007c0c */ /* 0x000fe40008f22720 */
[----:B------:R-:W-:Y:S01]  /*1ee0*/  IADD3 R45, R35, R22, RZ ;  /* 0x00000016232d7210 */ /* 0x000fe20007ffe0ff */
[----:B------:R-:W1:Y:S08]  /*1ef0*/  LDC.64 R18, c[0x0][0x228] ;  /* 0x00008a00ff127b82 */ /* 0x000e700000000a00 */
[----:B------:R-:W3:Y:S08]  /*1f00*/  LDC.64 R14, c[0x0][0x230] ;  /* 0x00008c00ff0e7b82 */ /* 0x000ef00000000a00 */
[----:B------:R-:W4:Y:S01]  /*1f10*/  @!P1 LDC.64 R42, c[0x0][0x218] ;  /* 0x00008600ff2a9b82 */ /* 0x000f220000000a00 */
[----:B--2---:R-:W-:-:S03]  /*1f20*/  ULEA UR7, UR8, UR7, 0x18 ;  /* 0x0000000708077291 */ /* 0x004fc6000f8ec03f */
[----:B------:R-:W-:Y:S02]  /*1f30*/  ULDC UR8, c[0x0][0x2a4] ;  /* 0x0000a90000087ab9 */ /* 0x000fe40000000800 */
[----:B------:R-:W-:Y:S01]  /*1f40*/  @!P1 FMUL.FTZ R12, R16, UR8 ;  /* 0x00000008100c9c20 */ /* 0x000fe20008410000 */
[----:B-1----:R-:W-:-:S03]  /*1f50*/  IMAD.WIDE R18, R45, 0x2, R18 ;  /* 0x000000022d127825 */ /* 0x002fc600078e0212 */
[----:B------:R-:W-:Y:S01]  /*1f60*/  @!P3 STS.64 [UR7+0x78], R16 ;  /* 0x00007810ff00b988 */ /* 0x000fe20008000a07 */
[----:B---3--:R-:W-:-:S04]  /*1f70*/  IMAD.WIDE R44, R45, 0x2, R14 ;  /* 0x000000022d2c7825 */ /* 0x008fc800078e020e */
[----:B----4-:R-:W-:-:S04]  /*1f80*/  @!P1 IMAD.WIDE R42, R13, 0x8, R42 ;  /* 0x000000080d2a9825 */ /* 0x010fc800078e022a */
[----:B------:R-:W-:-:S05]  /*1f90*/  @!P1 FMUL.FTZ R13, R17, UR8 ;  /* 0x00000008110d9c20 */ /* 0x000fca0008410000 */
[----:B------:R1:W-:Y:S01]  /*1fa0*/  @!P1 STG.E.64 desc[UR10][R42.64], R12 ;  /* 0x0000000c2a009986 */ /* 0x0003e2000c101b0a */
[----:B------:R-:W-:Y:S06]  /*1fb0*/  BAR.SYNC.DEFER_BLOCKING 0x0 ;  /* 0x0000000000007b1d */ /* 0x000fec0000010000 */
[----:B------:R-:W2:Y:S04]  /*1fc0*/  LDG.E.U16 R22, desc[UR10][R18.64] ;  /* 0x0000000a12167981 */ /* 0x000ea8000c1e1500 */
[----:B------:R3:W0:Y:S04]  /*1fd0*/  LDG.E.U16 R46, desc[UR10][R18.64+0x2] ;  /* 0x0000020a122e7981 */ /* 0x000628000c1e1500 */
[----:B------:R-:W4:Y:S04]  /*1fe0*/  LDG.E.U16 R47, desc[UR10][R44.64] ;  /* 0x0000000a2c2f7981 */ /* 0x000f28000c1e1500 */
[----:B------:R4:W5:Y:S01]  /*1ff0*/  LDG.E.U16 R48, desc[UR10][R44.64+0x2] ;  /* 0x0000020a2c307981 */ /* 0x000962000c1e1500 */
[----:B------:R-:W-:Y:S01]  /*2000*/  ISETP.NE.AND P6, PT, RZ, UR12, PT ;  /* 0x0000000cff007c0c */ /* 0x000fe2000bfc5270 */
[----:B-1----:R-:W-:-:S02]  /*2010*/  HADD2.F32 R12, -RZ, R28.H0_H0 ;  /* 0x2000001cff0c7230 */ /* 0x002fc40000004100 */
[----:B------:R-:W1:Y:S01]  /*2020*/  LDS.64 R14, [UR7+0x78] ;  /* 0x00007807ff0e7984 */ /* 0x000e620008000a00 */
[----:B------:R-:W-:Y:S02]  /*2030*/  HADD2.F32 R13, -RZ, R28.H1_H1 ;  /* 0x3000001cff0d7230 */ /* 0x000fe40000004100 */
[----:B---3--:R-:W-:Y:S02]  /*2040*/  HADD2.F32 R18, -RZ, R24.H0_H0 ;  /* 0x20000018ff127230 */ /* 0x008fe40000004100 */
[----:B------:R-:W-:Y:S02]  /*2050*/  HADD2.F32 R19, -RZ, R26.H0_H0 ;  /* 0x2000001aff137230 */ /* 0x000fe40000004100 */
[----:B-1----:R-:W-:-:S05]  /*2060*/  FMUL.FTZ R14, R14, UR8 ;  /* 0x000000080e0e7c20 */ /* 0x002fca0008410000 */
[----:B------:R-:W-:-:S13]  /*2070*/  R2UR UR7, R14 ;  /* 0x000000000e0772ca */ /* 0x000fda00000e0000 */
        /* <DEDUP_REMOVED lines=11> */
[----:B------:R-:W1:Y:S02]  /*2130*/  @P1 MUFU.RSQ R14, R14 ;  /* 0x0000000e000e1308 */ /* 0x000e640000001400 */
[----:B-1----:R-:W-:-:S13]  /*2140*/  @P1 R2UR UR13, R14 ;  /* 0x000000000e0d12ca */ /* 0x002fda00000e0000 */
[----:B------:R-:W-:Y:S02]  /*2150*/  @UP0 UMOV UR8, UR13 ;  /* 0x0000000d00080c82 */ /* 0x000fe40008000000 */
[----:B------:R-:W-:Y:S01]  /*2160*/  FMUL.FTZ R12, R12, UR8 ;  /* 0x000000080c0c7c20 */ /* 0x000fe20008410000 */
[----:B------:R-:W-:Y:S01]  /*2170*/  FMUL.FTZ R13, R13, UR8 ;  /* 0x000000080d0d7c20 */ /* 0x000fe20008410000 */
[----:B--2---:R-:W-:Y:S02]  /*2180*/  SHF.L.U32 R28, R22, 0x10, RZ ;  /* 0x00000010161c7819 */ /* 0x004fe400000006ff */
[----:B0-----:R-:W-:Y:S02]  /*2190*/  SHF.L.U32 R17, R46, 0x10, RZ ;  /* 0x000000102e117819 */ /* 0x001fe400000006ff */
[----:B----4-:R-:W-:Y:S02]  /*21a0*/  SHF.L.U32 R45, R47, 0x10, RZ ;  /* 0x000000102f2d7819 */ /* 0x010fe400000006ff */
[----:B-----5:R-:W-:-:S03]  /*21b0*/  SHF.L.U32 R16, R48, 0x10, RZ ;  /* 0x0000001030107819 */ /* 0x020fc600000006ff */
        /* <DEDUP_REMOVED lines=13> */
.L_x_1896:
        /* <DEDUP_REMOVED lines=14> */
.L_x_1898:
[----:B------:R-:W-:Y:S05]  /*2370*/  BSYNC B0 ;  /* 0x0000000000007941 */ /* 0x000fea0003800000 */
.L_x_1897:
[----:B0-----:R-:W-:Y:S02]  /*2380*/  HADD2.F32 R43, -RZ, R36.H0_H0 ;  /* 0x20000024ff2b7230 */ /* 0x001fe40000004100 */
[----:B------:R-:W-:Y:S01]  /*2390*/  FADD.FTZ R19, R19, -UR7 ;  /* 0x8000000713137e21 */ /* 0x000fe20008010000 */
[----:B------:R-:W-:Y:S02]  /*23a0*/  HADD2.F32 R15, -RZ, R34.H0_H0 ;  /* 0x20000022ff0f7230 */ /* 0x000fe40000004100 */
[----:B------:R-:W-:Y:S01]  /*23b0*/  FADD.FTZ R18, R18, -UR7 ;  /* 0x8000000712127e21 */ /* 0x000fe20008010000 */
[----:B------:R-:W-:Y:S02]  /*23c0*/  HADD2.F32 R13, -RZ, R2.H0_H0 ;  /* 0x20000002ff0d7230 */ /* 0x000fe40000004100 */
[----:B------:R-:W-:Y:S01]  /*23d0*/  FADD.FTZ R43, R43, -UR7 ;  /* 0x800000072b2b7e21 */ /* 0x000fe20008010000 */
[----:B------:R-:W-:Y:S01]  /*23e0*/  FMUL.FTZ R12, R19, UR8 ;  /* 0x00000008130c7c20 */ /* 0x000fe20008410000 */
[----:B------:R-:W-:-:S02]  /*23f0*/  HADD2.F32 R14, -RZ, R0.H0_H0 ;  /* 0x20000000ff0e7230 */ /* 0x000fc40000004100 */
[----:B------:R-:W-:Y:S01]  /*2400*/  FADD.FTZ R15, R15, -UR7 ;  /* 0x800000070f0f7e21 */ /* 0x000fe20008010000 */
[----:B------:R-:W-:Y:S01]  /*2410*/  FMUL.FTZ R46, R43, UR8 ;  /* 0x000000082b2e7c20 */ /* 0x000fe20008410000 */
[----:B------:R-:W-:Y:S02]  /*2420*/  HADD2.F32 R44, -RZ, R37.H0_H0 ;  /* 0x20000025ff2c7230 */ /* 0x000fe40000004100 */
[--C-:B------:R-:W-:Y:S01]  /*2430*/  FFMA.FTZ R43, R28, R12, R45.reuse ;  /* 0x0000000c1c2b7223 */ /* 0x100fe2000001002d */
[----:B------:R-:W-:Y:S02]  /*2440*/  HADD2.F32 R12, -RZ, R24.H1_H1 ;  /* 0x30000018ff0c7230 */ /* 0x000fe40000004100 */
[----:B------:R-:W-:Y:S01]  /*2450*/  FADD.FTZ R13, R13, -UR7 ;  /* 0x800000070d0d7e21 */ /* 0x000fe20008010000 */
[----:B------:R-:W-:Y:S01]  /*2460*/  FADD.FTZ R14, R14, -UR7 ;  /* 0x800000070e0e7e21 */ /* 0x000fe20008010000 */
[----:B------:R-:W-:Y:S01]  /*2470*/  ULDC.64 UR14, c[0x0][0x278] ;  /* 0x00009e00000e7ab9 */ /* 0x000fe20000000a00 */
[----:B------:R-:W-:Y:S01]  /*2480*/  FADD.FTZ R44, R44, -UR7 ;  /* 0x800000072c2c7e21 */ /* 0x000fe20008010000 */
[----:B------:R-:W-:Y:S01]  /*2490*/  HADD2.F32 R24, -RZ, R26.H1_H1 ;  /* 0x3000001aff187230 */ /* 0x000fe20000004100 */
[----:B------:R-:W-:Y:S01]  /*24a0*/  ISETP.GE.U32.AND P1, PT, R30, UR14, PT ;  /* 0x0000000e1e007c0c */ /* 0x000fe2000bf26070 */
[----:B------:R-:W-:Y:S01]  /*24b0*/  FADD.FTZ R12, R12, -UR7 ;  /* 0x800000070c0c7e21 */ /* 0x000fe20008010000 */
[----:B------:R-:W-:Y:S01]  /*24c0*/  ISETP.GE.U32.AND P2, PT, R7, UR14, PT ;  /* 0x0000000e07007c0c */ /* 0x000fe2000bf46070 */
[----:B------:R-:W-:Y:S01]  /*24d0*/  FMUL.FTZ R18, R18, UR8 ;  /* 0x0000000812127c20 */ /* 0x000fe20008410000 */
[----:B------:R-:W-:Y:S01]  /*24e0*/  FMUL.FTZ R22, R15, UR8 ;  /* 0x000000080f167c20 */ /* 0x000fe20008410000 */
[----:B------:R-:W-:Y:S01]  /*24f0*/  FMUL.FTZ R42, R13, UR8 ;  /* 0x000000080d2a7c20 */ /* 0x000fe20008410000 */
[----:B------:R-:W-:Y:S01]  /*2500*/  FMUL.FTZ R14, R14, UR8 ;  /* 0x000000080e0e7c20 */ /* 0x000fe20008410000 */
[----:B------:R-:W-:Y:S01]  /*2510*/  FMUL.FTZ R48, R44, UR8 ;  /* 0x000000082c307c20 */ /* 0x000fe20008410000 */
[----:B------:R-:W-:Y:S01]  /*2520*/  ISETP.GE.AND.EX P1, PT, R21, UR15, PT, P1 ;  /* 0x0000000f15007c0c */ /* 0x000fe2000bf26310 */
[----:B------:R-:W-:Y:S01]  /*2530*/  FADD.FTZ R24, R24, -UR7 ;  /* 0x8000000718187e21 */ /* 0x000fe20008010000 */
[----:B------:R-:W-:Y:S01]  /*2540*/  ISETP.GE.AND.EX P2, PT, R23, UR15, PT, P2 ;  /* 0x0000000f17007c0c */ /* 0x000fe2000bf46320 */
[----:B------:R-:W-:Y:S01]  /*2550*/  FMUL.FTZ R12, R12, UR8 ;  /* 0x000000080c0c7c20 */ /* 0x000fe20008410000 */
[C-C-:B------:R-:W-:Y:S01]  /*2560*/  FFMA.FTZ R44, R28.reuse, R18, R45.reuse ;  /* 0x000000121c2c7223 */ /* 0x140fe2000001002d */
[C-C-:B------:R-:W-:Y:S01]  /*2570*/  FFMA.FTZ R19, R28.reuse, R22, R45.reuse ;  /* 0x000000161c137223 */ /* 0x140fe2000001002d */
[C-C-:B------:R-:W-:Y:S01]  /*2580*/  FFMA.FTZ R42, R28.reuse, R42, R45.reuse ;  /* 0x0000002a1c2a7223 */ /* 0x140fe2000001002d */
[C-C-:B------:R-:W-:Y:S01]  /*2590*/  FFMA.FTZ R18, R28.reuse, R14, R45.reuse ;  /* 0x0000000e1c127223 */ /* 0x140fe2000001002d */
[C-C-:B------:R-:W-:Y:S01]  /*25a0*/  FFMA.FTZ R22, R28.reuse, R46, R45.reuse ;  /* 0x0000002e1c167223 */ /* 0x140fe2000001002d */
[----:B------:R-:W-:Y:S01]  /*25b0*/  FFMA.FTZ R28, R28, R48, R45 ;  /* 0x000000301c1c7223 */ /* 0x000fe2000001002d */
        /* <DEDUP_REMOVED lines=15> */
.L_x_1899:
        /* <DEDUP_REMOVED lines=14> */
.L_x_1901:
[----:B------:R-:W-:Y:S05]  /*2790*/  BSYNC B0 ;  /* 0x0000000000007941 */ /* 0x000fea0003800000 */
.L_x_1900:
        /* <DEDUP_REMOVED lines=12> */
.L_x_1902:
        /* <DEDUP_REMOVED lines=14> */
.L_x_1904:
[----:B------:R-:W-:Y:S05]  /*2940*/  BSYNC B0 ;  /* 0x0000000000007941 */ /* 0x000fea0003800000 */
.L_x_1903:
[----:B------:R-:W-:Y:S01]  /*2950*/  HADD2.F32 R2, -RZ, R2.H1_H1 ;  /* 0x30000002ff027230 */ /* 0x000fe20000004100 */
[----:B------:R-:W-:Y:S01]  /*2960*/  ISETP.GE.U32.AND P5, PT, R8, UR14, PT ;  /* 0x0000000e08007c0c */ /* 0x000fe2000bfa6070 */
[----:B------:R-:W-:Y:S01]  /*2970*/  HADD2.F32 R12, -RZ, R0.H1_H1 ;  /* 0x30000000ff0c7230 */ /* 0x000fe20000004100 */
[----:B------:R-:W-:Y:S01]  /*2980*/  ISETP.GE.U32.AND P1, PT, R9, UR14, PT ;  /* 0x0000000e09007c0c */ /* 0x000fe2000bf26070 */
[----:B------:R-:W-:Y:S02]  /*2990*/  HADD2.F32 R34, -RZ, R34.H1_H1 ;  /* 0x30000022ff227230 */ /* 0x000fe40000004100 */
[----:B------:R-:W-:Y:S01]  /*29a0*/  FADD.FTZ R0, R2, -UR7 ;  /* 0x8000000702007e21 */ /* 0x000fe20008010000 */
[----:B01----:R-:W-:Y:S02]  /*29b0*/  HADD2.F32 R14, -RZ, R36.H1_H1 ;  /* 0x30000024ff0e7230 */ /* 0x003fe40000004100 */
[----:B------:R-:W-:Y:S01]  /*29c0*/  FADD.FTZ R2, R12, -UR7 ;  /* 0x800000070c027e21 */ /* 0x000fe20008010000 */
[----:B------:R-:W-:-:S02]  /*29d0*/  HADD2.F32 R21, -RZ, R37.H1_H1 ;  /* 0x30000025ff157230 */ /* 0x000fc40000004100 */
[----:B------:R-:W-:Y:S01]  /*29e0*/  FADD.FTZ R12, R34, -UR7 ;  /* 0x80000007220c7e21 */ /* 0x000fe20008010000 */
[----:B------:R-:W-:Y:S01]  /*29f0*/  ISETP.GE.U32.AND P2, PT, R10, UR14, PT ;  /* 0x0000000e0a007c0c */ /* 0x000fe2000bf46070 */
[----:B------:R-:W-:Y:S01]  /*2a00*/  FADD.FTZ R14, R14, -UR7 ;  /* 0x800000070e0e7e21 */ /* 0x000fe20008010000 */
[----:B------:R-:W-:Y:S01]  /*2a10*/  ISETP.GE.U32.AND P3, PT, R11, UR14, PT ;  /* 0x0000000e0b007c0c */ /* 0x000fe2000bf66070 */
[----:B------:R-:W-:Y:S01]  /*2a20*/  FADD.FTZ R21, R21, -UR7 ;  /* 0x8000000715157e21 */ /* 0x000fe20008010000 */
[----:B------:R-:W-:Y:S01]  /*2a30*/  ISETP.GE.U32.AND P4, PT, R20, UR14, PT ;  /* 0x0000000e14007c0c */ /* 0x000fe2000bf86070 */
[----:B------:R-:W-:Y:S01]  /*2a40*/  FMUL.FTZ R2, R2, UR8 ;  /* 0x0000000802027c20 */ /* 0x000fe20008410000 */
[----:B------:R-:W-:Y:S01]  /*2a50*/  FMUL.FTZ R15, R12, UR8 ;  /* 0x000000080c0f7c20 */ /* 0x000fe20008410000 */
[----:B------:R-:W-:Y:S01]  /*2a60*/  FMUL.FTZ R23, R14, UR8 ;  /* 0x000000080e177c20 */ /* 0x000fe20008410000 */
[----:B------:R-:W-:Y:S01]  /*2a70*/  FMUL.FTZ R21, R21, UR8 ;  /* 0x0000000815157c20 */ /* 0x000fe20008410000 */
[----:B------:R-:W-:Y:S01]  /*2a80*/  ISETP.GE.AND.EX P5, PT, R25, UR15, PT, P5 ;  /* 0x0000000f19007c0c */ /* 0x000fe2000bfa6350 */
[----:B------:R-:W-:Y:S01]  /*2a90*/  FMUL.FTZ R13, R0, UR8 ;  /* 0x00000008000d7c20 */ /* 0x000fe20008410000 */
[----:B------:R-:W-:Y:S01]  /*2aa0*/  ISETP.GE.AND.EX P1, PT, R27, UR15, PT, P1 ;  /* 0x0000000f1b007c0c */ /* 0x000fe2000bf26310 */
[--C-:B------:R-:W-:Y:S01]  /*2ab0*/  FFMA.FTZ R37, R17, R2, R16.reuse ;  /* 0x0000000211257223 */ /* 0x100fe20000010010 */
[----:B------:R-:W-:Y:S01]  /*2ac0*/  ISETP.GE.AND.EX P2, PT, R29, UR15, PT, P2 ;  /* 0x0000000f1d007c0c */ /* 0x000fe2000bf46320 */
[--C-:B------:R-:W-:Y:S01]  /*2ad0*/  FFMA.FTZ R0, R17, R15, R16.reuse ;  /* 0x0000000f11007223 */ /* 0x100fe20000010010 */
[----:B------:R-:W-:Y:S01]  /*2ae0*/  ISETP.GE.AND.EX P3, PT, R31, UR15, PT, P3 ;  /* 0x0000000f1f007c0c */ /* 0x000fe2000bf66330 */
[--C-:B------:R-:W-:Y:S01]  /*2af0*/  FFMA.FTZ R23, R17, R23, R16.reuse ;  /* 0x0000001711177223 */ /* 0x100fe20000010010 */
[----:B------:R-:W-:Y:S01]  /*2b00*/  ISETP.GE.AND.EX P4, PT, R33, UR15, PT, P4 ;  /* 0x0000000f21007c0c */ /* 0x000fe2000bf86340 */
[--C-:B------:R-:W-:Y:S01]  /*2b10*/  FFMA.FTZ R21, R17, R21, R16.reuse ;  /* 0x0000001511157223 */ /* 0x100fe20000010010 */
[----:B------:R-:W-:Y:S01]  /*2b20*/  ISETP.GT.U32.OR P5, PT, R3, 0x17f, P5 ;  /* 0x0000017f0300780c */ /* 0x000fe20002fa4470 */
[----:B------:R-:W-:Y:S01]  /*2b30*/  FFMA.FTZ R17, R17, R13, R16 ;  /* 0x0000000d11117223 */ /* 0x000fe20000010010 */
[----:B------:R-:W-:-:S02]  /*2b40*/  ISETP.GT.U32.OR P1, PT, R3, 0x17f, P1 ;  /* 0x0000017f0300780c */ /* 0x000fc40000f24470 */
[C---:B------:R-:W-:Y:S02]  /*2b50*/  ISETP.GT.U32.OR P2, PT, R3.reuse, 0x17f, P2 ;  /* 0x0000017f0300780c */ /* 0x040fe40001744470 */
[C---:B------:R-:W-:Y:S02]  /*2b60*/  ISETP.GT.U32.OR P3, PT, R3.reuse, 0x17f, P3 ;  /* 0x0000017f0300780c */ /* 0x040fe40001f64470 */
        /* <DEDUP_REMOVED lines=12> */
.L_x_1905:
        /* <DEDUP_REMOVED lines=14> */
.L_x_1907:
[----:B------:R-:W-:Y:S05]  /*2d10*/  BSYNC B0 ;  /* 0x0000000000007941 */ /* 0x000fea0003800000 */
.L_x_1906:
        /* <DEDUP_REMOVED lines=11> */
.L_x_1908:
[----:B------:R-:W-:Y:S04]  /*2dd0*/  BSSY B0, `(.L_x_1909) ;  /* 0x000000e000007945 */ /* 0x000fe80003800000 */
[----:B------:R-:W-:Y:S05]  /*2de0*/  @P1 BRA `(.L_x_1910) ;  /* 0x0000000000301947 */ /* 0x000fea0003800000 */
[----:B------:R-:W-:Y:S01]  /*2df0*/  ULDC.64 UR14, c[0x0][0x270] ;  /* 0x00009c00000e7ab9 */ /* 0x000fe20000000a00 */
[----:B------:R-:W-:Y:S01]  /*2e00*/  MOV R12, R38 ;  /* 0x00000026000c7202 */ /* 0x000fe20000000f00 */
[----:B------:R-:W-:Y:S01]  /*2e10*/  IMAD R2, R27, UR14, RZ ;  /* 0x0000000e1b027c24 */ /* 0x000fe2000f8e02ff */
[----:B------:R-:W-:Y:S02]  /*2e20*/  MOV R13, R41 ;  /* 0x00000029000d7202 */ /* 0x000fe40000000f00 */
[----:B------:R-:W-:Y:S01]  /*2e30*/  F2FP.F16.F32.PACK_AB R37, R37, R18 ;  /* 0x000000122525723e */ /* 0x000fe200000000ff */
[C---:B0-----:R-:W-:Y:S02]  /*2e40*/  IMAD R15, R9.reuse, UR15, R2 ;  /* 0x0000000f090f7c24 */ /* 0x041fe4000f8e0202 */
[----:B------:R-:W-:Y:S01]  /*2e50*/  IMAD.WIDE.U32 R12, R9, UR14, R12 ;  /* 0x0000000e090c7c25 */ /* 0x000fe2000f8e000c */
[----:B------:R-:W-:Y:S02]  /*2e60*/  ULDC.64 UR14, c[0x0][0x210] ;  /* 0x00008400000e7ab9 */ /* 0x000fe40000000a00 */
[----:B------:R-:W-:-:S02]  /*2e70*/  LEA R14, P1, R12, UR14, 0x1 ;  /* 0x0000000e0c0e7c11 */ /* 0x000fc4000f8208ff */
[----:B------:R-:W-:-:S04]  /*2e80*/  IADD3 R15, R13, R15, RZ ;  /* 0x0000000f0d0f7210 */ /* 0x000fc80007ffe0ff */
[----:B------:R-:W-:-:S05]  /*2e90*/  LEA.HI.X R15, R12, UR15, R15, 0x1, P1 ;  /* 0x0000000f0c0f7c11 */ /* 0x000fca00088f0c0f */
[----:B------:R1:W-:Y:S02]  /*2ea0*/  STG.E desc[UR10][R14.64], R37 ;  /* 0x000000250e007986 */ /* 0x0003e4000c10190a */
.L_x_1910:
[----:B------:R-:W-:Y:S05]  /*2eb0*/  BSYNC B0 ;  /* 0x0000000000007941 */ /* 0x000fea0003800000 */
.L_x_1909:
[----:B------:R-:W-:Y:S05]  /*2ec0*/  @!P6 BRA `(.L_x_1911) ;  /* 0x000000000028e947 */ /* 0x000fea0003800000 */
[----:B------:R-:W-:Y:S01]  /*2ed0*/  FMUL.FTZ R2, R19, -1.4426950216293334961 ;  /* 0xbfb8aa3b13027820 */ /* 0x000fe20000410000 */
[----:B------:R-:W-:-:S05]  /*2ee0*/  FMUL.FTZ R13, R0, -1.4426950216293334961 ;  /* 0xbfb8aa3b000d7820 */ /* 0x000fca0000410000 */
[----:B------:R-:W2:Y:S08]  /*2ef0*/  MUFU.EX2 R2, R2 ;  /* 0x0000000200027308 */ /* 0x000eb00000000800 */
[----:B------:R-:W0:Y:S01]  /*2f00*/  MUFU.EX2 R13, R13 ;  /* 0x0000000d000d7308 */ /* 0x000e220000000800 */
[----:B--2---:R-:W-:-:S07]  /*2f10*/  FADD.FTZ R12, R2, 1 ;  /* 0x3f800000020c7421 */ /* 0x004fce0000010000 */
[----:B------:R-:W2:Y:S01]  /*2f20*/  MUFU.RCP R12, R12 ;  /* 0x0000000c000c7308 */ /* 0x000ea20000001000 */
[----:B01----:R-:W-:-:S07]  /*2f30*/  FADD.FTZ R14, R13, 1 ;  /* 0x3f8000000d0e7421 */ /* 0x003fce0000010000 */
[----:B------:R-:W0:Y:S01]  /*2f40*/  MUFU.RCP R15, R14 ;  /* 0x0000000e000f7308 */ /* 0x000e220000001000 */
[----:B--2---:R-:W-:Y:S01]  /*2f50*/  FMUL.FTZ R19, R19, R12 ;  /* 0x0000000c13137220 */ /* 0x004fe20000410000 */
[----:B0-----:R-:W-:-:S07]  /*2f60*/  FMUL.FTZ R0, R0, R15 ;  /* 0x0000000f00007220 */ /* 0x001fce0000410000 */
.L_x_1911:
        /* <DEDUP_REMOVED lines=14> */
.L_x_1913:
[----:B------:R-:W-:Y:S05]  /*3050*/  BSYNC B0 ;  /* 0x0000000000007941 */ /* 0x000fea0003800000 */
.L_x_1912:
[----:B------:R-:W-:Y:S05]  /*3060*/  @!P6 BRA `(.L_x_1914) ;  /* 0x000000000028e947 */ /* 0x000fea0003800000 */
[----:B------:R-:W-:Y:S01]  /*3070*/  FMUL.FTZ R12, R23, -1.4426950216293334961 ;  /* 0xbfb8aa3b170c7820 */ /* 0x000fe20000410000 */
[----:B------:R-:W-:-:S05]  /*3080*/  FMUL.FTZ R0, R22, -1.4426950216293334961 ;  /* 0xbfb8aa3b16007820 */ /* 0x000fca0000410000 */
[----:B------:R-:W0:Y:S08]  /*3090*/  MUFU.EX2 R12, R12 ;  /* 0x0000000c000c7308 */ /* 0x000e300000000800 */
[----:B------:R-:W3:Y:S01]  /*30a0*/  MUFU.EX2 R0, R0 ;  /* 0x0000000000007308 */ /* 0x000ee20000000800 */
[----:B012---:R-:W-:-:S07]  /*30b0*/  FADD.FTZ R14, R12, 1 ;  /* 0x3f8000000c0e7421 */ /* 0x007fce0000010000 */
[----:B------:R-:W0:Y:S01]  /*30c0*/  MUFU.RCP R14, R14 ;  /* 0x0000000e000e7308 */ /* 0x000e220000001000 */
[----:B---3--:R-:W-:-:S07]  /*30d0*/  FADD.FTZ R2, R0, 1 ;  /* 0x3f80000000027421 */ /* 0x008fce0000010000 */
[----:B------:R-:W1:Y:S01]  /*30e0*/  MUFU.RCP R13, R2 ;  /* 0x00000002000d7308 */ /* 0x000e620000001000 */
[----:B0-----:R-:W-:Y:S01]  /*30f0*/  FMUL.FTZ R23, R23, R14 ;  /* 0x0000000e17177220 */ /* 0x001fe20000410000 */
[----:B-1----:R-:W-:-:S07]  /*3100*/  FMUL.FTZ R22, R22, R13 ;  /* 0x0000000d16167220 */ /* 0x002fce0000410000 */
.L_x_1914:
[----:B------:R-:W-:Y:S04]  /*3110*/  BSSY B0, `(.L_x_1915) ;  /* 0x000000e000007945 */ /* 0x000fe80003800000 */
[----:B------:R-:W-:Y:S05]  /*3120*/  @P3 BRA `(.L_x_1916) ;  /* 0x0000000000303947 */ /* 0x000fea0003800000 */
[----:B------:R-:W-:Y:S01]  /*3130*/  ULDC.64 UR14, c[0x0][0x270] ;  /* 0x00009c00000e7ab9 */ /* 0x000fe20000000a00 */
[----:B------:R-:W-:Y:S01]  /*3140*/  MOV R12, R38 ;  /* 0x00000026000c7202 */ /* 0x000fe20000000f00 */
[----:B------:R-:W-:Y:S01]  /*3150*/  IMAD R0, R31, UR14, RZ ;  /* 0x0000000e1f007c24 */ /* 0x000fe2000f8e02ff */
[----:B------:R-:W-:Y:S02]  /*3160*/  MOV R13, R41 ;  /* 0x00000029000d7202 */ /* 0x000fe40000000f00 */
[----:B------:R-:W-:Y:S01]  /*3170*/  F2FP.F16.F32.PACK_AB R23, R23, R22 ;  /* 0x000000161717723e */ /* 0x000fe200000000ff */
[----:B012---:R-:W-:-:S04]  /*3180*/  IMAD.WIDE.U32 R14, R11, UR14, R12 ;  /* 0x0000000e0b0e7c25 */ /* 0x007fc8000f8e000c */
[----:B------:R-:W-:Y:S01]  /*3190*/  IMAD R13, R11, UR15, R0 ;  /* 0x0000000f0b0d7c24 */ /* 0x000fe2000f8e0200 */
[----:B------:R-:W-:Y:S02]  /*31a0*/  ULDC.64 UR14, c[0x0][0x210] ;  /* 0x00008400000e7ab9 */ /* 0x000fe40000000a00 */
[----:B------:R-:W-:Y:S02]  /*31b0*/  LEA R12, P1, R14, UR14, 0x1 ;  /* 0x0000000e0e0c7c11 */ /* 0x000fe4000f8208ff */
[----:B------:R-:W-:-:S04]  /*31c0*/  IADD3 R13, R15, R13, RZ ;  /* 0x0000000d0f0d7210 */ /* 0x000fc80007ffe0ff */
[----:B------:R-:W-:-:S05]  /*31d0*/  LEA.HI.X R13, R14, UR15, R13, 0x1, P1 ;  /* 0x0000000f0e0d7c11 */ /* 0x000fca00088f0c0d */
[----:B------:R3:W-:Y:S02]  /*31e0*/  STG.E desc[UR10][R12.64], R23 ;  /* 0x000000170c007986 */ /* 0x0007e4000c10190a */
.L_x_1916:
[----:B------:R-:W-:Y:S05]  /*31f0*/  BSYNC B0 ;  /* 0x0000000000007941 */ /* 0x000fea0003800000 */
.L_x_1915:
[----:B------:R-:W-:Y:S05]  /*3200*/  @!P6 BRA `(.L_x_1917) ;  /* 0x000000000028e947 */ /* 0x000fea0003800000 */
[----:B---3--:R-:W-:Y:S01]  /*3210*/  FMUL.FTZ R12, R21, -1.4426950216293334961 ;  /* 0xbfb8aa3b150c7820 */ /* 0x008fe20000410000 */
        /* <DEDUP_REMOVED lines=9> */
.L_x_1917:
        /* <DEDUP_REMOVED lines=13> */
.L_x_1919:
[----:B------:R-:W-:Y:S05]  /*3380*/  BSYNC B0 ;  /* 0x0000000000007941 */ /* 0x000fea0003800000 */
.L_x_1918:
[----:B------:R-:W-:Y:S01]  /*3390*/  ULDC UR7, c[0x0][0x10] ;  /* 0x0000040000077ab9 */ /* 0x000fe20000000800 */
[----:B------:R-:W-:Y:S02]  /*33a0*/  UIADD3 UR4, UR4, 0x1, URZ ;  /* 0x0000000104047890 */ /* 0x000fe4000fffe03f */
[----:B------:R-:W-:-:S04]  /*33b0*/  UIADD3 UR6, UR7, UR6, URZ ;  /* 0x0000000607067290 */ /* 0x000fc8000fffe03f */
[----:B------:R-:W-:-:S06]  /*33c0*/  UISETP.GE.AND UP0, UPT, UR6, UR5, UPT ;  /* 0x000000050600728c */ /* 0x000fcc000bf06270 */
[----:B------:R-:W-:-:S13]  /*33d0*/  PLOP3.LUT P1, PT, PT, PT, UP0, 0x80, 0x0 ;  /* 0x000000000000781c */ /* 0x000fda0003f2f008 */
[----:B------:R-:W-:Y:S05]  /*33e0*/  @!P1 BRA `(.L_x_1920) ;  /* 0xffffffcc00a49947 */ /* 0x000fea000383ffff */
[----:B------:R-:W-:Y:S05]  /*33f0*/  EXIT ;  /* 0x000000000000794d */ /* 0x000fea0003800000 */
.L_x_1921:
        /* <DEDUP_REMOVED lines=16> */
.L_x_2334:


//--------------------- .text._Z35group_norm_nhwc_fwd_one_pass_kernelI11Fp16IOFp16WLi64ELi12ELi384EEv26Group_norm_nhwc_fwd_params --------------------------
	.section	.text._Z35group_norm_nhwc_fwd_one_pass_kernelI11Fp16IOFp16WLi64ELi12ELi384EEv26Group_norm_nhwc_fwd_params,"ax",@progbits
	.align	128
        .global         _Z35group_norm_nhwc_fwd_one_pass_kernelI11Fp16IOFp16WLi64ELi12ELi384EEv26Group_norm_nhwc_fwd_params
        .type           _Z35group_norm_nhwc_fwd_one_pass_kernelI11Fp16IOFp16WLi64ELi12ELi384EEv26Group_norm_nhwc_fwd_params,@function
        .size           _Z35group_norm_nhwc_fwd_one_pass_kernelI11Fp16IOFp16WLi64ELi12ELi384EEv26Group_norm_nhwc_fwd_params,(.L_x_2335 - _Z35group_norm_nhwc_fwd_one_pass_kernelI11Fp16IOFp16WLi64ELi12ELi384EEv26Group_norm_nhwc_fwd_params)
        .other          _Z35group_norm_nhwc_fwd_one_pass_kernelI11Fp16IOFp16WLi64ELi12ELi384EEv26Group_norm_nhwc_fwd_params,@"STO_CUDA_ENTRY STV_DEFAULT"
_Z35group_norm_nhwc_fwd_one_pass_kernelI11Fp16IOFp16WLi64ELi12ELi384EEv26Group_norm_nhwc_fwd_params:
.text._Z35group_norm_nhwc_fwd_one_pass_kernelI11Fp16IOFp16WLi64ELi12ELi384EEv26Group_norm_nhwc_fwd_params:
        /* <DEDUP_REMOVED lines=31> */
.L_x_1934:
        /* <DEDUP_REMOVED lines=121> */
.L_x_1923:
[----:B------:R-:W-:Y:S05]  /*0980*/  BSYNC B0 ;  /* 0x0000000000007941 */ /* 0x000fea0003800000 */
.L_x_1922:
        /* <DEDUP_REMOVED lines=28> */
.L_x_1926:
[----:B-1----:R-:W2:Y:S04]  /*0b50*/  LDG.E.STRONG.GPU R8, desc[UR8][R6.64] ;  /* 0x0000000806087981 */ /* 0x002ea8000c1ef900 */
[----:B--2---:R-:W-:Y:S01]  /*0b60*/  CCTL.IVALL ;  /* 0x00000000ff00798f */ /* 0x004fe20002000000 */
[----:B------:R-:W-:Y:S05]  /*0b70*/  YIELD ;  /* 0x0000000000007946 */ /* 0x000fea0003800000 */
[----:B------:R-:W-:-:S13]  /*0b80*/  ISETP.NE.AND P1, PT, R8, R11, PT ;  /* 0x0000000b0800720c */ /* 0x000fda0003f25270 */
[----:B------:R-:W-:Y:S05]  /*0b90*/  @P1 BRA `(.L_x_1926) ;  /* 0xfffffffc00ec1947 */ /* 0x000fea000383ffff */
.L_x_1925:
        /* <DEDUP_REMOVED lines=11> */
.L_x_1928:
        /* <DEDUP_REMOVED lines=63> */
.L_x_1927:
        /* <DEDUP_REMOVED lines=19> */
.L_x_1930:
[----:B------:R-:W-:Y:S05]  /*1170*/  BSYNC B0 ;  /* 0x0000000000007941 */ /* 0x000fea0003800000 */
.L_x_1929:
        /* <DEDUP_REMOVED lines=32> */
.L_x_1924:
        /* <DEDUP_REMOVED lines=43> */
[----:B--2---:R-:W-:Y:S02]  /*1630*/  HADD2.F32 R0, -RZ, R0.H0_H0 ;  /* 0x20000000ff007230 */ /* 0x004fe40000004100 */
[----:B---3--:R-:W-:Y:S02]  /*1640*/  HADD2.F32 R21, -RZ, R21.H0_H0 ;  /* 0x20000015ff157230 */ /* 0x008fe40000004100 */
[----:B----4-:R-:W-:Y:S02]  /*1650*/  HADD2.F32 R26, -RZ, R26.H0_H0 ;  /* 0x2000001aff1a7230 */ /* 0x010fe40000004100 */
[----:B-----5:R-:W-:Y:S02]  /*1660*/  HADD2.F32 R27, -RZ, R27.H0_H0 ;  /* 0x2000001bff1b7230 */ /* 0x020fe40000004100 */
[----:B------:R-:W-:-:S03]  /*1670*/  FFMA.FTZ R0, R0, R5, R21 ;  /* 0x0000000500007223 */ /* 0x000fc60000010015 */
        /* <DEDUP_REMOVED lines=12> */
.L_x_1931:
        /* <DEDUP_REMOVED lines=14> */
.L_x_1933:
[----:B------:R-:W-:Y:S05]  /*1820*/  BSYNC B0 ;  /* 0x0000000000007941 */ /* 0x000fea0003800000 */
.L_x_1932:
[----:B------:R-:W1:Y:S01]  /*1830*/  LDC R0, c[0x0][0x10] ;  /* 0x00000400ff007b82 */ /* 0x000e620000000800 */
[----:B------:R-:W-:Y:S02]  /*1840*/  IADD3 R16, R16, 0x1, RZ ;  /* 0x0000000110107810 */ /* 0x000fe40007ffe0ff */
[----:B-1----:R-:W-:-:S04]  /*1850*/  IADD3 R17, R0, R17, RZ ;  /* 0x0000001100117210 */ /* 0x002fc80007ffe0ff */
[----:B------:R-:W-:-:S13]  /*1860*/  ISETP.GE.AND P1, PT, R17, UR4, PT ;  /* 0x0000000411007c0c */ /* 0x000fda000bf26270 */
[----:B------:R-:W-:Y:S05]  /*1870*/  @!P1 BRA `(.L_x_1934) ;  /* 0xffffffe8005c9947 */ /* 0x000fea000383ffff */
[----:B------:R-:W-:Y:S05]  /*1880*/  EXIT ;  /* 0x000000000000794d */ /* 0x000fea0003800000 */
.L_x_1935:
        /* <DEDUP_REMOVED lines=15> */
.L_x_2335:


//--------------------- .text._Z35group_norm_nhwc_fwd_one_pass_kernelI11Fp16IOFp16WLi128ELi12ELi384EEv26Group_norm_nhwc_fwd_params --------------------------
	.section	.text._Z35group_norm_nhwc_fwd_one_pass_kernelI11Fp16IOFp16WLi128ELi12ELi384EEv26Group_norm_nhwc_fwd_params,"ax",@progbits
	.align	128
        .global         _Z35group_norm_nhwc_fwd_one_pass_kernelI11Fp16IOFp16WLi128ELi12ELi384EEv26Group_norm_nhwc_fwd_params
        .type           _Z35group_norm_nhwc_fwd_one_pass_kernelI11Fp16IOFp16WLi128ELi12ELi384EEv26Group_norm_nhwc_fwd_params,@function
        .size           _Z35group_norm_nhwc_fwd_one_pass_kernelI11Fp16IOFp16WLi128ELi12ELi384EEv26Group_norm_nhwc_fwd_params,(.L_x_2336 - _Z35group_norm_nhwc_fwd_one_pass_kernelI11Fp16IOFp16WLi128ELi12ELi384EEv26Group_norm_nhwc_fwd_params)
        .other          _Z35group_norm_nhwc_fwd_one_pass_kernelI11Fp16IOFp16WLi128ELi12ELi384EEv26Group_norm_nhwc_fwd_params,@"STO_CUDA_ENTRY STV_DEFAULT"
_Z35group_norm_nhwc_fwd_one_pass_kernelI11Fp16IOFp16WLi128ELi12ELi384EEv26Group_norm_nhwc_fwd_params:
.text._Z35group_norm_nhwc_fwd_one_pass_kernelI11Fp16IOFp16WLi128ELi12ELi384EEv26Group_norm_nhwc_fwd_params:
        /* <DEDUP_REMOVED lines=31> */
.L_x_1951:
        /* <DEDUP_REMOVED lines=143> */
.L_x_1937:
[----:B------:R-:W-:Y:S05]  /*0ae0*/  BSYNC B0 ;  /* 0x0000000000007941 */ /* 0x000fea0003800000 */
.L_x_1936:
        /* <DEDUP_REMOVED lines=28> */
.L_x_1940:
[----:B-1----:R-:W2:Y:S04]  /*0cb0*/  LDG.E.STRONG.GPU R8, desc[UR8][R6.64] ;  /* 0x0000000806087981 */ /* 0x002ea8000c1ef900 */
[----:B--2---:R-:W-:Y:S01]  /*0cc0*/  CCTL.IVALL ;  /* 0x00000000ff00798f */ /* 0x004fe20002000000 */
[----:B------:R-:W-:Y:S05]  /*0cd0*/  YIELD ;  /* 0x0000000000007946 */ /* 0x000fea0003800000 */
[----:B------:R-:W-:-:S13]  /*0ce0*/  ISETP.NE.AND P1, PT, R8, R11, PT ;  /* 0x0000000b0800720c */ /* 0x000fda0003f25270 */
[----:B------:R-:W-:Y:S05]  /*0cf0*/  @P1 BRA `(.L_x_1940) ;  /* 0xfffffffc00ec1947 */ /* 0x000fea000383ffff */
.L_x_1939:
        /* <DEDUP_REMOVED lines=11> */
.L_x_1942:
        /* <DEDUP_REMOVED lines=63> */
.L_x_1941:
        /* <DEDUP_REMOVED lines=19> */
.L_x_1944:
[----:B------:R-:W-:Y:S05]  /*12d0*/  BSYNC B0 ;  /* 0x0000000000007941 */ /* 0x000fea0003800000 */
.L_x_1943:
        /* <DEDUP_REMOVED lines=33> */
.L_x_1938:
        /* <DEDUP_REMOVED lines=66> */
.L_x_1945:
        /* <DEDUP_REMOVED lines=15> */
.L_x_1947:
[----:B------:R-:W-:Y:S05]  /*1a00*/  BSYNC B0 ;  /* 0x0000000000007941 */ /* 0x000fea0003800000 */
.L_x_1946:
        /* <DEDUP_REMOVED lines=11> */
.L_x_1948:
        /* <DEDUP_REMOVED lines=19> */
.L_x_1950:
[----:B------:R-:W-:Y:S05]  /*1bf0*/  BSYNC B0 ;  /* 0x0000000000007941 */ /* 0x000fea0003800000 */
.L_x_1949:
[----:B------:R-:W1:Y:S01]  /*1c00*/  LDC R0, c[0x0][0x10] ;  /* 0x00000400ff007b82 */ /* 0x000e620000000800 */
[----:B------:R-:W-:Y:S02]  /*1c10*/  IADD3 R17, R17, 0x1, RZ ;  /* 0x0000000111117810 */ /* 0x000fe40007ffe0ff */
[----:B-1----:R-:W-:-:S04]  /*1c20*/  IADD3 R21, R0, R21, RZ ;  /* 0x0000001500157210 */ /* 0x002fc80007ffe0ff */
[----:B------:R-:W-:-:S13]  /*1c30*/  ISETP.GE.AND P1, PT, R21, UR4, PT ;  /* 0x0000000415007c0c */ /* 0x000fda000bf26270 */
[----:B------:R-:W-:Y:S05]  /*1c40*/  @!P1 BRA `(.L_x_1951) ;  /* 0xffffffe400689947 */ /* 0x000fea000383ffff */
[----:B------:R-:W-:Y:S05]  /*1c50*/  EXIT ;  /* 0x000000000000794d */ /* 0x000fea0003800000 */
.L_x_1952:
        /* <DEDUP_REMOVED lines=10> */
.L_x_2336:


//--------------------- .text._Z35group_norm_nhwc_fwd_one_pass_kernelI11Fp16IOFp16WLi256ELi12ELi384EEv26Group_norm_nhwc_fwd_params --------------------------
	.section	.text._Z35group_norm_nhwc_fwd_one_pass_kernelI11Fp16IOFp16WLi256ELi12ELi384EEv26Group_norm_nhwc_fwd_params,"ax",@progbits
	.align	128
        .global         _Z35group_norm_nhwc_fwd_one_pass_kernelI11Fp16IOFp16WLi256ELi12ELi384EEv26Group_norm_nhwc_fwd_params
        .type           _Z35group_norm_nhwc_fwd_one_pass_kernelI11Fp16IOFp16WLi256ELi12ELi384EEv26Group_norm_nhwc_fwd_params,@function
        .size           _Z35group_norm_nhwc_fwd_one_pass_kernelI11Fp16IOFp16WLi256ELi12ELi384EEv26Group_norm_nhwc_fwd_params,(.L_x_2337 - _Z35group_norm_nhwc_fwd_one_pass_kernelI11Fp16IOFp16WLi256ELi12ELi384EEv26Group_norm_nhwc_fwd_params)
        .other          _Z35group_norm_nhwc_fwd_one_pass_kernelI11Fp16IOFp16WLi256ELi12ELi384EEv26Group_norm_nhwc_fwd_params,@"STO_CUDA_ENTRY STV_DEFAULT"
_Z35group_norm_nhwc_fwd_one_pass_kernelI11Fp16IOFp16WLi256ELi12ELi384EEv26Group_norm_nhwc_fwd_params:
.text._Z35group_norm_nhwc_fwd_one_pass_kernelI11Fp16IOFp16WLi256ELi12ELi384EEv26Group_norm_nhwc_fwd_params:
        /* <DEDUP_REMOVED lines=23> */
.L_x_1974:
        /* <DEDUP_REMOVED lines=199> */
.L_x_1954:
[----:B------:R-:W-:Y:S05]  /*0de0*/  BSYNC B0 ;  /* 0x0000000000007941 */ /* 0x000fea0003800000 */
.L_x_1953:
        /* <DEDUP_REMOVED lines=28> */
.L_x_1957:
[----:B-1----:R-:W2:Y:S04]  /*0fb0*/  LDG.E.STRONG.GPU R11, desc[UR8][R8.64] ;  /* 0x00000008080b7981 */ /* 0x002ea8000c1ef900 */
[----:B--2---:R-:W-:Y:S01]  /*0fc0*/  CCTL.IVALL ;  /* 0x00000000ff00798f */ /* 0x004fe20002000000 */
[----:B------:R-:W-:Y:S05]  /*0fd0*/  YIELD ;  /* 0x0000000000007946 */ /* 0x000fea0003800000 */
[----:B------:R-:W-:-:S13]  /*0fe0*/  ISETP.NE.AND P1, PT, R11, R28, PT ;  /* 0x0000001c0b00720c */ /* 0x000fda0003f25270 */
[----:B------:R-:W-:Y:S05]  /*0ff0*/  @P1 BRA `(.L_x_1957) ;  /* 0xfffffffc00ec1947 */ /* 0x000fea000383ffff */
.L_x_1956:
        /* <DEDUP_REMOVED lines=11> */
.L_x_1959:
        /* <DEDUP_REMOVED lines=63> */
.L_x_1958:
        /* <DEDUP_REMOVED lines=19> */
.L_x_1961:
[----:B------:R-:W-:Y:S05]  /*15d0*/  BSYNC B0 ;  /* 0x0000000000007941 */ /* 0x000fea0003800000 */
.L_x_1960:
        /* <DEDUP_REMOVED lines=32> */
.L_x_1955:
        /* <DEDUP_REMOVED lines=54> */
[----:B------:R-:W-:Y:S01]  /*1b40*/  ISETP.GT.U32.OR P3, PT, R2, 0x17f, P3 ;  /* 0x0000017f0200780c */ /* 0x000fe20001f64470 */
[----:B--2---:R-:W-:Y:S02]  /*1b50*/  HADD2.F32 R11, -RZ, R28.H0_H0 ;  /* 0x2000001cff0b7230 */ /* 0x004fe40000004100 */
[----:B------:R-:W-:Y:S02]  /*1b60*/  HADD2.F32 R28, -RZ, R22.H1_H1 ;  /* 0x30000016ff1c7230 */ /* 0x000fe40000004100 */
[----:B---3--:R-:W-:-:S03]  /*1b70*/  HADD2.F32 R0, -RZ, R0.H0_H0 ;  /* 0x20000000ff007230 */ /* 0x008fc60000004100 */
[----:B------:R-:W-:Y:S02]  /*1b80*/  FADD.FTZ R28, R28, -R10 ;  /* 0x8000000a1c1c7221 */ /* 0x000fe40000010000 */
[--C-:B------:R-:W-:Y:S02]  /*1b90*/  FFMA.FTZ R14, R0, R13, R11.reuse ;  /* 0x0000000d000e7223 */ /* 0x100fe4000001000b */
[----:B------:R-:W-:Y:S01]  /*1ba0*/  FMUL.FTZ R28, R28, R9 ;  /* 0x000000091c1c7220 */ /* 0x000fe20000410000 */
[----:B------:R-:W-:-:S03]  /*1bb0*/  FFMA.FTZ R13, R0, R12, R11 ;  /* 0x0000000c000d7223 */ /* 0x000fc6000001000b */
[C-C-:B------:R-:W-:Y:S01]  /*1bc0*/  FFMA.FTZ R12, R0.reuse, R28, R11.reuse ;  /* 0x0000001c000c7223 */ /* 0x140fe2000001000b */
[----:B------:R-:W-:Y:S01]  /*1bd0*/  FFMA.FTZ R0, R0, R15, R11 ;  /* 0x0000000f00007223 */ /* 0x000fe2000001000b */
[----:B------:R-:W-:Y:S02]  /*1be0*/  HADD2.F32 R15, -RZ, R22.H0_H0 ;  /* 0x20000016ff0f7230 */ /* 0x000fe40000004100 */
[----:B------:R-:W-:Y:S02]  /*1bf0*/  HADD2.F32 R11, -RZ, R19.H0_H0 ;  /* 0x20000013ff0b7230 */ /* 0x000fe40000004100 */
[----:B------:R-:W-:Y:S02]  /*1c00*/  HADD2.F32 R19, -RZ, R18.H0_H0 ;  /* 0x20000012ff137230 */ /* 0x000fe40000004100 */
[--C-:B------:R-:W-:Y:S01]  /*1c10*/  FADD.FTZ R28, R15, -R10.reuse ;  /* 0x8000000a0f1c7221 */ /* 0x100fe20000010000 */
[----:B------:R-:W-:Y:S01]  /*1c20*/  IADD3 R15, R4, 0xc0, RZ ;  /* 0x000000c0040f7810 */ /* 0x000fe20007ffe0ff */
[--C-:B------:R-:W-:Y:S01]  /*1c30*/  FADD.FTZ R22, R21, -R10.reuse ;  /* 0x8000000a15167221 */ /* 0x100fe20000010000 */
[--C-:B------:R-:W-:Y:S01]  /*1c40*/  FADD.FTZ R11, R11, -R10.reuse ;  /* 0x8000000a0b0b7221 */ /* 0x100fe20000010000 */
[----:B------:R-:W-:Y:S01]  /*1c50*/  FADD.FTZ R10, R19, -R10 ;  /* 0x8000000a130a7221 */ /* 0x000fe20000010000 */
[----:B------:R-:W-:-:S02]  /*1c60*/  ISETP.GE.U32.AND P1, PT, R15, UR12, PT ;  /* 0x0000000c0f007c0c */ /* 0x000fc4000bf26070 */
[----:B------:R-:W-:Y:S01]  /*1c70*/  SHF.R.S32.HI R18, RZ, 0x1f, R15 ;  /* 0x0000001fff127819 */ /* 0x000fe2000001140f */
[----:B----4-:R-:W-:Y:S02]  /*1c80*/  HADD2.F32 R23, -RZ, R23.H0_H0 ;  /* 0x20000017ff177230 */ /* 0x010fe40000004100 */
[-C--:B------:R-:W-:Y:S01]  /*1c90*/  FMUL.FTZ R11, R11, R9.reuse ;  /* 0x000000090b0b7220 */ /* 0x080fe20000410000 */
[----:B-----5:R-:W-:Y:S02]  /*1ca0*/  HADD2.F32 R8, -RZ, R8.H0_H0 ;  /* 0x20000008ff087230 */ /* 0x020fe40000004100 */
[-C--:B------:R-:W-:Y:S01]  /*1cb0*/  FMUL.FTZ R19, R28, R9.reuse ;  /* 0x000000091c137220 */ /* 0x080fe20000410000 */
[-C--:B------:R-:W-:Y:S01]  /*1cc0*/  FMUL.FTZ R21, R10, R9.reuse ;  /* 0x000000090a157220 */ /* 0x080fe20000410000 */
[----:B------:R-:W-:Y:S01]  /*1cd0*/  ISETP.GE.AND.EX P1, PT, R18, UR13, PT, P1 ;  /* 0x0000000d12007c0c */ /* 0x000fe2000bf26310 */
[----:B------:R-:W-:Y:S01]  /*1ce0*/  FMUL.FTZ R9, R22, R9 ;  /* 0x0000000916097220 */ /* 0x000fe20000410000 */
        /* <DEDUP_REMOVED lines=16> */
.L_x_1962:
        /* <DEDUP_REMOVED lines=14> */
.L_x_1964:
[----:B------:R-:W-:Y:S05]  /*1ed0*/  BSYNC B0 ;  /* 0x0000000000007941 */ /* 0x000fea0003800000 */
.L_x_1963:
        /* <DEDUP_REMOVED lines=11> */
.L_x_1965:
        /* <DEDUP_REMOVED lines=14> */
.L_x_1967:
[----:B------:R-:W-:Y:S05]  /*2070*/  BSYNC B0 ;  /* 0x0000000000007941 */ /* 0x000fea0003800000 */
.L_x_1966:
        /* <DEDUP_REMOVED lines=11> */
.L_x_1968:
        /* <DEDUP_REMOVED lines=14> */
.L_x_1970:
[----:B------:R-:W-:Y:S05]  /*2210*/  BSYNC B0 ;  /* 0x0000000000007941 */ /* 0x000fea0003800000 */
.L_x_1969:
        /* <DEDUP_REMOVED lines=11> */
.L_x_1971:
        /* <DEDUP_REMOVED lines=14> */
.L_x_1973:
[----:B------:R-:W-:Y:S05]  /*23b0*/  BSYNC B0 ;  /* 0x0000000000007941 */ /* 0x000fea0003800000 */
.L_x_1972:
[----:B------:R-:W4:Y:S01]  /*23c0*/  LDC R3, c[0x0][0x10] ;  /* 0x00000400ff037b82 */ /* 0x000f220000000800 */
[----:B------:R-:W-:Y:S02]  /*23d0*/  IADD3 R6, R6, 0x1, RZ ;  /* 0x0000000106067810 */ /* 0x000fe40007ffe0ff */
[----:B----4-:R-:W-:-:S04]  /*23e0*/  IADD3 R20, R3, R20, RZ ;  /* 0x0000001403147210 */ /* 0x010fc80007ffe0ff */
[----:B------:R-:W-:-:S13]  /*23f0*/  ISETP.GE.AND P1, PT, R20, UR4, PT ;  /* 0x0000000414007c0c */ /* 0x000fda000bf26270 */
[----:B------:R-:W-:Y:S05]  /*2400*/  @!P1 BRA `(.L_x_1974) ;  /* 0xffffffdc00589947 */ /* 0x000fea000383ffff */
[----:B------:R-:W-:Y:S05]  /*2410*/  EXIT ;  /* 0x000000000000794d */ /* 0x000fea0003800000 */
.L_x_1975:
        /* <DEDUP_REMOVED lines=14> */
.L_x_2337:


//--------------------- .text._Z35group_norm_nhwc_fwd_one_pass_kernelI11Fp16IOFp16WLi512ELi12ELi384EEv26Group_norm_nhwc_fwd_params --------------------------
	.section	.text._Z35group_norm_nhwc_fwd_one_pass_kernelI11Fp16IOFp16WLi512ELi12ELi384EEv26Group_norm_nhwc_fwd_params,"ax",@progbits
	.align	128
        .global         _Z35group_norm_nhwc_fwd_one_pass_kernelI11Fp16IOFp16WLi512ELi12ELi384EEv26Group_norm_nhwc_fwd_params
        .type           _Z35group_norm_nhwc_fwd_one_pass_kernelI11Fp16IOFp16WLi512ELi12ELi384EEv26Group_norm_nhwc_fwd_params,@function
        .size           _Z35group_norm_nhwc_fwd_one_pass_kernelI11Fp16IOFp16WLi512ELi12ELi384EEv26Group_norm_nhwc_fwd_params,(.L_x_2338 - _Z35group_norm_nhwc_fwd_one_pass_kernelI11Fp16IOFp16WLi512ELi12ELi384EEv26Group_norm_nhwc_fwd_params)
        .other          _Z35group_norm_nhwc_fwd_one_pass_kernelI11Fp16IOFp16WLi512ELi12ELi384EEv26Group_norm_nhwc_fwd_params,@"STO_CUDA_ENTRY STV_DEFAULT"
_Z35group_norm_nhwc_fwd_one_pass_kernelI11Fp16IOFp16WLi512ELi12ELi384EEv26Group_norm_nhwc_fwd_params:
.text._Z35group_norm_nhwc_fwd_one_pass_kernelI11Fp16IOFp16WLi512ELi12ELi384EEv26Group_norm_nhwc_fwd_params:
        /* <DEDUP_REMOVED lines=40> */
.L_x_2009:
        /* <DEDUP_REMOVED lines=279> */
.L_x_1977:
[----:B------:R-:W-:Y:S05]  /*13f0*/  BSYNC B0 ;  /* 0x0000000000007941 */ /* 0x000fea0003800000 */
.L_x_1976:
        /* <DEDUP_REMOVED lines=30> */
.L_x_1980:
[----:B-1----:R-:W2:Y:S04]  /*15e0*/  LDG.E.STRONG.GPU R14, desc[UR10][R12.64] ;  /* 0x0000000a0c0e7981 */ /* 0x002ea8000c1ef900 */
[----:B--2---:R-:W-:Y:S01]  /*15f0*/  CCTL.IVALL ;  /* 0x00000000ff00798f */ /* 0x004fe20002000000 */
[----:B------:R-:W-:Y:S05]  /*1600*/  YIELD ;  /* 0x0000000000007946 */ /* 0x000fea0003800000 */
[----:B------:R-:W-:-:S13]  /*1610*/  ISETP.NE.AND P1, PT, R14, R43, PT ;  /* 0x0000002b0e00720c */ /* 0x000fda0003f25270 */
[----:B------:R-:W-:Y:S05]  /*1620*/  @P1 BRA `(.L_x_1980) ;  /* 0xfffffffc00ec1947 */ /* 0x000fea000383ffff */
.L_x_1979:
        /* <DEDUP_REMOVED lines=11> */
.L_x_1982:
        /* <DEDUP_REMOVED lines=67> */
.L_x_1981:
        /* <DEDUP_REMOVED lines=19> */
.L_x_1984:
[----:B------:R-:W-:Y:S05]  /*1c40*/  BSYNC B0 ;  /* 0x0000000000007941 */ /* 0x000fea0003800000 */
.L_x_1983:
        /* <DEDUP_REMOVED lines=34> */
.L_x_1978:
        /* <DEDUP_REMOVED lines=49> */
[----:B--2---:R-:W-:Y:S02]  /*2180*/  HADD2.F32 R28, -RZ, R22.H0_H0 ;  /* 0x20000016ff1c7230 */ /* 0x004fe40000004100 */
[----:B0-----:R-:W-:Y:S02]  /*2190*/  HADD2.F32 R17, -RZ, R46.H0_H0 ;  /* 0x2000002eff117230 */ /* 0x001fe40000004100 */
[----:B----4-:R-:W-:Y:S02]  /*21a0*/  HADD2.F32 R45, -RZ, R47.H0_H0 ;  /* 0x2000002fff2d7230 */ /* 0x010fe40000004100 */
[----:B-----5:R-:W-:-:S03]  /*21b0*/  HADD2.F32 R16, -RZ, R48.H0_H0 ;  /* 0x20000030ff107230 */ /* 0x020fc60000004100 */
        /* <DEDUP_REMOVED lines=13> */
.L_x_1985:
        /* <DEDUP_REMOVED lines=14> */
.L_x_1987:
[----:B------:R-:W-:Y:S05]  /*2370*/  BSYNC B0 ;  /* 0x0000000000007941 */ /* 0x000fea0003800000 */
.L_x_1986:
        /* <DEDUP_REMOVED lines=51> */
.L_x_1988:
        /* <DEDUP_REMOVED lines=14> */
.L_x_1990:
[----:B------:R-:W-:Y:S05]  /*2790*/  BSYNC B0 ;  /* 0x0000000000007941 */ /* 0x000fea0003800000 */
.L_x_1989:
        /* <DEDUP_REMOVED lines=12> */
.L_x_1991:
        /* <DEDUP_REMOVED lines=14> */
.L_x_1993:
[----:B------:R-:W-:Y:S05]  /*2940*/  BSYNC B0 ;  /* 0x0000000000007941 */ /* 0x000fea0003800000 */
.L_x_1992:
        /* <DEDUP_REMOVED lines=46> */
.L_x_1994:
        /* <DEDUP_REMOVED lines=14> */
.L_x_1996:
[----:B------:R-:W-:Y:S05]  /*2d10*/  BSYNC B0 ;  /* 0x0000000000007941 */ /* 0x000fea0003800000 */
.L_x_1995:
        /* <DEDUP_REMOVED lines=11> */
.L_x_1997:
        /* <DEDUP_REMOVED lines=14> */
.L_x_1999:
[----:B------:R-:W-:Y:S05]  /*2eb0*/  BSYNC B0 ;  /* 0x0000000000007941 */ /* 0x000fea0003800000 */
.L_x_1998:
        /* <DEDUP_REMOVED lines=11> */
.L_x_2000:
        /* <DEDUP_REMOVED lines=14> */
.L_x_2002:
[----:B------:R-:W-:Y:S05]  /*3050*/  BSYNC B0 ;  /* 0x0000000000007941 */ /* 0x000fea0003800000 */
.L_x_2001:
        /* <DEDUP_REMOVED lines=11> */
.L_x_2003:
        /* <DEDUP_REMOVED lines=14> */
.L_x_2005:
[----:B------:R-:W-:Y:S05]  /*31f0*/  BSYNC B0 ;  /* 0x0000000000007941 */ /* 0x000fea0003800000 */
.L_x_2004:
        /* <DEDUP_REMOVED lines=11> */
.L_x_2006:
        /* <DEDUP_REMOVED lines=13> */
.L_x_2008:
[----:B------:R-:W-:Y:S05]  /*3380*/  BSYNC B0 ;  /* 0x0000000000007941 */ /* 0x000fea0003800000 */
.L_x_2007:
[----:B------:R-:W-:Y:S01]  /*3390*/  ULDC UR7, c[0x0][0x10] ;  /* 0x0000040000077ab9 */ /* 0x000fe20000000800 */
[----:B------:R-:W-:Y:S02]  /*33a0*/  UIADD3 UR4, UR4, 0x1, URZ ;  /* 0x0000000104047890 */ /* 0x000fe4000fffe03f */
[----:B------:R-:W-:-:S04]  /*33b0*/  UIADD3 UR6, UR7, UR6, URZ ;  /* 0x0000000607067290 */ /* 0x000fc8000fffe03f */
[----:B------:R-:W-:-:S06]  /*33c0*/  UISETP.GE.AND UP0, UPT, UR6, UR5, UPT ;  /* 0x000000050600728c */ /* 0x000fcc000bf06270 */
[----:B------:R-:W-:-:S13]  /*33d0*/  PLOP3.LUT P1, PT, PT, PT, UP0, 0x80, 0x0 ;  /* 0x000000000000781c */ /* 0x000fda0003f2f008 */
[----:B------:R-:W-:Y:S05]  /*33e0*/  @!P1 BRA `(.L_x_2009) ;  /* 0xffffffcc00a49947 */ /* 0x000fea000383ffff */
[----:B------:R-:W-:Y:S05]  /*33f0*/  EXIT ;  /* 0x000000000000794d */ /* 0x000fea0003800000 */
.L_x_2010:
        /* <DEDUP_REMOVED lines=16> */
.L_x_2338:


//--------------------- .text._Z35group_norm_nhwc_fwd_one_pass_kernelI11Fp32IOFp32WLi64ELi12ELi384EEv26Group_norm_nhwc_fwd_params --------------------------
	.section	.text._Z35group_norm_nhwc_fwd_one_pass_kernelI11Fp32IOFp32WLi64ELi12ELi384EEv26Group_norm_nhwc_fwd_params,"ax",@progbits
	.align	128
        .global         _Z35group_norm_nhwc_fwd_one_pass_kernelI11Fp32IOFp32WLi64ELi12ELi384EEv26Group_norm_nhwc_fwd_params
        .type           _Z35group_norm_nhwc_fwd_one_pass_kernelI11Fp32IOFp32WLi64ELi12ELi384EEv26Group_norm_nhwc_fwd_params,@function
        .size           _Z35group_norm_nhwc_fwd_one_pass_kernelI11Fp32IOFp32WLi64ELi12ELi384EEv26Group_norm_nhwc_fwd_params,(.L_x_2339 - _Z35group_norm_nhwc_fwd_one_pass_kernelI11Fp32IOFp32WLi64ELi12ELi384EEv26Group_norm_nhwc_fwd_params)
        .other          _Z35group_norm_nhwc_fwd_one_pass_kernelI11Fp32IOFp32WLi64ELi12ELi384EEv26Group_norm_nhwc_fwd_params,@"STO_CUDA_ENTRY STV_DEFAULT"
_Z35group_norm_nhwc_fwd_one_pass_kernelI11Fp32IOFp32WLi64ELi12ELi384EEv26Group_norm_nhwc_fwd_params:
.text._Z35group_norm_nhwc_fwd_one_pass_kernelI11Fp32IOFp32WLi64ELi12ELi384EEv26Group_norm_nhwc_fwd_params:
        /* <DEDUP_REMOVED lines=22> */
[----:B------:R-:W-:-:S03]  /*0160*/  IMAD R23, R2, -0x6, R21 ;  /* 0xfffffffa02177824 */ /* 0x000fc600078e0215 */
[----:B------:R-:W-:Y:S02]  /*0170*/  ISETP.GE.U32.AND P0, PT, R19, UR8, PT ;  /* 0x0000000813007c0c */ /* 0x000fe4000bf06070 */
[----:B------:R-:W-:Y:S02]  /*0180*/  SHF.R.S32.HI R3, RZ, 0x1f, R19 ;  /* 0x0000001fff037819 */ /* 0x000fe40000011413 */
[----:B------:R-:W-:Y:S02]  /*0190*/  SHF.L.U32 R23, R23, 0x1, RZ ;  /* 0x0000000117177819 */ /* 0x000fe400000006ff */
[----:B------:R-:W-:Y:S01]  /*01a0*/  ISETP.GE.AND.EX P0, PT, R3, UR9, PT, P0 ;  /* 0x0000000903007c0c */ /* 0x000fe2000bf06300 */
[----:B------:R-:W-:Y:S01]  /*01b0*/  HFMA2.MMA R3, -RZ, RZ, 0, 0 ;  /* 0x00000000ff037435 */ /* 0x000fe200000001ff */
[----:B------:R-:W-:Y:S01]  /*01c0*/  LEA R2, R0, UR5, 0x3 ;  /* 0x0000000500027c11 */ /* 0x000fe2000f8e18ff */
[----:B------:R-:W-:Y:S01]  /*01d0*/  ULDC.64 UR8, c[0x0][0x208] ;  /* 0x0000820000087ab9 */ /* 0x000fe20000000a00 */
[----:B-1----:R-:W-:-:S13]  /*01e0*/  ISETP.LT.U32.AND P0, PT, R21, 0x180, !P0 ;  /* 0x000001801500780c */ /* 0x002fda0004701070 */
.L_x_2023:
[----:B------:R-:W0:Y:S01]  /*01f0*/  LDC R11, c[0x0][0x288] ;  /* 0x0000a200ff0b7b82 */ /* 0x000e220000000800 */
[----:B------:R-:W-:Y:S01]  /*0200*/  ULDC.64 UR12, c[0x0][0x280] ;  /* 0x0000a000000c7ab9 */ /* 0x000fe20000000a00 */
[----:B------:R-:W-:Y:S02]  /*0210*/  CS2R R16, SRZ ;  /* 0x0000000000107805 */ /* 0x000fe4000001ff00 */
        /* <DEDUP_REMOVED lines=10> */
[----:B------:R-:W-:-:S05]  /*02c0*/  IMAD.HI.U32 R5, R5, R6, RZ ;  /* 0x0000000605057227 */ /* 0x000fca00078e00ff */
[----:B------:R-:W-:-:S05]  /*02d0*/  IADD3 R0, -R5, RZ, RZ ;  /* 0x000000ff05007210 */ /* 0x000fca0007ffe1ff */
[----:B------:R-:W-:-:S05]  /*02e0*/  IMAD R0, R7, R0, R6 ;  /* 0x0000000007007224 */ /* 0x000fca00078e0206 */
[----:B------:R-:W-:-:S13]  /*02f0*/  ISETP.GT.U32.AND P2, PT, R7, R0, PT ;  /* 0x000000000700720c */ /* 0x000fda0003f44070 */
[-C--:B------:R-:W-:Y:S02]  /*0300*/  @!P2 IADD3 R0, R0, -R7.reuse, RZ ;  /* 0x800000070000a210 */ /* 0x080fe40007ffe0ff */
[----:B------:R-:W-:Y:S02]  /*0310*/  @!P2 IADD3 R5, R5, 0x1, RZ ;  /* 0x000000010505a810 */ /* 0x000fe40007ffe0ff */
[----:B------:R-:W-:Y:S02]  /*0320*/  ISETP.GE.U32.AND P1, PT, R0, R7, PT ;  /* 0x000000070000720c */ /* 0x000fe40003f26070 */
[----:B------:R-:W-:Y:S01]  /*0330*/  LOP3.LUT R0, R18, R11, RZ, 0x3c, !PT ;  /* 0x0000000b12007212 */ /* 0x000fe200078e3cff */
[----:B------:R-:W0:Y:S01]  /*0340*/  @P0 LDC.64 R6, c[0x0][0x270] ;  /* 0x00009c00ff060b82 */ /* 0x000e220000000a00 */
[----:B------:R-:W-:Y:S02]  /*0350*/  ISETP.NE.AND P2, PT, R11, RZ, PT ;  /* 0x000000ff0b00720c */ /* 0x000fe40003f45270 */
[----:B------:R-:W-:-:S07]  /*0360*/  ISETP.GE.AND P3, PT, R0, RZ, PT ;  /* 0x000000ff0000720c */ /* 0x000fce0003f66270 */
[----:B------:R-:W-:-:S04]  /*0370*/  @P1 IADD3 R5, R5, 0x1, RZ ;  /* 0x0000000105051810 */ /* 0x000fc80007ffe0ff */
[----:B------:R-:W-:-:S04]  /*0380*/  MOV R9, R5 ;  /* 0x0000000500097202 */ /* 0x000fc80000000f00 */
[----:B------:R-:W-:Y:S02]  /*0390*/  @!P3 IADD3 R9, -R9, RZ, RZ ;  /* 0x000000ff0909b210 */ /* 0x000fe40007ffe1ff */
[----:B------:R-:W-:-:S04]  /*03a0*/  @!P2 LOP3.LUT R9, RZ, R11, RZ, 0x33, !PT ;  /* 0x0000000bff09a212 */ /* 0x000fc800078e33ff */
[----:B------:R-:W-:Y:S02]  /*03b0*/  IADD3 R5, -R9, RZ, RZ ;  /* 0x000000ff09057210 */ /* 0x000fe40007ffe1ff */
[----:B------:R-:W-:-:S03]  /*03c0*/  SHF.R.S32.HI R8, RZ, 0x1f, R9 ;  /* 0x0000001fff087819 */ /* 0x000fc60000011409 */
[----:B------:R-:W-:Y:S01]  /*03d0*/  IMAD R0, R11, R5, R18 ;  /* 0x000000050b007224 */ /* 0x000fe200078e0212 */
[----:B------:R-:W-:Y:S01]  /*03e0*/  SHF.R.S32.HI R11, RZ, 0x1f, R23 ;  /* 0x0000001fff0b7819 */ /* 0x000fe20000011417 */
[----:B------:R-:W1:Y:S01]  /*03f0*/  @P0 LDC.64 R4, c[0x0][0x220] ;  /* 0x00008800ff040b82 */ /* 0x000e620000000a00 */
[----:B------:R-:W-:Y:S02]  /*0400*/  IMAD R8, R8, UR12, RZ ;  /* 0x0000000c08087c24 */ /* 0x000fe4000f8e02ff */
[----:B------:R-:W-:Y:S02]  /*0410*/  IMAD R0, R0, 0xc, RZ ;  /* 0x0000000c00007824 */ /* 0x000fe400078e02ff */
[----:B------:R-:W-:-:S03]  /*0420*/  IMAD R27, R9, UR13, R8 ;  /* 0x0000000d091b7c24 */ /* 0x000fc6000f8e0208 */
[----:B------:R-:W-:-:S04]  /*0430*/  IADD3 R24, P1, R23, R0, RZ ;  /* 0x0000000017187210 */ /* 0x000fc80007f3e0ff */
[----:B------:R-:W-:Y:S02]  /*0440*/  LEA.HI.X.SX32 R25, R0, R11, 0x1, P1 ;  /* 0x0000000b00197211 */ /* 0x000fe400008f0eff */
[----:B------:R-:W-:Y:S01]  /*0450*/  SHF.R.S32.HI R11, RZ, 0x1f, R19 ;  /* 0x0000001fff0b7819 */ /* 0x000fe20000011413 */
[----:B------:R-:W-:-:S04]  /*0460*/  IMAD.WIDE.U32 R24, R9, UR12, R24 ;  /* 0x0000000c09187c25 */ /* 0x000fc8000f8e0018 */
[----:B0-----:R-:W-:Y:S01]  /*0470*/  @P0 IMAD R8, R11, R6, RZ ;  /* 0x000000060b080224 */ /* 0x001fe200078e02ff */
[----:B------:R-:W-:Y:S02]  /*0480*/  IADD3 R27, R25, R27, RZ ;  /* 0x0000001b191b7210 */ /* 0x000fe40007ffe0ff */
[----:B------:R-:W-:Y:S01]  /*0490*/  @P0 MOV R26, R24 ;  /* 0x00000018001a0202 */ /* 0x000fe20000000f00 */
[----:B------:R-:W-:-:S04]  /*04a0*/  @P0 IMAD R9, R19, R7, R8 ;  /* 0x0000000713090224 */ /* 0x000fc800078e0208 */
[----:B------:R-:W-:-:S05]  /*04b0*/  @P0 IMAD.WIDE.U32 R6, R19, R6, R26 ;  /* 0x0000000613060225 */ /* 0x000fca00078e001a */
[----:B------:R-:W-:Y:S02]  /*04c0*/  @P0 IADD3 R7, R7, R9, RZ ;  /* 0x0000000907070210 */ /* 0x000fe40007ffe0ff */
[----:B-1----:R-:W-:-:S04]  /*04d0*/  @P0 LEA R4, P1, R6, R4, 0x2 ;  /* 0x0000000406040211 */ /* 0x002fc800078210ff */
[----:B------:R-:W-:-:S05]  /*04e0*/  @P0 LEA.HI.X R5, R6, R5, R7, 0x2, P1 ;  /* 0x0000000506050211 */ /* 0x000fca00008f1407 */
[----:B------:R-:W2:Y:S01]  /*04f0*/  @P0 LDG.E.64 R16, desc[UR8][R4.64] ;  /* 0x0000000804100981 */ /* 0x000ea2000c1e1b00 */
[C---:B------:R-:W-:Y:S01]  /*0500*/  ISETP.GT.AND P1, PT, R20.reuse, 0x1e, PT ;  /* 0x0000001e1400780c */ /* 0x040fe20003f24270 */
[----:B------:R-:W-:Y:S01]  /*0510*/  BSSY B0, `(.L_x_2011) ;  /* 0x0000044000007945 */ /* 0x000fe20003800000 */
[----:B------:R-:W-:Y:S02]  /*0520*/  ISETP.NE.AND P3, PT, R20, RZ, PT ;  /* 0x000000ff1400720c */ /* 0x000fe40003f65270 */
[----:B------:R-:W-:Y:S01]  /*0530*/  ISETP.NE.AND P2, PT, R21, RZ, PT ;  /* 0x000000ff1500720c */ /* 0x000fe20003f45270 */
[C---:B--2---:R-:W-:Y:S01]  /*0540*/  FMUL.FTZ R8, R16.reuse, R16 ;  /* 0x0000001010087220 */ /* 0x044fe20000410000 */
[----:B------:R-:W-:-:S03]  /*0550*/  FADD.FTZ R6, R16, R17 ;  /* 0x0000001110067221 */ /* 0x000fc60000010000 */
[----:B------:R-:W-:Y:S01]  /*0560*/  FFMA.FTZ R8, R17, R17, R8 ;  /* 0x0000001111087223 */ /* 0x000fe20000010008 */
[----:B------:R-:W-:-:S03]  /*0570*/  FADD.FTZ R6, RZ, R6 ;  /* 0x00000006ff067221 */ /* 0x000fc60000010000 */
[----:B------:R-:W-:Y:S02]  /*0580*/  FADD.FTZ R8, RZ, R8 ;  /* 0x00000008ff087221 */ /* 0x000fe40000010000 */
        /* <DEDUP_REMOVED lines=60> */
.L_x_2012:
[----:B------:R-:W-:Y:S05]  /*0950*/  BSYNC B0 ;  /* 0x0000000000007941 */ /* 0x000fea0003800000 */
.L_x_2011:
        /* <DEDUP_REMOVED lines=28> */
.L_x_2015:
[----:B-1----:R-:W2:Y:S04]  /*0b20*/  LDG.E.STRONG.GPU R8, desc[UR8][R6.64] ;  /* 0x0000000806087981 */ /* 0x002ea8000c1ef900 */
[----:B--2---:R-:W-:Y:S01]  /*0b30*/  CCTL.IVALL ;  /* 0x00000000ff00798f */ /* 0x004fe20002000000 */
[----:B------:R-:W-:Y:S05]  /*0b40*/  YIELD ;  /* 0x0000000000007946 */ /* 0x000fea0003800000 */
[----:B------:R-:W-:-:S13]  /*0b50*/  ISETP.NE.AND P1, PT, R8, R11, PT ;  /* 0x0000000b0800720c */ /* 0x000fda0003f25270 */
[----:B------:R-:W-:Y:S05]  /*0b60*/  @P1 BRA `(.L_x_2015) ;  /* 0xfffffffc00ec1947 */ /* 0x000fea000383ffff */
.L_x_2014:
        /* <DEDUP_REMOVED lines=11> */
.L_x_2017:
        /* <DEDUP_REMOVED lines=19> */
[----:B------:R-:W2:Y:S01]  /*0d50*/  @!P3 S2R R10, SR_CTAID.Y ;  /* 0x00000000000ab919 */ /* 0x000ea20000002600 */
[----:B-1----:R-:W-:-:S05]  /*0d60*/  @!P1 IMAD R29, R29, R8, R11 ;  /* 0x000000081d1d9224 */ /* 0x002fca00078e020b */
[----:B------:R-:W2:Y:S02]  /*0d70*/  @!P3 LDC R11, c[0x0][0x10] ;  /* 0x00000400ff0bbb82 */ /* 0x000ea40000000800 */
[----:B--2---:R-:W-:Y:S01]  /*0d80*/  @!P3 IMAD R10, R15, R11, R10 ;  /* 0x0000000b0f0ab224 */ /* 0x004fe200078e020a */
[----:B------:R-:W-:Y:S01]  /*0d90*/  IADD3 R15, R13, 0x3, RZ ;  /* 0x000000030d0f7810 */ /* 0x000fe20007ffe0ff */
[----:B0-----:R-:W-:Y:S01]  /*0da0*/  @!P4 FADD.FTZ R4, R4, R6 ;  /* 0x000000060404c221 */ /* 0x001fe20000010000 */
[----:B------:R-:W-:Y:S02]  /*0db0*/  @!P1 IMAD R6, R9, R8, RZ ;  /* 0x0000000809069224 */ /* 0x000fe400078e02ff */
[----:B------:R-:W-:Y:S01]  /*0dc0*/  @!P4 FADD.FTZ R5, R5, R7 ;  /* 0x000000070505c221 */ /* 0x000fe20000010000 */
[----:B------:R-:W0:Y:S01]  /*0dd0*/  @!P1 LDC.64 R8, c[0x0][0x248] ;  /* 0x00009200ff089b82 */ /* 0x000e220000000a00 */
[----:B------:R-:W-:Y:S01]  /*0de0*/  ISETP.EQ.OR P4, PT, R15, UR7, P2 ;  /* 0x000000070f007c0c */ /* 0x000fe20009782670 */
[----:B------:R-:W-:-:S05]  /*0df0*/  @!P1 IMAD R6, R6, R12, RZ ;  /* 0x0000000c06069224 */ /* 0x000fca00078e02ff */
[----:B------:R-:W-:Y:S02]  /*0e00*/  @!P1 SHF.L.U32 R7, R6, 0x1, RZ ;  /* 0x0000000106079819 */ /* 0x000fe400000006ff */
[----:B------:R-:W-:-:S05]  /*0e10*/  @!P3 LOP3.LUT R6, R3, 0x1, RZ, 0xc0, !PT ;  /* 0x000000010306b812 */ /* 0x000fca00078ec0ff */
[----:B------:R-:W-:Y:S01]  /*0e20*/  @!P3 IMAD R11, R6, R11, RZ ;  /* 0x0000000b060bb224 */ /* 0x000fe200078e02ff */
[----:B------:R-:W1:Y:S03]  /*0e30*/  @!P4 S2R R22, SR_CTAID.Y ;  /* 0x000000000016c919 */ /* 0x000e660000002600 */
[----:B------:R-:W-:-:S05]  /*0e40*/  @!P3 IMAD R11, R11, R12, RZ ;  /* 0x0000000c0b0bb224 */ /* 0x000fca00078e02ff */
[----:B------:R-:W-:Y:S01]  /*0e50*/  @!P3 SHF.L.U32 R11, R11, 0x1, RZ ;  /* 0x000000010b0bb819 */ /* 0x000fe200000006ff */
[----:B0-----:R-:W-:Y:S02]  /*0e60*/  @!P1 IMAD.WIDE R8, R7, 0x4, R8 ;  /* 0x0000000407089825 */ /* 0x001fe400078e0208 */
[----:B------:R-:W0:Y:S02]  /*0e70*/  @!P3 LDC.64 R6, c[0x0][0x248] ;  /* 0x00009200ff06bb82 */ /* 0x000e240000000a00 */
[----:B------:R-:W-:-:S04]  /*0e80*/  @!P1 IMAD.WIDE.U32 R28, R29, 0x8, R8 ;  /* 0x000000081d1c9825 */ /* 0x000fc800078e0008 */
[----:B0-----:R-:W-:Y:S02]  /*0e90*/  @!P3 IMAD.WIDE R6, R11, 0x4, R6 ;  /* 0x000000040b06b825 */ /* 0x001fe400078e0206 */
[----:B------:R-:W1:Y:S02]  /*0ea0*/  @!P4 LDC R11, c[0x0][0x10] ;  /* 0x00000400ff0bcb82 */ /* 0x000e640000000800 */
[----:B------:R-:W-:Y:S01]  /*0eb0*/  @!P3 IMAD.WIDE.U32 R8, R10, 0x8, R6 ;  /* 0x000000080a08b825 */ /* 0x000fe200078e0006 */
[----:B------:R-:W-:-:S05]  /*0ec0*/  @!P4 LOP3.LUT R6, R3, 0x1, RZ, 0xc0, !PT ;  /* 0x000000010306c812 */ /* 0x000fca00078ec0ff */
[----:B------:R-:W2:Y:S01]  /*0ed0*/  @!P3 LDG.E.64 R8, desc[UR8][R8.64] ;  /* 0x000000080808b981 */ /* 0x000ea2000c1e1b00 */
[-C--:B-1----:R-:W-:Y:S02]  /*0ee0*/  @!P4 IMAD R15, R15, R11.reuse, R22 ;  /* 0x0000000b0f0fc224 */ /* 0x082fe400078e0216 */
[----:B------:R-:W-:Y:S02]  /*0ef0*/  @!P4 IMAD R7, R6, R11, RZ ;  /* 0x0000000b0607c224 */ /* 0x000fe400078e02ff */
[----:B------:R-:W0:Y:S02]  /*0f00*/  @!P4 LDC.64 R10, c[0x0][0x248] ;  /* 0x00009200ff0acb82 */ /* 0x000e240000000a00 */
[----:B------:R-:W-:-:S05]  /*0f10*/  @!P4 IMAD R7, R7, R12, RZ ;  /* 0x0000000c0707c224 */ /* 0x000fca00078e02ff */
[----:B------:R-:W-:-:S05]  /*0f20*/  @!P4 SHF.L.U32 R7, R7, 0x1, RZ ;  /* 0x000000010707c819 */ /* 0x000fca00000006ff */
[----:B0-----:R-:W-:Y:S02]  /*0f30*/  @!P4 IMAD.WIDE R10, R7, 0x4, R10 ;  /* 0x00000004070ac825 */ /* 0x001fe400078e020a */
[----:B------:R-:W3:Y:S02]  /*0f40*/  @!P1 LDG.E.64 R6, desc[UR8][R28.64] ;  /* 0x000000081c069981 */ /* 0x000ee4000c1e1b00 */
        /* <DEDUP_REMOVED lines=12> */
.L_x_2016:
        /* <DEDUP_REMOVED lines=19> */
.L_x_2019:
[----:B------:R-:W-:Y:S05]  /*1140*/  BSYNC B0 ;  /* 0x0000000000007941 */ /* 0x000fea0003800000 */
.L_x_2018:
        /* <DEDUP_REMOVED lines=9> */
[----:B------:R-:W2:Y:S01]  /*11e0*/  @!P1 S2R R10, SR_CTAID.Y ;  /* 0x00000000000a9919 */ /* 0x000ea20000002600 */
[----:B------:R-:W-:Y:S02]  /*11f0*/  @!P1 LOP3.LUT R29, R3, 0x1, RZ, 0xc0, !PT ;  /* 0x00000001031d9812 */ /* 0x000fe400078ec0ff */
[----:B------:R-:W3:Y:S08]  /*1200*/  @!P1 LDC R14, c[0x0][0x10] ;  /* 0x00000400ff0e9b82 */ /* 0x000ef00000000800 */
[----:B------:R-:W4:Y:S01]  /*1210*/  @!P3 LDC.64 R8, c[0x0][0x248] ;  /* 0x00009200ff08bb82 */ /* 0x000f220000000a00 */
[----:B-1----:R-:W-:-:S07]  /*1220*/  @!P3 IMAD R11, R6, R15, R11 ;  /* 0x0000000f060bb224 */ /* 0x002fce00078e020b */
[----:B------:R-:W1:Y:S01]  /*1230*/  @!P1 LDC.64 R6, c[0x0][0x248] ;  /* 0x00009200ff069b82 */ /* 0x000e620000000a00 */
[----:B------:R-:W-:Y:S02]  /*1240*/  @!P3 IMAD R15, R22, R15, RZ ;  /* 0x0000000f160fb224 */ /* 0x000fe400078e02ff */
[----:B---3--:R-:W-:Y:S02]  /*1250*/  @!P1 IMAD R29, R29, R14, RZ ;  /* 0x0000000e1d1d9224 */ /* 0x008fe400078e02ff */
[-C--:B------:R-:W-:Y:S02]  /*1260*/  @!P3 IMAD R15, R15, R12.reuse, RZ ;  /* 0x0000000c0f0fb224 */ /* 0x080fe400078e02ff */
[----:B------:R-:W-:Y:S02]  /*1270*/  @!P1 IMAD R29, R29, R12, RZ ;  /* 0x0000000c1d1d9224 */ /* 0x000fe400078e02ff */
[----:B--2---:R-:W-:Y:S01]  /*1280*/  @!P1 IMAD R13, R13, R14, R10 ;  /* 0x0000000e0d0d9224 */ /* 0x004fe200078e020a */
[----:B------:R-:W-:-:S02]  /*1290*/  @!P3 SHF.L.U32 R15, R15, 0x1, RZ ;  /* 0x000000010f0fb819 */ /* 0x000fc400000006ff */
[----:B------:R-:W-:-:S03]  /*12a0*/  @!P1 SHF.L.U32 R29, R29, 0x1, RZ ;  /* 0x000000011d1d9819 */ /* 0x000fc600000006ff */
[----:B----4-:R-:W-:-:S04]  /*12b0*/  @!P3 IMAD.WIDE R8, R15, 0x4, R8 ;  /* 0x000000040f08b825 */ /* 0x010fc800078e0208 */
[----:B------:R-:W-:-:S04]  /*12c0*/  @!P3 IMAD.WIDE.U32 R8, R11, 0x8, R8 ;  /* 0x000000080b08b825 */ /* 0x000fc800078e0008 */
[----:B-1----:R-:W-:Y:S02]  /*12d0*/  @!P1 IMAD.WIDE R6, R29, 0x4, R6 ;  /* 0x000000041d069825 */ /* 0x002fe400078e0206 */
[----:B------:R-:W0:Y:S02]  /*12e0*/  @!P3 LDG.E.64 R8, desc[UR8][R8.64] ;  /* 0x000000080808b981 */ /* 0x000e24000c1e1b00 */
[----:B------:R-:W-:-:S06]  /*12f0*/  @!P1 IMAD.WIDE.U32 R6, R13, 0x8, R6 ;  /* 0x000000080d069825 */ /* 0x000fcc00078e0006 */
[----:B------:R-:W2:Y:S01]  /*1300*/  @!P1 LDG.E.64 R6, desc[UR8][R6.64] ;  /* 0x0000000806069981 */ /* 0x000ea2000c1e1b00 */
[----:B0-----:R-:W-:Y:S01]  /*1310*/  @!P3 FADD.FTZ R4, R4, R8 ;  /* 0x000000080404b221 */ /* 0x001fe20000010000 */
[----:B------:R-:W-:-:S03]  /*1320*/  @!P3 FADD.FTZ R5, R5, R9 ;  /* 0x000000090505b221 */ /* 0x000fc60000010000 */
[----:B--2---:R-:W-:Y:S01]  /*1330*/  @!P1 FADD.FTZ R4, R4, R6 ;  /* 0x0000000604049221 */ /* 0x004fe20000010000 */
[----:B------:R-:W-:-:S07]  /*1340*/  @!P1 FADD.FTZ R5, R5, R7 ;  /* 0x0000000705059221 */ /* 0x000fce0000010000 */
.L_x_2013:
        /* <DEDUP_REMOVED lines=15> */
[----:B------:R-:W-:Y:S02]  /*1440*/  @!P2 STS.64 [UR5+0x78], R4 ;  /* 0x00007804ff00a988 */ /* 0x000fe40008000a05 */
[----:B---3--:R-:W-:-:S04]  /*1450*/  IMAD.WIDE R6, R15, 0x4, R6 ;  /* 0x000000040f067825 */ /* 0x008fc800078e0206 */
[----:B----4-:R-:W-:-:S05]  /*1460*/  @!P1 IMAD.WIDE R12, R18, 0x8, R12 ;  /* 0x00000008120c9825 */ /* 0x010fca00078e020c */
[----:B------:R-:W-:Y:S01]  /*1470*/  @!P1 STG.E.64 desc[UR8][R12.64], R10 ;  /* 0x0000000a0c009986 */ /* 0x000fe2000c101b08 */
[----:B------:R-:W-:Y:S06]  /*1480*/  BAR.SYNC.DEFER_BLOCKING 0x0 ;  /* 0x0000000000007b1d */ /* 0x000fec0000010000 */
[----:B------:R-:W2:Y:S04]  /*1490*/  LDG.E.64 R8, desc[UR8][R8.64] ;  /* 0x0000000808087981 */ /* 0x000ea8000c1e1b00 */
[----:B------:R-:W2:Y:S04]  /*14a0*/  LDG.E.64 R6, desc[UR8][R6.64] ;  /* 0x0000000806067981 */ /* 0x000ea8000c1e1b00 */
[----:B------:R-:W1:Y:S02]  /*14b0*/  LDS.64 R14, [UR5+0x78] ;  /* 0x00007805ff0e7984 */ /* 0x000e640008000a00 */
[----:B-1----:R-:W-:-:S04]  /*14c0*/  FMUL.FTZ R14, R14, UR6 ;  /* 0x000000060e0e7c20 */ /* 0x002fc80008410000 */
[C---:B------:R-:W-:Y:S01]  /*14d0*/  FMUL.FTZ R0, R14.reuse, R14 ;  /* 0x0000000e0e007220 */ /* 0x040fe20000410000 */
[C---:B0-----:R-:W-:Y:S01]  /*14e0*/  FADD.FTZ R5, -R14.reuse, R16 ;  /* 0x000000100e057221 */ /* 0x041fe20000010100 */
[----:B------:R-:W-:Y:S02]  /*14f0*/  FADD.FTZ R17, -R14, R17 ;  /* 0x000000110e117221 */ /* 0x000fe40000010100 */
        /* <DEDUP_REMOVED lines=22> */
.L_x_2020:
[----:B------:R-:W-:Y:S04]  /*1660*/  BSSY B0, `(.L_x_2021) ;  /* 0x000000d000007945 */ /* 0x000fe80003800000 */
[----:B------:R-:W-:Y:S05]  /*1670*/  @!P0 BRA `(.L_x_2022) ;  /* 0x00000000002c8947 */ /* 0x000fea0003800000 */
[----:B------:R-:W-:Y:S01]  /*1680*/  SHF.R.S32.HI R0, RZ, 0x1f, R19 ;  /* 0x0000001fff007819 */ /* 0x000fe20000011413 */
[----:B------:R-:W-:Y:S01]  /*1690*/  ULDC.64 UR12, c[0x0][0x270] ;  /* 0x00009c00000c7ab9 */ /* 0x000fe20000000a00 */
[----:B------:R-:W-:-:S03]  /*16a0*/  MOV R25, R27 ;  /* 0x0000001b00197202 */ /* 0x000fc60000000f00 */
[----:B------:R-:W-:Y:S02]  /*16b0*/  IMAD R0, R0, UR12, RZ ;  /* 0x0000000c00007c24 */ /* 0x000fe4000f8e02ff */
[----:B------:R-:W-:-:S04]  /*16c0*/  IMAD.WIDE.U32 R24, R19, UR12, R24 ;  /* 0x0000000c13187c25 */ /* 0x000fc8000f8e0018 */
[----:B------:R-:W-:Y:S01]  /*16d0*/  IMAD R5, R19, UR13, R0 ;  /* 0x0000000d13057c24 */ /* 0x000fe2000f8e0200 */
[----:B------:R-:W-:Y:S02]  /*16e0*/  ULDC.64 UR12, c[0x0][0x210] ;  /* 0x00008400000c7ab9 */ /* 0x000fe40000000a00 */
[----:B------:R-:W-:Y:S02]  /*16f0*/  LEA R4, P1, R24, UR12, 0x2 ;  /* 0x0000000c18047c11 */ /* 0x000fe4000f8210ff */
[----:B------:R-:W-:-:S04]  /*1700*/  IADD3 R5, R25, R5, RZ ;  /* 0x0000000519057210 */ /* 0x000fc80007ffe0ff */
[----:B------:R-:W-:-:S05]  /*1710*/  LEA.HI.X R5, R24, UR13, R5, 0x2, P1 ;  /* 0x0000000d18057c11 */ /* 0x000fca00088f1405 */
[----:B------:R0:W-:Y:S02]  /*1720*/  STG.E.64 desc[UR8][R4.64], R6 ;  /* 0x0000000604007986 */ /* 0x0001e4000c101b08 */
.L_x_2022:
[----:B------:R-:W-:Y:S05]  /*1730*/  BSYNC B0 ;  /* 0x0000000000007941 */ /* 0x000fea0003800000 */
.L_x_2021:
[----:B0-----:R-:W0:Y:S01]  /*1740*/  LDC R5, c[0x0][0x10] ;  /* 0x00000400ff057b82 */ /* 0x001e220000000800 */
[----:B------:R-:W-:Y:S02]  /*1750*/  IADD3 R3, R3, 0x1, RZ ;  /* 0x0000000103037810 */ /* 0x000fe40007ffe0ff */
[----:B0-----:R-:W-:-:S04]  /*1760*/  IADD3 R18, R5, R18, RZ ;  /* 0x0000001205127210 */ /* 0x001fc80007ffe0ff */
[----:B------:R-:W-:-:S13]  /*1770*/  ISETP.GE.AND P1, PT, R18, UR4, PT ;  /* 0x0000000412007c0c */ /* 0x000fda000bf26270 */
[----:B------:R-:W-:Y:S05]  /*1780*/  @!P1 BRA `(.L_x_2023) ;  /* 0xffffffe800989947 */ /* 0x000fea000383ffff */
[----:B------:R-:W-:Y:S05]  /*1790*/  EXIT ;  /* 0x000000000000794d */ /* 0x000fea0003800000 */
.L_x_2024:
        /* <DEDUP_REMOVED lines=14> */
.L_x_2339:


//--------------------- .text._Z35group_norm_nhwc_fwd_one_pass_kernelI11Fp32IOFp32WLi128ELi12ELi384EEv26Group_norm_nhwc_fwd_params --------------------------
	.section	.text._Z35group_norm_nhwc_fwd_one_pass_kernelI11Fp32IOFp32WLi128ELi12ELi384EEv26Group_norm_nhwc_fwd_params,"ax",@progbits
	.align	128
        .global         _Z35group_norm_nhwc_fwd_one_pass_kernelI11Fp32IOFp32WLi128ELi12ELi384EEv26Group_norm_nhwc_fwd_params
        .type           _Z35group_norm_nhwc_fwd_one_pass_kernelI11Fp32IOFp32WLi128ELi12ELi384EEv26Group_norm_nhwc_fwd_params,@function
        .size           _Z35group_norm_nhwc_fwd_one_pass_kernelI11Fp32IOFp32WLi128ELi12ELi384EEv26Group_norm_nhwc_fwd_params,(.L_x_2340 - _Z35group_norm_nhwc_fwd_one_pass_kernelI11Fp32IOFp32WLi128ELi12ELi384EEv26Group_norm_nhwc_fwd_params)
        .other          _Z35group_norm_nhwc_fwd_one_pass_kernelI11Fp32IOFp32WLi128ELi12ELi384EEv26Group_norm_nhwc_fwd_params,@"STO_CUDA_ENTRY STV_DEFAULT"
_Z35group_norm_nhwc_fwd_one_pass_kernelI11Fp32IOFp32WLi128ELi12ELi384EEv26Group_norm_nhwc_fwd_params:
.text._Z35group_norm_nhwc_fwd_one_pass_kernelI11Fp32IOFp32WLi128ELi12ELi384EEv26Group_norm_nhwc_fwd_params:
        /* <DEDUP_REMOVED lines=14> */
[----:B0-----:R-:W-:-:S05]  /*00e0*/  IMAD.WIDE.U32 R4, R2, -0x55555555, RZ ;  /* 0xaaaaaaab02047825 */ /* 0x001fca00078e00ff */
[----:B------:R-:W-:Y:S01]  /*00f0*/  SHF.R.U32.HI R0, RZ, 0x2, R5 ;  /* 0x00000002ff007819 */ /* 0x000fe20000011605 */
[----:B--2---:R-:W-:-:S04]  /*0100*/  ULEA UR5, UR6, UR5, 0x18 ;  /* 0x0000000506057291 */ /* 0x004fc8000f8ec03f */
[----:B-1----:R-:W-:Y:S01]  /*0110*/  IMAD R0, R3, UR7, R0 ;  /* 0x0000000703007c24 */ /* 0x002fe2000f8e0200 */
[----:B------:R-:W-:-:S04]  /*0120*/  SHF.R.S32.HI R3, RZ, 0x1f, R2 ;  /* 0x0000001fff037819 */ /* 0x000fc80000011402 */
[----:B------:R-:W-:Y:S02]  /*0130*/  ISETP.GE.U32.AND P0, PT, R0, UR8, PT ;  /* 0x0000000800007c0c */ /* 0x000fe4000bf06070 */
[----:B------:R-:W-:Y:S02]  /*0140*/  SHF.R.S32.HI R4, RZ, 0x1f, R0 ;  /* 0x0000001fff047819 */ /* 0x000fe40000011400 */
[----:B------:R-:W-:Y:S02]  /*0150*/  LEA.HI R3, R3, R2, RZ, 0x5 ;  /* 0x0000000203037211 */ /* 0x000fe400078f28ff */
[----:B------:R-:W-:Y:S01]  /*0160*/  ISETP.GE.AND.EX P0, PT, R4, UR9, PT, P0 ;  /* 0x0000000904007c0c */ /* 0x000fe2000bf06300 */
[----:B------:R-:W-:Y:S01]  /*0170*/  ULDC.64 UR8, c[0x0][0x208] ;  /* 0x0000820000087ab9 */ /* 0x000fe20000000a00 */
[----:B------:R-:W-:Y:S01]  /*0180*/  SHF.R.S32.HI R20, RZ, 0x5, R3 ;  /* 0x00000005ff147819 */ /* 0x000fe20000011403 */
[----:B------:R-:W-:Y:S01]  /*0190*/  HFMA2.MMA R3, -RZ, RZ, 0, 0 ;  /* 0x00000000ff037435 */ /* 0x000fe200000001ff */
[----:B------:R-:W-:-:S02]  /*01a0*/  ISETP.LT.U32.AND P0, PT, R2, 0x180, !P0 ;  /* 0x000001800200780c */ /* 0x000fc40004701070 */
[----:B------:R-:W-:-:S11]  /*01b0*/  LEA R20, R20, UR5, 0x3 ;  /* 0x0000000514147c11 */ /* 0x000fd6000f8e18ff */
.L_x_2040:
[----:B------:R-:W0:Y:S01]  /*01c0*/  LDC R7, c[0x0][0x288] ;  /* 0x0000a200ff077b82 */ /* 0x000e220000000800 */
[----:B------:R-:W-:Y:S01]  /*01d0*/  IABS R10, R22 ;  /* 0x00000016000a7213 */ /* 0x000fe20000000000 */
[----:B------:R-:W-:Y:S01]  /*01e0*/  ULDC.64 UR12, c[0x0][0x278] ;  /* 0x00009e00000c7ab9 */ /* 0x000fe20000000a00 */
[----:B------:R-:W-:Y:S02]  /*01f0*/  IADD3 R12, R0, 0x40, RZ ;  /* 0x00000040000c7810 */ /* 0x000fe40007ffe0ff */
[----:B------:R-:W-:Y:S02]  /*0200*/  SHF.R.S32.HI R17, RZ, 0x1f, R0 ;  /* 0x0000001fff117819 */ /* 0x000fe40000011400 */
        /* <DEDUP_REMOVED lines=21> */
[----:B------:R-:W-:Y:S01]  /*0360*/  ISETP.NE.AND P2, PT, R7, RZ, PT ;  /* 0x000000ff0700720c */ /* 0x000fe20003f45270 */
[----:B------:R-:W0:Y:S03]  /*0370*/  @P0 LDC.64 R8, c[0x0][0x220] ;  /* 0x00008800ff080b82 */ /* 0x000e260000000a00 */
[----:B------:R-:W-:-:S05]  /*0380*/  SHF.R.U32.HI R5, RZ, 0x2, R5 ;  /* 0x00000002ff057819 */ /* 0x000fca0000011605 */
[----:B------:R-:W-:Y:S02]  /*0390*/  IMAD R6, R5, -0x6, R2 ;  /* 0xfffffffa05067824 */ /* 0x000fe400078e0202 */
[----:B------:R-:W-:Y:S01]  /*03a0*/  @P1 IADD3 R15, R15, 0x1, RZ ;  /* 0x000000010f0f1810 */ /* 0x000fe20007ffe0ff */
[----:B------:R-:W1:Y:S01]  /*03b0*/  @P0 LDC.64 R4, c[0x0][0x270] ;  /* 0x00009c00ff040b82 */ /* 0x000e620000000a00 */
[----:B------:R-:W-:Y:S02]  /*03c0*/  ISETP.GE.U32.AND P1, PT, R12, UR12, PT ;  /* 0x0000000c0c007c0c */ /* 0x000fe4000bf26070 */
[----:B------:R-:W-:Y:S02]  /*03d0*/  @!P3 IADD3 R15, -R15, RZ, RZ ;  /* 0x000000ff0f0fb210 */ /* 0x000fe40007ffe1ff */
[----:B------:R-:W-:Y:S01]  /*03e0*/  ISETP.GE.AND.EX P1, PT, R13, UR13, PT, P1 ;  /* 0x0000000d0d007c0c */ /* 0x000fe2000bf26310 */
[----:B------:R-:W-:Y:S01]  /*03f0*/  ULDC.64 UR12, c[0x0][0x280] ;  /* 0x0000a000000c7ab9 */ /* 0x000fe20000000a00 */
[----:B------:R-:W-:-:S02]  /*0400*/  @!P2 LOP3.LUT R15, RZ, R7, RZ, 0x33, !PT ;  /* 0x00000007ff0fa212 */ /* 0x000fc400078e33ff */
[----:B------:R-:W-:Y:S02]  /*0410*/  ISETP.GT.U32.OR P1, PT, R2, 0x17f, P1 ;  /* 0x0000017f0200780c */ /* 0x000fe40000f24470 */
[----:B------:R-:W-:Y:S02]  /*0420*/  IADD3 R21, -R15, RZ, RZ ;  /* 0x000000ff0f157210 */ /* 0x000fe40007ffe1ff */
[----:B------:R-:W-:Y:S02]  /*0430*/  SHF.L.U32 R24, R6, 0x1, RZ ;  /* 0x0000000106187819 */ /* 0x000fe400000006ff */
[----:B------:R-:W-:Y:S01]  /*0440*/  SHF.R.S32.HI R10, RZ, 0x1f, R15 ;  /* 0x0000001fff0a7819 */ /* 0x000fe2000001140f */
[----:B------:R-:W-:Y:S01]  /*0450*/  IMAD R21, R7, R21, R22 ;  /* 0x0000001507157224 */ /* 0x000fe200078e0216 */
[----:B------:R-:W-:-:S03]  /*0460*/  SHF.R.S32.HI R14, RZ, 0x1f, R24 ;  /* 0x0000001fff0e7819 */ /* 0x000fc60000011418 */
[----:B------:R-:W-:Y:S02]  /*0470*/  IMAD R21, R21, 0xc, RZ ;  /* 0x0000000c15157824 */ /* 0x000fe400078e02ff */
[----:B------:R-:W2:Y:S01]  /*0480*/  @!P1 LDC.64 R6, c[0x0][0x270] ;  /* 0x00009c00ff069b82 */ /* 0x000ea20000000a00 */
[----:B------:R-:W-:Y:S02]  /*0490*/  IMAD R16, R10, UR12, RZ ;  /* 0x0000000c0a107c24 */ /* 0x000fe4000f8e02ff */
[----:B------:R-:W-:Y:S02]  /*04a0*/  IADD3 R24, P2, R24, R21, RZ ;  /* 0x0000001518187210 */ /* 0x000fe40007f5e0ff */
[----:B------:R-:W-:Y:S02]  /*04b0*/  IMAD R27, R15, UR13, R16 ;  /* 0x0000000d0f1b7c24 */ /* 0x000fe4000f8e0210 */
[----:B------:R-:W-:Y:S01]  /*04c0*/  LEA.HI.X.SX32 R25, R21, R14, 0x1, P2 ;  /* 0x0000000e15197211 */ /* 0x000fe200010f0eff */
[----:B------:R-:W3:Y:S01]  /*04d0*/  @!P1 LDC.64 R10, c[0x0][0x220] ;  /* 0x00008800ff0a9b82 */ /* 0x000ee20000000a00 */
[----:B-1----:R-:W-:-:S02]  /*04e0*/  @P0 IMAD R14, R17, R4, RZ ;  /* 0x00000004110e0224 */ /* 0x002fc400078e02ff */
[----:B------:R-:W-:-:S05]  /*04f0*/  IMAD.WIDE.U32 R24, R15, UR12, R24 ;  /* 0x0000000c0f187c25 */ /* 0x000fca000f8e0018 */
[----:B------:R-:W-:Y:S02]  /*0500*/  IADD3 R27, R25, R27, RZ ;  /* 0x0000001b191b7210 */ /* 0x000fe40007ffe0ff */
[----:B------:R-:W-:Y:S01]  /*0510*/  @P0 MOV R26, R24 ;  /* 0x00000018001a0202 */ /* 0x000fe20000000f00 */
[----:B--2---:R-:W-:Y:S02]  /*0520*/  @!P1 IMAD R15, R13, R6, RZ ;  /* 0x000000060d0f9224 */ /* 0x004fe400078e02ff */
[----:B------:R-:W-:Y:S01]  /*0530*/  @P0 IMAD R13, R0, R5, R14 ;  /* 0x00000005000d0224 */ /* 0x000fe200078e020e */
[----:B------:R-:W-:Y:S01]  /*0540*/  @!P1 MOV R14, R24 ;  /* 0x00000018000e9202 */ /* 0x000fe20000000f00 */
[----:B------:R-:W-:Y:S01]  /*0550*/  @!P1 IMAD R17, R12, R7, R15 ;  /* 0x000000070c119224 */ /* 0x000fe200078e020f */
[----:B------:R-:W-:Y:S01]  /*0560*/  @!P1 MOV R15, R27 ;  /* 0x0000001b000f9202 */ /* 0x000fe20000000f00 */
[----:B------:R-:W-:-:S04]  /*0570*/  @P0 IMAD.WIDE.U32 R4, R0, R4, R26 ;  /* 0x0000000400040225 */ /* 0x000fc800078e001a */
[----:B------:R-:W-:Y:S01]  /*0580*/  @!P1 IMAD.WIDE.U32 R6, R12, R6, R14 ;  /* 0x000000060c069225 */ /* 0x000fe200078e000e */
[----:B------:R-:W-:Y:S02]  /*0590*/  @P0 IADD3 R5, R5, R13, RZ ;  /* 0x0000000d05050210 */ /* 0x000fe40007ffe0ff */
[----:B0-----:R-:W-:Y:S02]  /*05a0*/  @P0 LEA R8, P2, R4, R8, 0x2 ;  /* 0x0000000804080211 */ /* 0x001fe400078410ff */
[----:B------:R-:W-:Y:S02]  /*05b0*/  @!P1 IADD3 R7, R7, R17, RZ ;  /* 0x0000001107079210 */ /* 0x000fe40007ffe0ff */
[----:B---3--:R-:W-:Y:S02]  /*05c0*/  @!P1 LEA R10, P3, R6, R10, 0x2 ;  /* 0x0000000a060a9211 */ /* 0x008fe400078610ff */
[----:B------:R-:W-:Y:S02]  /*05d0*/  @P0 LEA.HI.X R9, R4, R9, R5, 0x2, P2 ;  /* 0x0000000904090211 */ /* 0x000fe400010f1405 */
[----:B------:R-:W-:-:S02]  /*05e0*/  MOV R5, RZ ;  /* 0x000000ff00057202 */ /* 0x000fc40000000f00 */
[----:B------:R-:W-:Y:S02]  /*05f0*/  MOV R4, RZ ;  /* 0x000000ff00047202 */ /* 0x000fe40000000f00 */
[----:B------:R-:W-:Y:S02]  /*0600*/  @!P1 LEA.HI.X R11, R6, R11, R7, 0x2, P3 ;  /* 0x0000000b060b9211 */ /* 0x000fe400018f1407 */
[----:B------:R-:W-:Y:S02]  /*0610*/  CS2R R6, SRZ ;  /* 0x0000000000067805 */ /* 0x000fe4000001ff00 */
[----:B------:R-:W2:Y:S04]  /*0620*/  @P0 LDG.E.64 R4, desc[UR8][R8.64] ;  /* 0x0000000808040981 */ /* 0x000ea8000c1e1b00 */
[----:B------:R-:W3:Y:S01]  /*0630*/  @!P1 LDG.E.64 R6, desc[UR8][R10.64] ;  /* 0x000000080a069981 */ /* 0x000ee2000c1e1b00 */
[----:B------:R-:W-:Y:S01]  /*0640*/  ISETP.NE.AND P2, PT, R2, RZ, PT ;  /* 0x000000ff0200720c */ /* 0x000fe20003f45270 */
[----:B------:R-:W-:Y:S01]  /*0650*/  BSSY B0, `(.L_x_2025) ;  /* 0x0000048000007945 */ /* 0x000fe20003800000 */
[----:B------:R-:W0:Y:S02]  /*0660*/  S2R R12, SR_LANEID ;  /* 0x00000000000c7919 */ /* 0x000e240000000000 */
[----:B0-----:R-:W-:-:S02]  /*0670*/  ISETP.GT.AND P1, PT, R12, 0x1e, PT ;  /* 0x0000001e0c00780c */ /* 0x001fc40003f24270 */
[----:B------:R-:W-:Y:S01]  /*0680*/  ISETP.NE.AND P3, PT, R12, RZ, PT ;  /* 0x000000ff0c00720c */ /* 0x000fe20003f65270 */
[----:B--2---:R-:W-:Y:S01]  /*0690*/  FMUL.FTZ R15, R5, R5 ;  /* 0x00000005050f7220 */ /* 0x004fe20000410000 */
[C---:B------:R-:W-:Y:S01]  /*06a0*/  FADD.FTZ R13, R4.reuse, R5 ;  /* 0x00000005040d7221 */ /* 0x040fe20000010000 */
[----:B---3--:R-:W-:Y:S02]  /*06b0*/  FMUL.FTZ R17, R7, R7 ;  /* 0x0000000707117220 */ /* 0x008fe40000410000 */
[----:B------:R-:W-:Y:S01]  /*06c0*/  FFMA.FTZ R15, R4, R4, R15 ;  /* 0x00000004040f7223 */ /* 0x000fe2000001000f */
[C---:B------:R-:W-:Y:S01]  /*06d0*/  FADD.FTZ R14, R6.reuse, R7 ;  /* 0x00000007060e7221 */ /* 0x040fe20000010000 */
[----:B------:R-:W-:Y:S01]  /*06e0*/  FADD.FTZ R13, RZ, R13 ;  /* 0x0000000dff0d7221 */ /* 0x000fe20000010000 */
[----:B------:R-:W-:Y:S01]  /*06f0*/  FFMA.FTZ R16, R6, R6, R17 ;  /* 0x0000000606107223 */ /* 0x000fe20000010011 */
[----:B------:R-:W-:Y:S02]  /*0700*/  FADD.FTZ R15, RZ, R15 ;  /* 0x0000000fff0f7221 */ /* 0x000fe40000010000 */
[----:B------:R-:W-:-:S02]  /*0710*/  FADD.FTZ R8, R13, R14 ;  /* 0x0000000e0d087221 */ /* 0x000fc40000010000 */
        /* <DEDUP_REMOVED lines=59> */
.L_x_2026:
[----:B------:R-:W-:Y:S05]  /*0ad0*/  BSYNC B0 ;  /* 0x0000000000007941 */ /* 0x000fea0003800000 */
.L_x_2025:
        /* <DEDUP_REMOVED lines=30> */
.L_x_2029:
[----:B-1----:R-:W2:Y:S04]  /*0cc0*/  LDG.E.STRONG.GPU R12, desc[UR8][R10.64] ;  /* 0x000000080a0c7981 */ /* 0x002ea8000c1ef900 */
[----:B--2---:R-:W-:Y:S01]  /*0cd0*/  CCTL.IVALL ;  /* 0x00000000ff00798f */ /* 0x004fe20002000000 */
[----:B------:R-:W-:Y:S05]  /*0ce0*/  YIELD ;  /* 0x0000000000007946 */ /* 0x000fea0003800000 */
[----:B------:R-:W-:-:S13]  /*0cf0*/  ISETP.NE.AND P1, PT, R12, R19, PT ;  /* 0x000000130c00720c */ /* 0x000fda0003f25270 */
[----:B------:R-:W-:Y:S05]  /*0d00*/  @P1 BRA `(.L_x_2029) ;  /* 0xfffffffc00ec1947 */ /* 0x000fea000383ffff */
.L_x_2028:
        /* <DEDUP_REMOVED lines=11> */
.L_x_2031:
        /* <DEDUP_REMOVED lines=63> */
.L_x_2030:
        /* <DEDUP_REMOVED lines=19> */
.L_x_2033:
[----:B------:R-:W-:Y:S05]  /*12e0*/  BSYNC B0 ;  /* 0x0000000000007941 */ /* 0x000fea0003800000 */
.L_x_2032:
        /* <DEDUP_REMOVED lines=11> */
[----:B------:R-:W3:Y:S01]  /*13a0*/  @!P1 LDC R18, c[0x0][0x10] ;  /* 0x00000400ff129b82 */ /* 0x000ee20000000800 */
[----:B------:R-:W-:-:S07]  /*13b0*/  @!P1 LOP3.LUT R23, R3, 0x1, RZ, 0xc0, !PT ;  /* 0x0000000103179812 */ /* 0x000fce00078ec0ff */
        /* <DEDUP_REMOVED lines=20> */
.L_x_2027:
[----:B------:R-:W-:Y:S01]  /*1500*/  ULDC.64 UR12, c[0x0][0x218] ;  /* 0x00008600000c7ab9 */ /* 0x000fe20000000a00 */
[C---:B------:R-:W-:Y:S01]  /*1510*/  LOP3.LUT P1, RZ, R2.reuse, UR7, RZ, 0xfc, !PT ;  /* 0x0000000702ff7c12 */ /* 0x040fe2000f82fcff */
[----:B------:R-:W2:Y:S01]  /*1520*/  S2UR UR6, SR_CgaCtaId ;  /* 0x00000000000679c3 */ /* 0x000ea20000008800 */
[----:B------:R-:W-:Y:S01]  /*1530*/  ISETP.EQ.U32.AND P3, PT, RZ, UR12, PT ;  /* 0x0000000cff007c0c */ /* 0x000fe2000bf62070 */
[----:B------:R-:W-:Y:S01]  /*1540*/  IMAD.WIDE.U32 R10, R2, -0x55555555, RZ ;  /* 0xaaaaaaab020a7825 */ /* 0x000fe200078e00ff */
[----:B------:R-:W-:Y:S02]  /*1550*/  UMOV UR5, 0x400 ;  /* 0x0000040000057882 */ /* 0x000fe40000000000 */
[----:B------:R-:W-:Y:S02]  /*1560*/  ISETP.EQ.OR.EX P1, PT, RZ, UR13, P1, P3 ;  /* 0x0000000dff007c0c */ /* 0x000fe40008f22730 */
[----:B------:R-:W-:Y:S01]  /*1570*/  SHF.R.U32.HI R11, RZ, 0x2, R11 ;  /* 0x00000002ff0b7819 */ /* 0x000fe2000001160b */
[----:B-1----:R-:W1:Y:S04]  /*1580*/  LDC.64 R12, c[0x0][0x228] ;  /* 0x00008a00ff0c7b82 */ /* 0x002e680000000a00 */
[----:B------:R-:W-:-:S04]  /*1590*/  IMAD R11, R11, -0x6, R2 ;  /* 0xfffffffa0b0b7824 */ /* 0x000fc800078e0202 */
[----:B------:R-:W3:Y:S01]  /*15a0*/  LDC.64 R14, c[0x0][0x230] ;  /* 0x00008c00ff0e7b82 */ /* 0x000ee20000000a00 */
[----:B------:R-:W-:-:S04]  /*15b0*/  SHF.L.U32 R10, R11, 0x1, RZ ;  /* 0x000000010b0a7819 */ /* 0x000fc800000006ff */
[----:B------:R-:W-:-:S03]  /*15c0*/  IADD3 R21, R10, R21, RZ ;  /* 0x000000150a157210 */ /* 0x000fc60007ffe0ff */
        /* <DEDUP_REMOVED lines=9> */
[----:B------:R-:W-:Y:S01]  /*1660*/  @!P1 STG.E.64 desc[UR8][R16.64], R10 ;  /* 0x0000000a10009986 */ /* 0x000fe2000c101b08 */
[----:B------:R-:W-:Y:S06]  /*1670*/  BAR.SYNC.DEFER_BLOCKING 0x0 ;  /* 0x0000000000007b1d */ /* 0x000fec0000010000 */
[----:B------:R-:W2:Y:S04]  /*1680*/  LDG.E.64 R12, desc[UR8][R12.64] ;  /* 0x000000080c0c7981 */ /* 0x000ea8000c1e1b00 */
[----:B------:R-:W2:Y:S01]  /*1690*/  LDG.E.64 R14, desc[UR8][R14.64] ;  /* 0x000000080e0e7981 */ /* 0x000ea2000c1e1b00 */
[----:B0-----:R-:W-:-:S03]  /*16a0*/  MOV R8, 0x3f800000 ;  /* 0x3f80000000087802 */ /* 0x001fc60000000f00 */
[----:B------:R-:W0:Y:S02]  /*16b0*/  LDS.64 R18, [UR5+0x78] ;  /* 0x00007805ff127984 */ /* 0x000e240008000a00 */
[----:B0-----:R-:W-:-:S04]  /*16c0*/  FMUL.FTZ R18, R18, UR6 ;  /* 0x0000000612127c20 */ /* 0x001fc80008410000 */
[C---:B------:R-:W-:Y:S01]  /*16d0*/  FMUL.FTZ R28, R18.reuse, R18 ;  /* 0x00000012121c7220 */ /* 0x040fe20000410000 */
[C---:B------:R-:W-:Y:S01]  /*16e0*/  FADD.FTZ R9, -R18.reuse, R4 ;  /* 0x0000000412097221 */ /* 0x040fe20000010100 */
[C---:B------:R-:W-:Y:S01]  /*16f0*/  FADD.FTZ R5, -R18.reuse, R5 ;  /* 0x0000000512057221 */ /* 0x040fe20000010100 */
[C---:B------:R-:W-:Y:S01]  /*1700*/  FADD.FTZ R11, -R18.reuse, R6 ;  /* 0x00000006120b7221 */ /* 0x040fe20000010100 */
        /* <DEDUP_REMOVED lines=27> */
.L_x_2034:
[----:B------:R-:W-:Y:S04]  /*18c0*/  BSSY B0, `(.L_x_2035) ;  /* 0x000000e000007945 */ /* 0x000fe80003800000 */
[----:B------:R-:W-:Y:S05]  /*18d0*/  @!P0 BRA `(.L_x_2036) ;  /* 0x0000000000308947 */ /* 0x000fea0003800000 */
[----:B------:R-:W-:Y:S01]  /*18e0*/  SHF.R.S32.HI R9, RZ, 0x1f, R0 ;  /* 0x0000001fff097819 */ /* 0x000fe20000011400 */
[----:B------:R-:W-:Y:S01]  /*18f0*/  ULDC.64 UR12, c[0x0][0x270] ;  /* 0x00009c00000c7ab9 */ /* 0x000fe20000000a00 */
[----:B------:R-:W-:Y:S02]  /*1900*/  MOV R10, R24 ;  /* 0x00000018000a7202 */ /* 0x000fe40000000f00 */
[----:B------:R-:W-:Y:S01]  /*1910*/  MOV R11, R27 ;  /* 0x0000001b000b7202 */ /* 0x000fe20000000f00 */
        /* <DEDUP_REMOVED lines=8> */
.L_x_2036:
[----:B------:R-:W-:Y:S05]  /*19a0*/  BSYNC B0 ;  /* 0x0000000000007941 */ /* 0x000fea0003800000 */
.L_x_2035:
[----:B------:R-:W-:Y:S05]  /*19b0*/  @!P1 BRA `(.L_x_2037) ;  /* 0x0000000000289947 */ /* 0x000fea0003800000 */
        /* <DEDUP_REMOVED lines=10> */
.L_x_2037:
        /* <DEDUP_REMOVED lines=17> */
.L_x_2039:
[----:B------:R-:W-:Y:S05]  /*1b70*/  BSYNC B0 ;  /* 0x0000000000007941 */ /* 0x000fea0003800000 */
.L_x_2038:
[----:B0-----:R-:W0:Y:S01]  /*1b80*/  LDC R5, c[0x0][0x10] ;  /* 0x00000400ff057b82 */ /* 0x001e220000000800 */
[----:B------:R-:W-:Y:S02]  /*1b90*/  IADD3 R3, R3, 0x1, RZ ;  /* 0x0000000103037810 */ /* 0x000fe40007ffe0ff */
[----:B0-----:R-:W-:-:S04]  /*1ba0*/  IADD3 R22, R5, R22, RZ ;  /* 0x0000001605167210 */ /* 0x001fc80007ffe0ff */
[----:B------:R-:W-:-:S13]  /*1bb0*/  ISETP.GE.AND P1, PT, R22, UR4, PT ;  /* 0x0000000416007c0c */ /* 0x000fda000bf26270 */
[----:B------:R-:W-:Y:S05]  /*1bc0*/  @!P1 BRA `(.L_x_2040) ;  /* 0xffffffe4007c9947 */ /* 0x000fea000383ffff */
[----:B------:R-:W-:Y:S05]  /*1bd0*/  EXIT ;  /* 0x000000000000794d */ /* 0x000fea0003800000 */
.L_x_2041:
        /* <DEDUP_REMOVED lines=10> */
.L_x_2340:


//--------------------- .text._Z35group_norm_nhwc_fwd_one_pass_kernelI11Fp32IOFp32WLi256ELi12ELi384EEv26Group_norm_nhwc_fwd_params --------------------------
	.section	.text._Z35group_norm_nhwc_fwd_one_pass_kernelI11Fp32IOFp32WLi256ELi12ELi384EEv26Group_norm_nhwc_fwd_params,"ax",@progbits
	.align	128
        .global         _Z35group_norm_nhwc_fwd_one_pass_kernelI11Fp32IOFp32WLi256ELi12ELi384EEv26Group_norm_nhwc_fwd_params
        .type           _Z35group_norm_nhwc_fwd_one_pass_kernelI11Fp32IOFp32WLi256ELi12ELi384EEv26Group_norm_nhwc_fwd_params,@function
        .size           _Z35group_norm_nhwc_fwd_one_pass_kernelI11Fp32IOFp32WLi256ELi12ELi384EEv26Group_norm_nhwc_fwd_params,(.L_x_2341 - _Z35group_norm_nhwc_fwd_one_pass_kernelI11Fp32IOFp32WLi256ELi12ELi384EEv26Group_norm_nhwc_fwd_params)
        .other          _Z35group_norm_nhwc_fwd_one_pass_kernelI11Fp32IOFp32WLi256ELi12ELi384EEv26Group_norm_nhwc_fwd_params,@"STO_CUDA_ENTRY STV_DEFAULT"
_Z35group_norm_nhwc_fwd_one_pass_kernelI11Fp32IOFp32WLi256ELi12ELi384EEv26Group_norm_nhwc_fwd_params:
.text._Z35group_norm_nhwc_fwd_one_pass_kernelI11Fp32IOFp32WLi256ELi12ELi384EEv26Group_norm_nhwc_fwd_params:
        /* <DEDUP_REMOVED lines=17> */
[----:B------:R-:W-:Y:S02]  /*0110*/  IADD3 R2, R30, 0x40, RZ ;  /* 0x000000401e027810 */ /* 0x000fe40007ffe0ff */
[----:B------:R-:W-:Y:S01]  /*0120*/  ISETP.GE.AND.EX P0, PT, R31, UR9, PT, P0 ;  /* 0x000000091f007c0c */ /* 0x000fe2000bf06300 */
[----:B------:R-:W-:-:S03]  /*0130*/  ULDC.64 UR8, c[0x0][0x208] ;  /* 0x0000820000087ab9 */ /* 0x000fc60000000a00 */
[----:B------:R-:W-:-:S13]  /*0140*/  ISETP.LT.U32.AND P0, PT, R32, 0x180, !P0 ;  /* 0x000001802000780c */ /* 0x000fda0004701070 */
.L_x_2063:
[----:B0-----:R-:W0:Y:S01]  /*0150*/  LDC R10, c[0x0][0x288] ;  /* 0x0000a200ff0a7b82 */ /* 0x001e220000000800 */
[----:B------:R-:W-:Y:S01]  /*0160*/  IADD3 R27, R30, 0x80, RZ ;  /* 0x000000801e1b7810 */ /* 0x000fe20007ffe0ff */
[----:B------:R-:W-:-:S03]  /*0170*/  ULDC.64 UR10, c[0x0][0x278] ;  /* 0x00009e00000a7ab9 */ /* 0x000fc60000000a00 */
[----:B------:R-:W-:-:S03]  /*0180*/  SHF.R.S32.HI R23, RZ, 0x1f, R27 ;  /* 0x0000001fff177819 */ /* 0x000fc6000001141b */
[----:B-1----:R-:W1:Y:S01]  /*0190*/  @P0 LDC.64 R18, c[0x0][0x220] ;  /* 0x00008800ff120b82 */ /* 0x002e620000000a00 */
[----:B0-----:R-:W-:Y:S02]  /*01a0*/  IABS R3, R10 ;  /* 0x0000000a00037213 */ /* 0x001fe40000000000 */
[----:B------:R-:W-:Y:S02]  /*01b0*/  ISETP.NE.AND P3, PT, R10, RZ, PT ;  /* 0x000000ff0a00720c */ /* 0x000fe40003f65270 */
[----:B------:R-:W0:Y:S08]  /*01c0*/  I2F.RP R0, R3 ;  /* 0x0000000300007306 */ /* 0x000e300000209400 */
[----:B0-----:R-:W0:Y:S02]  /*01d0*/  MUFU.RCP R0, R0 ;  /* 0x0000000000007308 */ /* 0x001e240000001000 */
[----:B0-23--:R-:W-:-:S06]  /*01e0*/  IADD3 R6, R0, 0xffffffe, RZ ;  /* 0x0ffffffe00067810 */ /* 0x00dfcc0007ffe0ff */
[----:B------:R0:W2:Y:S02]  /*01f0*/  F2I.FTZ.U32.TRUNC.NTZ R7, R6 ;  /* 0x0000000600077305 */ /* 0x0000a4000021f000 */
[----:B0-----:R-:W-:Y:S02]  /*0200*/  MOV R6, RZ ;  /* 0x000000ff00067202 */ /* 0x001fe40000000f00 */
[----:B--2---:R-:W-:-:S05]  /*0210*/  IADD3 R8, RZ, -R7, RZ ;  /* 0x80000007ff087210 */ /* 0x004fca0007ffe0ff */
[----:B------:R-:W-:Y:S01]  /*0220*/  IMAD R9, R8, R3, RZ ;  /* 0x0000000308097224 */ /* 0x000fe200078e02ff */
[----:B------:R-:W-:-:S03]  /*0230*/  IABS R8, R5 ;  /* 0x0000000500087213 */ /* 0x000fc60000000000 */
[----:B------:R-:W-:-:S06]  /*0240*/  IMAD.HI.U32 R7, R7, R9, R6 ;  /* 0x0000000907077227 */ /* 0x000fcc00078e0006 */
[----:B------:R-:W-:-:S05]  /*0250*/  IMAD.HI.U32 R7, R7, R8, RZ ;  /* 0x0000000807077227 */ /* 0x000fca00078e00ff */
[----:B------:R-:W-:-:S05]  /*0260*/  IADD3 R0, -R7, RZ, RZ ;  /* 0x000000ff07007210 */ /* 0x000fca0007ffe1ff */
[----:B------:R-:W-:Y:S01]  /*0270*/  IMAD R0, R3, R0, R8 ;  /* 0x0000000003007224 */ /* 0x000fe200078e0208 */
[----:B------:R-:W-:-:S04]  /*0280*/  IADD3 R8, R30, 0xc0, RZ ;  /* 0x000000c01e087810 */ /* 0x000fc80007ffe0ff */
[----:B------:R-:W-:Y:S02]  /*0290*/  ISETP.GT.U32.AND P2, PT, R3, R0, PT ;  /* 0x000000000300720c */ /* 0x000fe40003f44070 */
[----:B------:R-:W-:-:S11]  /*02a0*/  SHF.R.S32.HI R9, RZ, 0x1f, R8 ;  /* 0x0000001fff097819 */ /* 0x000fd60000011408 */
[-C--:B------:R-:W-:Y:S02]  /*02b0*/  @!P2 IADD3 R0, R0, -R3.reuse, RZ ;  /* 0x800000030000a210 */ /* 0x080fe40007ffe0ff */
[----:B------:R-:W-:Y:S02]  /*02c0*/  @!P2 IADD3 R7, R7, 0x1, RZ ;  /* 0x000000010707a810 */ /* 0x000fe40007ffe0ff */
[----:B------:R-:W-:Y:S02]  /*02d0*/  ISETP.GE.U32.AND P1, PT, R0, R3, PT ;  /* 0x000000030000720c */ /* 0x000fe40003f26070 */
[----:B------:R-:W-:Y:S02]  /*02e0*/  LOP3.LUT R0, R5, R10, RZ, 0x3c, !PT ;  /* 0x0000000a05007212 */ /* 0x000fe400078e3cff */
[----:B------:R-:W-:Y:S02]  /*02f0*/  SHF.R.S32.HI R3, RZ, 0x1f, R2 ;  /* 0x0000001fff037819 */ /* 0x000fe40000011402 */
[----:B------:R-:W-:-:S02]  /*0300*/  ISETP.GE.AND P4, PT, R0, RZ, PT ;  /* 0x000000ff0000720c */ /* 0x000fc40003f86270 */
[----:B------:R-:W-:-:S04]  /*0310*/  ISETP.GE.U32.AND P2, PT, R2, UR10, PT ;  /* 0x0000000a02007c0c */ /* 0x000fc8000bf46070 */
[----:B------:R-:W-:Y:S02]  /*0320*/  ISETP.GE.AND.EX P2, PT, R3, UR11, PT, P2 ;  /* 0x0000000b03007c0c */ /* 0x000fe4000bf46320 */
[----:B------:R-:W-:Y:S02]  /*0330*/  @P1 IADD3 R7, R7, 0x1, RZ ;  /* 0x0000000107071810 */ /* 0x000fe40007ffe0ff */
[----:B------:R-:W-:Y:S02]  /*0340*/  ISETP.GE.U32.AND P1, PT, R27, UR10, PT ;  /* 0x0000000a1b007c0c */ /* 0x000fe4000bf26070 */
[----:B------:R-:W-:Y:S01]  /*0350*/  MOV R11, R7 ;  /* 0x00000007000b7202 */ /* 0x000fe20000000f00 */
[----:B------:R-:W-:Y:S01]  /*0360*/  IMAD.WIDE.U32 R6, R32, -0x55555555, RZ ;  /* 0xaaaaaaab20067825 */ /* 0x000fe200078e00ff */
[----:B------:R-:W-:Y:S02]  /*0370*/  ISETP.GE.AND.EX P1, PT, R23, UR11, PT, P1 ;  /* 0x0000000b17007c0c */ /* 0x000fe4000bf26310 */
[----:B------:R-:W-:-:S02]  /*0380*/  @!P4 IADD3 R11, -R11, RZ, RZ ;  /* 0x000000ff0b0bc210 */ /* 0x000fc40007ffe1ff */
[C---:B------:R-:W-:Y:S02]  /*0390*/  ISETP.GT.U32.OR P1, PT, R32.reuse, 0x17f, P1 ;  /* 0x0000017f2000780c */ /* 0x040fe40000f24470 */
[----:B------:R-:W-:Y:S02]  /*03a0*/  @!P3 LOP3.LUT R11, RZ, R10, RZ, 0x33, !PT ;  /* 0x0000000aff0bb212 */ /* 0x000fe400078e33ff */
[----:B------:R-:W-:Y:S02]  /*03b0*/  SHF.R.U32.HI R7, RZ, 0x2, R7 ;  /* 0x00000002ff077819 */ /* 0x000fe40000011607 */
[----:B------:R-:W-:Y:S02]  /*03c0*/  IADD3 R0, -R11, RZ, RZ ;  /* 0x000000ff0b007210 */ /* 0x000fe40007ffe1ff */
[----:B------:R-:W-:Y:S01]  /*03d0*/  ISETP.GT.U32.OR P2, PT, R32, 0x17f, P2 ;  /* 0x0000017f2000780c */ /* 0x000fe20001744470 */
[----:B------:R-:W-:Y:S01]  /*03e0*/  IMAD R12, R7, -0x6, R32 ;  /* 0xfffffffa070c7824 */ /* 0x000fe200078e0220 */
[----:B------:R-:W-:Y:S01]  /*03f0*/  ISETP.GE.U32.AND P3, PT, R8, UR10, PT ;  /* 0x0000000a08007c0c */ /* 0x000fe2000bf66070 */
[----:B------:R-:W0:Y:S01]  /*0400*/  @P0 LDC.64 R6, c[0x0][0x270] ;  /* 0x00009c00ff060b82 */ /* 0x000e220000000a00 */
[----:B------:R-:W-:Y:S01]  /*0410*/  IMAD R0, R10, R0, R5 ;  /* 0x000000000a007224 */ /* 0x000fe200078e0205 */
[----:B------:R-:W-:-:S02]  /*0420*/  SHF.R.S32.HI R10, RZ, 0x1f, R11 ;  /* 0x0000001fff0a7819 */ /* 0x000fc4000001140b */
[----:B------:R-:W-:Y:S01]  /*0430*/  SHF.L.U32 R35, R12, 0x1, RZ ;  /* 0x000000010c237819 */ /* 0x000fe200000006ff */
[----:B------:R-:W-:Y:S01]  /*0440*/  IMAD R0, R0, 0xc, RZ ;  /* 0x0000000c00007824 */ /* 0x000fe200078e02ff */
[----:B------:R-:W-:Y:S01]  /*0450*/  ISETP.GE.AND.EX P3, PT, R9, UR11, PT, P3 ;  /* 0x0000000b09007c0c */ /* 0x000fe2000bf66330 */
[----:B------:R-:W-:Y:S01]  /*0460*/  ULDC.64 UR10, c[0x0][0x280] ;  /* 0x0000a000000a7ab9 */ /* 0x000fe20000000a00 */
[----:B------:R-:W2:Y:S01]  /*0470*/  @!P1 LDC.64 R20, c[0x0][0x270] ;  /* 0x00009c00ff149b82 */ /* 0x000ea20000000a00 */
[----:B------:R-:W-:Y:S01]  /*0480*/  SHF.R.S32.HI R13, RZ, 0x1f, R35 ;  /* 0x0000001fff0d7819 */ /* 0x000fe20000011423 */
[----:B------:R-:W-:Y:S01]  /*0490*/  IMAD R10, R10, UR10, RZ ;  /* 0x0000000a0a0a7c24 */ /* 0x000fe2000f8e02ff */
[----:B------:R-:W-:Y:S02]  /*04a0*/  IADD3 R34, P4, R35, R0, RZ ;  /* 0x0000000023227210 */ /* 0x000fe40007f9e0ff */
[----:B------:R-:W-:Y:S01]  /*04b0*/  ISETP.GT.U32.OR P3, PT, R32, 0x17f, P3 ;  /* 0x0000017f2000780c */ /* 0x000fe20001f64470 */
[C---:B------:R-:W-:Y:S01]  /*04c0*/  IMAD R37, R11.reuse, UR11, R10 ;  /* 0x0000000b0b257c24 */ /* 0x040fe2000f8e020a */
[----:B------:R-:W-:Y:S01]  /*04d0*/  LEA.HI.X.SX32 R35, R0, R13, 0x1, P4 ;  /* 0x0000000d00237211 */ /* 0x000fe200020f0eff */
[----:B------:R-:W3:Y:S02]  /*04e0*/  @!P2 LDC.64 R14, c[0x0][0x270] ;  /* 0x00009c00ff0eab82 */ /* 0x000ee40000000a00 */
[----:B------:R-:W-:-:S04]  /*04f0*/  IMAD.WIDE.U32 R34, R11, UR10, R34 ;  /* 0x0000000a0b227c25 */ /* 0x000fc8000f8e0022 */
[----:B0-----:R-:W-:Y:S01]  /*0500*/  @P0 IMAD R29, R31, R6, RZ ;  /* 0x000000061f1d0224 */ /* 0x001fe200078e02ff */
[----:B------:R-:W-:Y:S01]  /*0510*/  IADD3 R37, R35, R37, RZ ;  /* 0x0000002523257210 */ /* 0x000fe20007ffe0ff */
[----:B------:R-:W0:Y:S01]  /*0520*/  @!P2 LDC.64 R12, c[0x0][0x220] ;  /* 0x00008800ff0cab82 */ /* 0x000e220000000a00 */
[----:B------:R-:W-:Y:S01]  /*0530*/  @P0 MOV R36, R34 ;  /* 0x0000002200240202 */ /* 0x000fe20000000f00 */
[----:B------:R-:W-:Y:S01]  /*0540*/  @P0 IMAD R29, R30, R7, R29 ;  /* 0x000000071e1d0224 */ /* 0x000fe200078e021d */
[----:B------:R-:W-:Y:S01]  /*0550*/  @!P1 MOV R7, R37 ;  /* 0x0000002500079202 */ /* 0x000fe20000000f00 */
[----:B--2---:R-:W-:-:S04]  /*0560*/  @!P1 IMAD R26, R23, R20, RZ ;  /* 0x00000014171a9224 */ /* 0x004fc800078e02ff */
[----:B------:R-:W2:Y:S01]  /*0570*/  @!P1 LDC.64 R10, c[0x0][0x220] ;  /* 0x00008800ff0a9b82 */ /* 0x000ea20000000a00 */
[----:B------:R-:W-:Y:S01]  /*0580*/  @P0 IMAD.WIDE.U32 R22, R30, R6, R36 ;  /* 0x000000061e160225 */ /* 0x000fe200078e0024 */
[----:B------:R-:W-:-:S03]  /*0590*/  @!P1 MOV R6, R34 ;  /* 0x0000002200069202 */ /* 0x000fc60000000f00 */
[C---:B------:R-:W-:Y:S01]  /*05a0*/  @!P1 IMAD R25, R27.reuse, R21, R26 ;  /* 0x000000151b199224 */ /* 0x040fe200078e021a */
[----:B------:R-:W-:Y:S01]  /*05b0*/  @!P2 MOV R21, R37 ;  /* 0x000000250015a202 */ /* 0x000fe20000000f00 */
[----:B------:R-:W-:Y:S01]  /*05c0*/  @!P1 IMAD.WIDE.U32 R6, R27, R20, R6 ;  /* 0x000000141b069225 */ /* 0x000fe200078e0006 */
[----:B------:R-:W4:Y:S01]  /*05d0*/  @!P3 LDC.64 R16, c[0x0][0x270] ;  /* 0x00009c00ff10bb82 */ /* 0x000f220000000a00 */
[----:B------:R-:W-:Y:S02]  /*05e0*/  @!P2 MOV R20, R34 ;  /* 0x000000220014a202 */ /* 0x000fe40000000f00 */
[-C--:B---3--:R-:W-:Y:S01]  /*05f0*/  @!P2 IMAD R24, R3, R14.reuse, RZ ;  /* 0x0000000e0318a224 */ /* 0x088fe200078e02ff */
[----:B------:R-:W-:Y:S02]  /*0600*/  @P0 IADD3 R29, R23, R29, RZ ;  /* 0x0000001d171d0210 */ /* 0x000fe40007ffe0ff */
[----:B------:R-:W-:Y:S01]  /*0610*/  @!P2 IMAD.WIDE.U32 R20, R2, R14, R20 ;  /* 0x0000000e0214a225 */ /* 0x000fe200078e0014 */
[----:B-1----:R-:W-:-:S02]  /*0620*/  @P0 LEA R18, P4, R22, R18, 0x2 ;  /* 0x0000001216120211 */ /* 0x002fc400078810ff */
[----:B------:R-:W-:Y:S01]  /*0630*/  @!P1 IADD3 R25, R7, R25, RZ ;  /* 0x0000001907199210 */ /* 0x000fe20007ffe0ff */
[----:B------:R-:W-:Y:S01]  /*0640*/  @!P2 IMAD R27, R2, R15, R24 ;  /* 0x0000000f021ba224 */ /* 0x000fe200078e0218 */
[----:B------:R-:W-:Y:S01]  /*0650*/  @P0 LEA.HI.X R19, R22, R19, R29, 0x2, P4 ;  /* 0x0000001316130211 */ /* 0x000fe200020f141d */
[----:B------:R-:W1:Y:S01]  /*0660*/  @!P3 LDC.64 R14, c[0x0][0x220] ;  /* 0x00008800ff0ebb82 */ /* 0x000e620000000a00 */
[----:B0-----:R-:W-:Y:S02]  /*0670*/  @!P2 LEA R12, P4, R20, R12, 0x2 ;  /* 0x0000000c140ca211 */ /* 0x001fe400078810ff */
[----:B------:R-:W-:Y:S02]  /*0680*/  @!P2 IADD3 R27, R21, R27, RZ ;  /* 0x0000001b151ba210 */ /* 0x000fe40007ffe0ff */
[----:B--2---:R-:W-:Y:S02]  /*0690*/  @!P1 LEA R10, P5, R6, R10, 0x2 ;  /* 0x0000000a060a9211 */ /* 0x004fe400078a10ff */
[----:B------:R-:W-:-:S02]  /*06a0*/  @!P2 LEA.HI.X R13, R20, R13, R27, 0x2, P4 ;  /* 0x0000000d140da211 */ /* 0x000fc400020f141b */
[----:B------:R-:W-:Y:S02]  /*06b0*/  @!P1 LEA.HI.X R11, R6, R11, R25, 0x2, P5 ;  /* 0x0000000b060b9211 */ /* 0x000fe400028f1419 */
[----:B------:R-:W-:Y:S01]  /*06c0*/  @!P3 MOV R20, R34 ;  /* 0x000000220014b202 */ /* 0x000fe20000000f00 */
[-C--:B----4-:R-:W-:Y:S01]  /*06d0*/  @!P3 IMAD R9, R9, R16.reuse, RZ ;  /* 0x000000100909b224 */ /* 0x090fe200078e02ff */
[----:B------:R-:W-:Y:S02]  /*06e0*/  @!P3 MOV R21, R37 ;  /* 0x000000250015b202 */ /* 0x000fe40000000f00 */
[----:B------:R-:W-:Y:S01]  /*06f0*/  MOV R7, RZ ;  /* 0x000000ff00077202 */ /* 0x000fe20000000f00 */
[C---:B------:R-:W-:Y:S01]  /*0700*/  @!P3 IMAD R17, R8.reuse, R17, R9 ;  /* 0x000000110811b224 */ /* 0x040fe200078e0209 */
[----:B------:R-:W-:Y:S01]  /*0710*/  MOV R6, RZ ;  /* 0x000000ff00067202 */ /* 0x000fe20000000f00 */
[----:B------:R-:W-:Y:S01]  /*0720*/  @!P3 IMAD.WIDE.U32 R8, R8, R16, R20 ;  /* 0x000000100808b225 */ /* 0x000fe200078e0014 */
[----:B------:R-:W-:-:S02]  /*0730*/  CS2R R24, SRZ ;  /* 0x0000000000187805 */ /* 0x000fc4000001ff00 */
[----:B------:R-:W-:Y:S02]  /*0740*/  CS2R R26, SRZ ;  /* 0x00000000001a7805 */ /* 0x000fe4000001ff00 */
[----:B------:R-:W2:Y:S01]  /*0750*/  @P0 LDG.E.64 R6, desc[UR8][R18.64] ;  /* 0x0000000812060981 */ /* 0x000ea2000c1e1b00 */
[----:B------:R-:W-:Y:S02]  /*0760*/  @!P3 IADD3 R9, R9, R17, RZ ;  /* 0x000000110909b210 */ /* 0x000fe40007ffe0ff */
[C---:B-1----:R-:W-:Y:S01]  /*0770*/  @!P3 LEA R14, P4, R8.reuse, R14, 0x2 ;  /* 0x0000000e080eb211 */ /* 0x042fe200078810ff */
[----:B------:R-:W3:Y:S01]  /*0780*/  @!P2 LDG.E.64 R24, desc[UR8][R12.64] ;  /* 0x000000080c18a981 */ /* 0x000ee2000c1e1b00 */
[----:B------:R-:W-:Y:S02]  /*0790*/  CS2R R28, SRZ ;  /* 0x00000000001c7805 */ /* 0x000fe4000001ff00 */
[----:B------:R-:W-:Y:S01]  /*07a0*/  @!P3 LEA.HI.X R15, R8, R15, R9, 0x2, P4 ;  /* 0x0000000f080fb211 */ /* 0x000fe200020f1409 */
[----:B------:R0:W4:Y:S04]  /*07b0*/  @!P1 LDG.E.64 R26, desc[UR8][R10.64] ;  /* 0x000000080a1a9981 */ /* 0x000128000c1e1b00 */
[----:B------:R-:W5:Y:S01]  /*07c0*/  @!P3 LDG.E.64 R28, desc[UR8][R14.64] ;  /* 0x000000080e1cb981 */ /* 0x000f62000c1e1b00 */
[----:B------:R-:W1:Y:S01]  /*07d0*/  S2UR UR6, SR_CgaCtaId ;  /* 0x00000000000679c3 */ /* 0x000e620000008800 */
[----:B------:R-:W-:Y:S01]  /*07e0*/  UMOV UR5, 0x400 ;  /* 0x0000040000057882 */ /* 0x000fe20000000000 */
[----:B------:R-:W-:Y:S01]  /*07f0*/  ISETP.NE.AND P2, PT, R32, RZ, PT ;  /* 0x000000ff2000720c */ /* 0x000fe20003f45270 */
[----:B------:R-:W0:Y:S01]  /*0800*/  S2R R8, SR_LANEID ;  /* 0x0000000000087919 */ /* 0x000e220000000000 */
[----:B------:R-:W-:Y:S01]  /*0810*/  BSSY B0, `(.L_x_2042) ;  /* 0x0000056000007945 */ /* 0x000fe20003800000 */
[----:B-1----:R-:W-:Y:S01]  /*0820*/  ULEA UR5, UR6, UR5, 0x18 ;  /* 0x0000000506057291 */ /* 0x002fe2000f8ec03f */
        /* <DEDUP_REMOVED lines=9> */
[----:B------:R-:W-:Y:S01]  /*08c0*/  FADD.FTZ R17, RZ, R17 ;  /* 0x00000011ff117221 */ /* 0x000fe20000010000 */
[----:B----4-:R-:W-:Y:S01]  /*08d0*/  FMUL.FTZ R11, R27, R27 ;  /* 0x0000001b1b0b7220 */ /* 0x010fe20000410000 */
[----:B------:R-:W-:Y:S01]  /*08e0*/  FADD.FTZ R9, R9, R12 ;  /* 0x0000000c09097221 */ /* 0x000fe20000010000 */
[C---:B------:R-:W-:Y:S01]  /*08f0*/  FADD.FTZ R12, R26.reuse, R27 ;  /* 0x0000001b1a0c7221 */ /* 0x040fe20000010000 */
[----:B------:R-:W-:Y:S01]  /*0900*/  FADD.FTZ R10, R17, R10 ;  /* 0x0000000a110a7221 */ /* 0x000fe20000010000 */
[----:B------:R-:W-:Y:S01]  /*0910*/  FFMA.FTZ R11, R26, R26, R11 ;  /* 0x0000001a1a0b7223 */ /* 0x000fe2000001000b */
[----:B-----5:R-:W-:Y:S01]  /*0920*/  FMUL.FTZ R13, R29, R29 ;  /* 0x0000001d1d0d7220 */ /* 0x020fe20000410000 */
[----:B------:R-:W-:Y:S01]  /*0930*/  FADD.FTZ R9, R9, R12 ;  /* 0x0000000c09097221 */ /* 0x000fe20000010000 */
[----:B------:R-:W-:Y:S01]  /*0940*/  FADD.FTZ R22, R28, R29 ;  /* 0x0000001d1c167221 */ /* 0x000fe20000010000 */
[----:B------:R-:W-:Y:S01]  /*0950*/  FADD.FTZ R10, R10, R11 ;  /* 0x0000000b0a0a7221 */ /* 0x000fe20000010000 */
[----:B------:R-:W-:Y:S01]  /*0960*/  FFMA.FTZ R13, R28, R28, R13 ;  /* 0x0000001c1c0d7223 */ /* 0x000fe2000001000d */
[----:B------:R-:W-:Y:S01]  /*0970*/  SHF.R.S32.HI R11, RZ, 0x1f, R32 ;  /* 0x0000001fff0b7819 */ /* 0x000fe20000011420 */
[----:B------:R-:W-:-:S02]  /*0980*/  FADD.FTZ R22, R9, R22 ;  /* 0x0000001609167221 */ /* 0x000fc40000010000 */
[----:B------:R-:W-:Y:S01]  /*0990*/  FADD.FTZ R23, R10, R13 ;  /* 0x0000000d0a177221 */ /* 0x000fe20000010000 */
[----:B------:R-:W-:Y:S02]  /*09a0*/  LEA.HI R11, R11, R32, RZ, 0x5 ;  /* 0x000000200b0b7211 */ /* 0x000fe400078f28ff */
[----:B------:R-:W0:Y:S02]  /*09b0*/  SHFL.DOWN PT, R9, R22, 0x1, 0x1f ;  /* 0x08201f0016097f89 */ /* 0x000e2400000e0000 */
[----:B------:R-:W-:Y:S02]  /*09c0*/  SHF.R.S32.HI R11, RZ, 0x5, R11 ;  /* 0x00000005ff0b7819 */ /* 0x000fe4000001140b */
[----:B------:R-:W1:Y:S02]  /*09d0*/  SHFL.DOWN PT, R10, R23, 0x1, 0x1f ;  /* 0x08201f00170a7f89 */ /* 0x000e6400000e0000 */
        /* <DEDUP_REMOVED lines=31> */
[----:B0-----:R-:W0:Y:S01]  /*0bd0*/  LDS.128 R8, [UR5+0x30] ;  /* 0x00003005ff087984 */ /* 0x001e220008000c00 */
        /* <DEDUP_REMOVED lines=11> */
[----:B------:R-:W-:Y:S01]  /*0c90*/  FADD.FTZ R8, R8, R11 ;  /* 0x0000000b08087221 */ /* 0x000fe20000010000 */
[----:B------:R-:W0:Y:S02]  /*0ca0*/  LDS.128 R20, [UR5+0x60] ;  /* 0x00006005ff147984 */ /* 0x000e240008000c00 */
        /* <DEDUP_REMOVED lines=12> */
.L_x_2043:
[----:B------:R-:W-:Y:S05]  /*0d70*/  BSYNC B0 ;  /* 0x0000000000007941 */ /* 0x000fea0003800000 */
.L_x_2042:
        /* <DEDUP_REMOVED lines=9> */
[----:B0-----:R-:W0:Y:S02]  /*0e10*/  LDC.64 R10, c[0x0][0x248] ;  /* 0x00009200ff0a7b82 */ /* 0x001e240000000a00 */
[----:B------:R-:W-:-:S06]  /*0e20*/  SEL R19, R19, 0xffffffff, !P1 ;  /* 0xffffffff13137807 */ /* 0x000fcc0004800000 */
[----:B------:R-:W3:Y:S01]  /*0e30*/  LDC.64 R8, c[0x0][0x240] ;  /* 0x00009000ff087b82 */ /* 0x000ee20000000a00 */
[----:B-1----:R-:W-:-:S04]  /*0e40*/  IMAD R12, R17, R14, RZ ;  /* 0x0000000e110c7224 */ /* 0x002fc800078e02ff */
[----:B------:R-:W-:-:S05]  /*0e50*/  IMAD R13, R12, R18, RZ ;  /* 0x000000120c0d7224 */ /* 0x000fca00078e02ff */
[----:B------:R-:W-:Y:S02]  /*0e60*/  SHF.L.U32 R13, R13, 0x1, RZ ;  /* 0x000000010d0d7819 */ /* 0x000fe400000006ff */
[----:B--2---:R-:W-:-:S03]  /*0e70*/  IADD3 R21, R12, R15, RZ ;  /* 0x0000000f0c157210 */ /* 0x004fc60007ffe0ff */
[----:B0-----:R-:W-:-:S04]  /*0e80*/  IMAD.WIDE R10, R13, 0x4, R10 ;  /* 0x000000040d0a7825 */ /* 0x001fc800078e020a */
[----:B------:R-:W-:-:S04]  /*0e90*/  IMAD R13, R14, UR7, R15 ;  /* 0x000000070e0d7c24 */ /* 0x000fc8000f8e020f */
[----:B------:R-:W-:-:S04]  /*0ea0*/  IMAD.WIDE.U32 R12, R13, 0x8, R10 ;  /* 0x000000080d0c7825 */ /* 0x000fc800078e000a */
[----:B---3--:R-:W-:Y:S01]  /*0eb0*/  IMAD.WIDE.U32 R10, R21, 0x4, R8 ;  /* 0x00000004150a7825 */ /* 0x008fe200078e0008 */
        /* <DEDUP_REMOVED lines=10> */
.L_x_2046:
[----:B-1----:R-:W2:Y:S04]  /*0f60*/  LDG.E.STRONG.GPU R10, desc[UR8][R8.64] ;  /* 0x00000008080a7981 */ /* 0x002ea8000c1ef900 */
[----:B--2---:R-:W-:Y:S01]  /*0f70*/  CCTL.IVALL ;  /* 0x00000000ff00798f */ /* 0x004fe20002000000 */
[----:B------:R-:W-:Y:S05]  /*0f80*/  YIELD ;  /* 0x0000000000007946 */ /* 0x000fea0003800000 */
[----:B------:R-:W-:-:S13]  /*0f90*/  ISETP.NE.AND P1, PT, R10, R21, PT ;  /* 0x000000150a00720c */ /* 0x000fda0003f25270 */
[----:B------:R-:W-:Y:S05]  /*0fa0*/  @P1 BRA `(.L_x_2046) ;  /* 0xfffffffc00ec1947 */ /* 0x000fea000383ffff */
.L_x_2045:
[----:B------:R-:W-:Y:S01]  /*0fb0*/  ISETP.NE.AND P1, PT, R18, RZ, PT ;  /* 0x000000ff1200720c */ /* 0x000fe20003f25270 */
[----:B------:R-:W-:Y:S05]  /*0fc0*/  WARPSYNC.ALL ;  /* 0x0000000000007948 */ /* 0x000fea0003800000 */
[----:B------:R-:W-:Y:S07]  /*0fd0*/  BAR.SYNC.DEFER_BLOCKING 0x0 ;  /* 0x0000000000007b1d */ /* 0x000fee0000010000 */
[----:B------:R-:W-:Y:S05]  /*0fe0*/  @!P1 BRA `(.L_x_2044) ;  /* 0x0000000400e89947 */ /* 0x000fea0003800000 */
[----:B------:R-:W-:Y:S01]  /*0ff0*/  IADD3 R8, R18, -0x1, RZ ;  /* 0xffffffff12087810 */ /* 0x000fe20007ffe0ff */
[----:B-1----:R-:W-:-:S03]  /*1000*/  HFMA2.MMA R19, -RZ, RZ, 0, 0 ;  /* 0x00000000ff137435 */ /* 0x002fc600000001ff */
[----:B------:R-:W-:-:S13]  /*1010*/  ISETP.GE.U32.AND P1, PT, R8, 0x3, PT ;  /* 0x000000030800780c */ /* 0x000fda0003f26070 */
[----:B------:R-:W-:Y:S05]  /*1020*/  @!P1 BRA `(.L_x_2047) ;  /* 0x0000000400089947 */ /* 0x000fea0003800000 */
[----:B------:R-:W-:Y:S02]  /*1030*/  LOP3.LUT R9, R18, 0x3, RZ, 0xc0, !PT ;  /* 0x0000000312097812 */ /* 0x000fe400078ec0ff */
[----:B------:R-:W-:Y:S02]  /*1040*/  MOV R19, RZ ;  /* 0x000000ff00137202 */ /* 0x000fe40000000f00 */
[----:B------:R-:W-:-:S07]  /*1050*/  IADD3 R20, -R9, R18, RZ ;  /* 0x0000001209147210 */ /* 0x000fce0007ffe1ff */
.L_x_2048:
[C---:B------:R-:W-:Y:S02]  /*1060*/  ISETP.EQ.OR P4, PT, R19.reuse, UR7, P2 ;  /* 0x0000000713007c0c */ /* 0x040fe40009782670 */
[C---:B------:R-:W-:Y:S02]  /*1070*/  IADD3 R10, R19.reuse, 0x1, RZ ;  /* 0x00000001130a7810 */ /* 0x040fe40007ffe0ff */
[----:B------:R-:W-:Y:S02]  /*1080*/  IADD3 R17, R19, 0x2, RZ ;  /* 0x0000000213117810 */ /* 0x000fe40007ffe0ff */
[----:B------:R-:W-:Y:S02]  /*1090*/  ISETP.EQ.OR P5, PT, R10, UR7, P2 ;  /* 0x000000070a007c0c */ /* 0x000fe400097a2670 */
[----:B------:R-:W-:-:S05]  /*10a0*/  ISETP.EQ.OR P3, PT, R17, UR7, P2 ;  /* 0x0000000711007c0c */ /* 0x000fca0009762670 */
[----:B------:R-:W1:Y:S01]  /*10b0*/  @!P4 S2R R13, SR_CTAID.Y ;  /* 0x00000000000dc919 */ /* 0x000e620000002600 */
[----:B------:R-:W2:Y:S01]  /*10c0*/  @!P4 LDC R12, c[0x0][0x10] ;  /* 0x00000400ff0ccb82 */ /* 0x000ea20000000800 */
[----:B0-----:R-:W-:-:S04]  /*10d0*/  @!P4 LOP3.LUT R11, R4, 0x1, RZ, 0xc0, !PT ;  /* 0x00000001040bc812 */ /* 0x001fc800078ec0ff */
[----:B------:R-:W0:Y:S01]  /*10e0*/  @!P5 S2R R21, SR_CTAID.Y ;  /* 0x000000000015d919 */ /* 0x000e220000002600 */
[----:B------:R-:W-:Y:S02]  /*10f0*/  @!P5 LOP3.LUT R14, R4, 0x1, RZ, 0xc0, !PT ;  /* 0x00000001040ed812 */ /* 0x000fe400078ec0ff */
[----:B------:R-:W0:Y:S08]  /*1100*/  @!P5 LDC R33, c[0x0][0x10] ;  /* 0x00000400ff21db82 */ /* 0x000e300000000800 */
[----:B------:R-:W3:Y:S01]  /*1110*/  @!P4 LDC.64 R8, c[0x0][0x248] ;  /* 0x00009200ff08cb82 */ /* 0x000ee20000000a00 */
[----:B--2---:R-:W-:-:S07]  /*1120*/  @!P4 IMAD R11, R12, R11, RZ ;  /* 0x0000000b0c0bc224 */ /* 0x004fce00078e02ff */
[----:B------:R-:W2:Y:S01]  /*1130*/  @!P3 LDC R15, c[0x0][0x10] ;  /* 0x00000400ff0fbb82 */ /* 0x000ea20000000800 */
[----:B------:R-:W-:Y:S02]  /*1140*/  @!P4 IMAD R11, R11, R18, RZ ;  /* 0x000000120b0bc224 */ /* 0x000fe400078e02ff */
[----:B-1----:R-:W-:Y:S02]  /*1150*/  @!P4 IMAD R13, R12, R19, R13 ;  /* 0x000000130c0dc224 */ /* 0x002fe400078e020d */
[----:B------:R-:W2:Y:S01]  /*1160*/  @!P3 S2R R12, SR_CTAID.Y ;  /* 0x00000000000cb919 */ /* 0x000ea20000002600 */
[----:B------:R-:W-:Y:S01]  /*1170*/  @!P4 SHF.L.U32 R11, R11, 0x1, RZ ;  /* 0x000000010b0bc819 */ /* 0x000fe200000006ff */
[----:B0-----:R-:W-:Y:S02]  /*1180*/  @!P5 IMAD R21, R10, R33, R21 ;  /* 0x000000210a15d224 */ /* 0x001fe400078e0215 */
[----:B------:R-:W-:Y:S01]  /*1190*/  @!P5 IMAD R33, R33, R14, RZ ;  /* 0x0000000e2121d224 */ /* 0x000fe200078e02ff */
[----:B------:R-:W-:Y:S01]  /*11a0*/  @!P3 LOP3.LUT R14, R4, 0x1, RZ, 0xc0, !PT ;  /* 0x00000001040eb812 */ /* 0x000fe200078ec0ff */
[----:B---3--:R-:W-:-:S02]  /*11b0*/  @!P4 IMAD.WIDE R8, R11, 0x4, R8 ;  /* 0x000000040b08c825 */ /* 0x008fc400078e0208 */
[----:B------:R-:W0:Y:S02]  /*11c0*/  @!P5 LDC.64 R10, c[0x0][0x248] ;  /* 0x00009200ff0adb82 */ /* 0x000e240000000a00 */
[----:B------:R-:W-:Y:S02]  /*11d0*/  @!P5 IMAD R33, R33, R18, RZ ;  /* 0x000000122121d224 */ /* 0x000fe400078e02ff */
[----:B------:R-:W-:-:S03]  /*11e0*/  @!P4 IMAD.WIDE.U32 R8, R13, 0x8, R8 ;  /* 0x000000080d08c825 */ /* 0x000fc600078e0008 */
[----:B------:R-:W-:-:S03]  /*11f0*/  @!P5 SHF.L.U32 R33, R33, 0x1, RZ ;  /* 0x000000012121d819 */ /* 0x000fc600000006ff */
[----:B------:R-:W3:Y:S01]  /*1200*/  @!P4 LDG.E.64 R8, desc[UR8][R8.64] ;  /* 0x000000080808c981 */ /* 0x000ee2000c1e1b00 */
[----:B--2---:R-:W-:Y:S02]  /*1210*/  @!P3 IMAD R17, R17, R15, R12 ;  /* 0x0000000f1111b224 */ /* 0x004fe400078e020c */
[----:B------:R-:W-:Y:S01]  /*1220*/  @!P3 IMAD R15, R15, R14, RZ ;  /* 0x0000000e0f0fb224 */ /* 0x000fe200078e02ff */
[----:B------:R-:W-:Y:S01]  /*1230*/  IADD3 R14, R19, 0x3, RZ ;  /* 0x00000003130e7810 */ /* 0x000fe20007ffe0ff */
[----:B------:R-:W1:Y:S01]  /*1240*/  @!P3 LDC.64 R12, c[0x0][0x248] ;  /* 0x00009200ff0cbb82 */ /* 0x000e620000000a00 */
[----:B0-----:R-:W-:Y:S02]  /*1250*/  @!P5 IMAD.WIDE R10, R33, 0x4, R10 ;  /* 0x00000004210ad825 */ /* 0x001fe400078e020a */
[----:B------:R-:W-:Y:S02]  /*1260*/  ISETP.EQ.OR P1, PT, R14, UR7, P2 ;  /* 0x000000070e007c0c */ /* 0x000fe40009722670 */
[----:B------:R-:W-:-:S02]  /*1270*/  @!P3 IMAD R16, R15, R18, RZ ;  /* 0x000000120f10b224 */ /* 0x000fc400078e02ff */
[----:B------:R-:W-:-:S03]  /*1280*/  @!P5 IMAD.WIDE.U32 R10, R21, 0x8, R10 ;  /* 0x00000008150ad825 */ /* 0x000fc600078e000a */
[----:B------:R-:W-:-:S03]  /*1290*/  @!P3 SHF.L.U32 R21, R16, 0x1, RZ ;  /* 0x000000011015b819 */ /* 0x000fc600000006ff */
[----:B------:R-:W2:Y:S03]  /*12a0*/  @!P5 LDG.E.64 R10, desc[UR8][R10.64] ;  /* 0x000000080a0ad981 */ /* 0x000ea6000c1e1b00 */
[----:B------:R-:W0:Y:S01]  /*12b0*/  @!P1 S2R R15, SR_CTAID.Y ;  /* 0x00000000000f9919 */ /* 0x000e220000002600 */
[----:B-1----:R-:W-:Y:S02]  /*12c0*/  @!P3 IMAD.WIDE R12, R21, 0x4, R12 ;  /* 0x00000004150cb825 */ /* 0x002fe400078e020c */
[----:B------:R-:W0:Y:S02]  /*12d0*/  @!P1 LDC R21, c[0x0][0x10] ;  /* 0x00000400ff159b82 */ /* 0x000e240000000800 */
[----:B------:R-:W-:Y:S01]  /*12e0*/  @!P3 IMAD.WIDE.U32 R16, R17, 0x8, R12 ;  /* 0x000000081110b825 */ /* 0x000fe200078e000c */
[----:B------:R-:W-:-:S03]  /*12f0*/  @!P1 LOP3.LUT R12, R4, 0x1, RZ, 0xc0, !PT ;  /* 0x00000001040c9812 */ /* 0x000fc600078ec0ff */
[----:B0-----:R-:W-:Y:S02]  /*1300*/  @!P1 IMAD R15, R14, R21, R15 ;  /* 0x000000150e0f9224 */ /* 0x001fe400078e020f */
[----:B------:R-:W-:Y:S02]  /*1310*/  @!P1 IMAD R21, R21, R12, RZ ;  /* 0x0000000c15159224 */ /* 0x000fe400078e02ff */
[----:B------:R-:W0:Y:S02]  /*1320*/  @!P1 LDC.64 R12, c[0x0][0x248] ;  /* 0x00009200ff0c9b82 */ /* 0x000e240000000a00 */
[----:B------:R-:W-:-:S05]  /*1330*/  @!P1 IMAD R21, R21, R18, RZ ;  /* 0x0000001215159224 */ /* 0x000fca00078e02ff */
[----:B------:R-:W-:-:S05]  /*1340*/  @!P1 SHF.L.U32 R21, R21, 0x1, RZ ;  /* 0x0000000115159819 */ /* 0x000fca00000006ff */
[----:B0-----:R-:W-:-:S04]  /*1350*/  @!P1 IMAD.WIDE R12, R21, 0x4, R12 ;  /* 0x00000004150c9825 */ /* 0x001fc800078e020c */
[----:B------:R-:W-:Y:S02]  /*1360*/  @!P1 IMAD.WIDE.U32 R14, R15, 0x8, R12 ;  /* 0x000000080f0e9825 */ /* 0x000fe400078e000c */
[----:B------:R-:W4:Y:S04]  /*1370*/  @!P3 LDG.E.64 R12, desc[UR8][R16.64] ;  /* 0x00000008100cb981 */ /* 0x000f28000c1e1b00 */
[----:B------:R-:W5:Y:S01]  /*1380*/  @!P1 LDG.E.64 R14, desc[UR8][R14.64] ;  /* 0x000000080e0e9981 */ /* 0x000f62000c1e1b00 */
[----:B------:R-:W-:Y:S02]  /*1390*/  IADD3 R20, R20, -0x4, RZ ;  /* 0xfffffffc14147810 */ /* 0x000fe40007ffe0ff */
[----:B------:R-:W-:Y:S01]  /*13a0*/  IADD3 R19, R19, 0x4, RZ ;  /* 0x0000000413137810 */ /* 0x000fe20007ffe0ff */
[----:B---3--:R-:W-:Y:S01]  /*13b0*/  @!P4 FADD.FTZ R22, R22, R8 ;  /* 0x000000081616c221 */ /* 0x008fe20000010000 */
[----:B------:R-:W-:Y:S01]  /*13c0*/  @!P4 FADD.FTZ R23, R23, R9 ;  /* 0x000000091717c221 */ /* 0x000fe20000010000 */
[----:B------:R-:W-:-:S02]  /*13d0*/  ISETP.NE.AND P4, PT, R20, RZ, PT ;  /* 0x000000ff1400720c */ /* 0x000fc40003f85270 */
[----:B--2---:R-:W-:Y:S01]  /*13e0*/  @!P5 FADD.FTZ R22, R22, R10 ;  /* 0x0000000a1616d221 */ /* 0x004fe20000010000 */
[----:B------:R-:W-:-:S03]  /*13f0*/  @!P5 FADD.FTZ R23, R23, R11 ;  /* 0x0000000b1717d221 */ /* 0x000fc60000010000 */
[----:B----4-:R-:W-:Y:S01]  /*1400*/  @!P3 FADD.FTZ R22, R22, R12 ;  /* 0x0000000c1616b221 */ /* 0x010fe20000010000 */
[----:B------:R-:W-:-:S03]  /*1410*/  @!P3 FADD.FTZ R23, R23, R13 ;  /* 0x0000000d1717b221 */ /* 0x000fc60000010000 */
[----:B-----5:R-:W-:Y:S01]  /*1420*/  @!P1 FADD.FTZ R22, R22, R14 ;  /* 0x0000000e16169221 */ /* 0x020fe20000010000 */
[----:B------:R-:W-:Y:S02]  /*1430*/  @!P1 FADD.FTZ R23, R23, R15 ;  /* 0x0000000f17179221 */ /* 0x000fe40000010000 */
[----:B------:R-:W-:Y:S05]  /*1440*/  @P4 BRA `(.L_x_2048) ;  /* 0xfffffffc00044947 */ /* 0x000fea000383ffff */
.L_x_2047:
        /* <DEDUP_REMOVED lines=8> */
[----:B0-----:R-:W-:Y:S01]  /*14d0*/  LOP3.LUT R11, R4, 0x1, RZ, 0xc0, !PT ;  /* 0x00000001040b7812 */ /* 0x001fe200078ec0ff */
[----:B------:R-:W-:-:S04]  /*14e0*/  ULDC UR5, c[0x0][0x10] ;  /* 0x0000040000057ab9 */ /* 0x000fc80000000800 */
[----:B------:R-:W-:-:S04]  /*14f0*/  IMAD R11, R11, UR5, RZ ;  /* 0x000000050b0b7c24 */ /* 0x000fc8000f8e02ff */
[----:B------:R-:W-:-:S05]  /*1500*/  IMAD R11, R11, R18, RZ ;  /* 0x000000120b0b7224 */ /* 0x000fca00078e02ff */
[----:B------:R-:W-:-:S05]  /*1510*/  SHF.L.U32 R11, R11, 0x1, RZ ;  /* 0x000000010b0b7819 */ /* 0x000fca00000006ff */
[----:B--2---:R-:W-:-:S04]  /*1520*/  IMAD.WIDE R8, R11, 0x4, R8 ;  /* 0x000000040b087825 */ /* 0x004fc800078e0208 */
[----:B-1----:R-:W-:-:S04]  /*1530*/  IMAD R11, R19, UR5, R12 ;  /* 0x00000005130b7c24 */ /* 0x002fc8000f8e020c */
[----:B------:R-:W-:-:S06]  /*1540*/  IMAD.WIDE.U32 R8, R11, 0x8, R8 ;  /* 0x000000080b087825 */ /* 0x000fcc00078e0008 */
[----:B------:R-:W2:Y:S02]  /*1550*/  LDG.E.64 R8, desc[UR8][R8.64] ;  /* 0x0000000808087981 */ /* 0x000ea4000c1e1b00 */
[----:B--2---:R-:W-:Y:S01]  /*1560*/  FADD.FTZ R22, R22, R8 ;  /* 0x0000000816167221 */ /* 0x004fe20000010000 */
[----:B------:R-:W-:-:S07]  /*1570*/  FADD.FTZ R23, R23, R9 ;  /* 0x0000000917177221 */ /* 0x000fce0000010000 */
.L_x_2050:
[----:B------:R-:W-:Y:S05]  /*1580*/  BSYNC B0 ;  /* 0x0000000000007941 */ /* 0x000fea0003800000 */
.L_x_2049:
[----:B------:R-:W-:Y:S05]  /*1590*/  @!P3 BRA `(.L_x_2044) ;  /* 0x00000000007cb947 */ /* 0x000fea0003800000 */
[C---:B------:R-:W-:Y:S02]  /*15a0*/  IADD3 R14, R19.reuse, 0x1, RZ ;  /* 0x00000001130e7810 */ /* 0x040fe40007ffe0ff */
[----:B------:R-:W-:Y:S02]  /*15b0*/  IADD3 R19, R19, 0x2, RZ ;  /* 0x0000000213137810 */ /* 0x000fe40007ffe0ff */
[----:B------:R-:W-:Y:S02]  /*15c0*/  ISETP.EQ.OR P3, PT, R14, UR7, P2 ;  /* 0x000000070e007c0c */ /* 0x000fe40009762670 */
[----:B------:R-:W-:-:S04]  /*15d0*/  ISETP.EQ.OR P1, PT, R19, UR7, P2 ;  /* 0x0000000713007c0c */ /* 0x000fc80009722670 */
[----:B------:R-:W-:-:S07]  /*15e0*/  ISETP.EQ.OR P1, PT, R10, 0x2, P1 ;  /* 0x000000020a00780c */ /* 0x000fce0000f22670 */
[----:B------:R-:W1:Y:S01]  /*15f0*/  @!P3 LDC R16, c[0x0][0x10] ;  /* 0x00000400ff10bb82 */ /* 0x000e620000000800 */
[----:B------:R-:W2:Y:S01]  /*1600*/  @!P3 S2R R15, SR_CTAID.Y ;  /* 0x00000000000fb919 */ /* 0x000ea20000002600 */
[----:B------:R-:W-:-:S04]  /*1610*/  @!P3 LOP3.LUT R17, R4, 0x1, RZ, 0xc0, !PT ;  /* 0x000000010411b812 */ /* 0x000fc800078ec0ff */
[----:B------:R-:W3:Y:S01]  /*1620*/  @!P1 S2R R12, SR_CTAID.Y ;  /* 0x00000000000c9919 */ /* 0x000ee20000002600 */
[----:B------:R-:W-:Y:S01]  /*1630*/  @!P1 LOP3.LUT R20, R4, 0x1, RZ, 0xc0, !PT ;  /* 0x0000000104149812 */ /* 0x000fe200078ec0ff */
[----:B------:R-:W4:Y:S08]  /*1640*/  @!P1 LDC R13, c[0x0][0x10] ;  /* 0x00000400ff0d9b82 */ /* 0x000f300000000800 */
[----:B0-----:R-:W0:Y:S08]  /*1650*/  @!P3 LDC.64 R10, c[0x0][0x248] ;  /* 0x00009200ff0abb82 */ /* 0x001e300000000a00 */
[----:B------:R-:W5:Y:S01]  /*1660*/  @!P1 LDC.64 R8, c[0x0][0x248] ;  /* 0x00009200ff089b82 */ /* 0x000f620000000a00 */
[----:B-1----:R-:W-:-:S04]  /*1670*/  @!P3 IMAD R17, R16, R17, RZ ;  /* 0x000000111011b224 */ /* 0x002fc800078e02ff */
[----:B------:R-:W-:Y:S02]  /*1680*/  @!P3 IMAD R17, R17, R18, RZ ;  /* 0x000000121111b224 */ /* 0x000fe400078e02ff */
[----:B----4-:R-:W-:-:S03]  /*1690*/  @!P1 IMAD R21, R13, R20, RZ ;  /* 0x000000140d159224 */ /* 0x010fc600078e02ff */
[----:B------:R-:W-:Y:S01]  /*16a0*/  @!P3 SHF.L.U32 R17, R17, 0x1, RZ ;  /* 0x000000011111b819 */ /* 0x000fe200000006ff */
[----:B--2---:R-:W-:Y:S02]  /*16b0*/  @!P3 IMAD R15, R14, R16, R15 ;  /* 0x000000100e0fb224 */ /* 0x004fe400078e020f */
[----:B------:R-:W-:Y:S02]  /*16c0*/  @!P1 IMAD R21, R21, R18, RZ ;  /* 0x0000001215159224 */ /* 0x000fe400078e02ff */
[----:B---3--:R-:W-:Y:S02]  /*16d0*/  @!P1 IMAD R13, R19, R13, R12 ;  /* 0x0000000d130d9224 */ /* 0x008fe400078e020c */
[----:B0-----:R-:W-:Y:S01]  /*16e0*/  @!P3 IMAD.WIDE R10, R17, 0x4, R10 ;  /* 0x00000004110ab825 */ /* 0x001fe200078e020a */
[----:B------:R-:W-:-:S03]  /*16f0*/  @!P1 SHF.L.U32 R21, R21, 0x1, RZ ;  /* 0x0000000115159819 */ /* 0x000fc600000006ff */
[----:B------:R-:W-:-:S04]  /*1700*/  @!P3 IMAD.WIDE.U32 R10, R15, 0x8, R10 ;  /* 0x000000080f0ab825 */ /* 0x000fc800078e000a */
[----:B-----5:R-:W-:Y:S02]  /*1710*/  @!P1 IMAD.WIDE R8, R21, 0x4, R8 ;  /* 0x0000000415089825 */ /* 0x020fe400078e0208 */
[----:B------:R-:W2:Y:S02]  /*1720*/  @!P3 LDG.E.64 R10, desc[UR8][R10.64] ;  /* 0x000000080a0ab981 */ /* 0x000ea4000c1e1b00 */
[----:B------:R-:W-:-:S06]  /*1730*/  @!P1 IMAD.WIDE.U32 R8, R13, 0x8, R8 ;  /* 0x000000080d089825 */ /* 0x000fcc00078e0008 */
[----:B------:R-:W3:Y:S01]  /*1740*/  @!P1 LDG.E.64 R8, desc[UR8][R8.64] ;  /* 0x0000000808089981 */ /* 0x000ee2000c1e1b00 */
[----:B--2---:R-:W-:Y:S01]  /*1750*/  @!P3 FADD.FTZ R22, R22, R10 ;  /* 0x0000000a1616b221 */ /* 0x004fe20000010000 */
[----:B------:R-:W-:-:S03]  /*1760*/  @!P3 FADD.FTZ R23, R23, R11 ;  /* 0x0000000b1717b221 */ /* 0x000fc60000010000 */
[----:B---3--:R-:W-:Y:S01]  /*1770*/  @!P1 FADD.FTZ R22, R22, R8 ;  /* 0x0000000816169221 */ /* 0x008fe20000010000 */
[----:B------:R-:W-:-:S07]  /*1780*/  @!P1 FADD.FTZ R23, R23, R9 ;  /* 0x0000000917179221 */ /* 0x000fce0000010000 */
.L_x_2044:
[----:B------:R-:W-:Y:S01]  /*1790*/  ULDC.64 UR10, c[0x0][0x218] ;  /* 0x00008600000a7ab9 */ /* 0x000fe20000000a00 */
[C---:B------:R-:W-:Y:S01]  /*17a0*/  LOP3.LUT P1, RZ, R32.reuse, UR7, RZ, 0xfc, !PT ;  /* 0x0000000720ff7c12 */ /* 0x040fe2000f82fcff */
[----:B------:R-:W2:Y:S01]  /*17b0*/  S2UR UR6, SR_CgaCtaId ;  /* 0x00000000000679c3 */ /* 0x000ea20000008800 */
[----:B------:R-:W-:Y:S01]  /*17c0*/  ISETP.EQ.U32.AND P3, PT, RZ, UR10, PT ;  /* 0x0000000aff007c0c */ /* 0x000fe2000bf62070 */
[----:B------:R-:W-:Y:S01]  /*17d0*/  IMAD.WIDE.U32 R8, R32, -0x55555555, RZ ;  /* 0xaaaaaaab20087825 */ /* 0x000fe200078e00ff */
[----:B------:R-:W-:Y:S02]  /*17e0*/  UMOV UR5, 0x400 ;  /* 0x0000040000057882 */ /* 0x000fe40000000000 */
[----:B------:R-:W-:Y:S01]  /*17f0*/  ISETP.EQ.OR.EX P1, PT, RZ, UR11, P1, P3 ;  /* 0x0000000bff007c0c */ /* 0x000fe20008f22730 */
[----:B------:R-:W-:Y:S01]  /*1800*/  ULDC.64 UR10, c[0x0][0x278] ;  /* 0x00009e00000a7ab9 */ /* 0x000fe20000000a00 */
[----:B------:R-:W-:Y:S01]  /*1810*/  SHF.R.U32.HI R9, RZ, 0x2, R9 ;  /* 0x00000002ff097819 */ /* 0x000fe20000011609 */
[----:B01----:R-:W0:Y:S04]  /*1820*/  LDC.64 R10, c[0x0][0x228] ;  /* 0x00008a00ff0a7b82 */ /* 0x003e280000000a00 */
        /* <DEDUP_REMOVED lines=8> */
[----:B------:R-:W-:Y:S01]  /*18b0*/  @!P1 FMUL.FTZ R8, R22, UR6 ;  /* 0x0000000616089c20 */ /* 0x000fe20008410000 */
[C---:B0-----:R-:W-:Y:S02]  /*18c0*/  IMAD.WIDE R10, R17.reuse, 0x4, R10 ;  /* 0x00000004110a7825 */ /* 0x041fe400078e020a */
[----:B------:R-:W-:Y:S02]  /*18d0*/  @!P2 STS.64 [UR5+0x78], R22 ;  /* 0x00007816ff00a988 */ /* 0x000fe40008000a05 */
[----:B-1----:R-:W-:-:S04]  /*18e0*/  IMAD.WIDE R12, R17, 0x4, R12 ;  /* 0x00000004110c7825 */ /* 0x002fc800078e020c */
[----:B---3--:R-:W-:-:S05]  /*18f0*/  @!P1 IMAD.WIDE R14, R5, 0x8, R14 ;  /* 0x00000008050e9825 */ /* 0x008fca00078e020e */
[----:B------:R0:W-:Y:S01]  /*1900*/  @!P1 STG.E.64 desc[UR8][R14.64], R8 ;  /* 0x000000080e009986 */ /* 0x0001e2000c101b08 */
[----:B------:R-:W-:Y:S06]  /*1910*/  BAR.SYNC.DEFER_BLOCKING 0x0 ;  /* 0x0000000000007b1d */ /* 0x000fec0000010000 */
[----:B------:R-:W2:Y:S04]  /*1920*/  LDG.E.64 R10, desc[UR8][R10.64] ;  /* 0x000000080a0a7981 */ /* 0x000ea8000c1e1b00 */
[----:B------:R-:W2:Y:S01]  /*1930*/  LDG.E.64 R12, desc[UR8][R12.64] ;  /* 0x000000080c0c7981 */ /* 0x000ea2000c1e1b00 */
[----:B0-----:R-:W-:-:S02]  /*1940*/  MOV R8, 0x3f800000 ;  /* 0x3f80000000087802 */ /* 0x001fc40000000f00 */
[----:B------:R-:W-:Y:S01]  /*1950*/  IADD3 R18, R30, 0xc0, RZ ;  /* 0x000000c01e127810 */ /* 0x000fe20007ffe0ff */
[----:B------:R-:W0:Y:S01]  /*1960*/  LDS.64 R16, [UR5+0x78] ;  /* 0x00007805ff107984 */ /* 0x000e220008000a00 */
[----:B------:R-:W-:Y:S01]  /*1970*/  ULDC.U8 UR5, c[0x0][0x28c] ;  /* 0x0000a30000057ab9 */ /* 0x000fe20000000000 */
[----:B------:R-:W-:Y:S02]  /*1980*/  ISETP.GE.U32.AND P2, PT, R2, UR10, PT ;  /* 0x0000000a02007c0c */ /* 0x000fe4000bf46070 */
[----:B------:R-:W-:Y:S02]  /*1990*/  ISETP.NE.AND P4, PT, RZ, UR5, PT ;  /* 0x00000005ff007c0c */ /* 0x000fe4000bf85270 */
[----:B------:R-:W-:Y:S02]  /*19a0*/  SHF.R.S32.HI R20, RZ, 0x1f, R18 ;  /* 0x0000001fff147819 */ /* 0x000fe40000011412 */
[----:B------:R-:W-:-:S04]  /*19b0*/  ISETP.GE.AND.EX P2, PT, R3, UR11, PT, P2 ;  /* 0x0000000b03007c0c */ /* 0x000fc8000bf46320 */
[----:B------:R-:W-:Y:S01]  /*19c0*/  ISETP.GT.U32.OR P2, PT, R32, 0x17f, P2 ;  /* 0x0000017f2000780c */ /* 0x000fe20001744470 */
[----:B0-----:R-:W-:-:S04]  /*19d0*/  FMUL.FTZ R16, R16, UR6 ;  /* 0x0000000610107c20 */ /* 0x001fc80008410000 */
[C---:B------:R-:W-:Y:S01]  /*19e0*/  FMUL.FTZ R0, R16.reuse, R16 ;  /* 0x0000001010007220 */ /* 0x040fe20000410000 */
[C---:B------:R-:W-:Y:S01]  /*19f0*/  FADD.FTZ R7, -R16.reuse, R7 ;  /* 0x0000000710077221 */ /* 0x040fe20000010100 */
[C---:B------:R-:W-:Y:S01]  /*1a00*/  FADD.FTZ R19, -R16.reuse, R26 ;  /* 0x0000001a10137221 */ /* 0x040fe20000010100 */
[C---:B------:R-:W-:Y:S01]  /*1a10*/  FADD.FTZ R9, -R16.reuse, R6 ;  /* 0x0000000610097221 */ /* 0x040fe20000010100 */
[----:B------:R-:W-:Y:S01]  /*1a20*/  FFMA.FTZ R0, R17, UR6, -R0 ;  /* 0x0000000611007c23 */ /* 0x000fe20008010800 */
[C---:B------:R-:W-:Y:S01]  /*1a30*/  FADD.FTZ R15, -R16.reuse, R24 ;  /* 0x00000018100f7221 */ /* 0x040fe20000010100 */
[C---:B------:R-:W-:Y:S01]  /*1a40*/  FADD.FTZ R25, -R16.reuse, R25 ;  /* 0x0000001910197221 */ /* 0x040fe20000010100 */
[C---:B------:R-:W-:Y:S01]  /*1a50*/  FADD.FTZ R27, -R16.reuse, R27 ;  /* 0x0000001b101b7221 */ /* 0x040fe20000010100 */
[----:B------:R-:W-:Y:S01]  /*1a60*/  FADD.FTZ R21, -R16, R28 ;  /* 0x0000001c10157221 */ /* 0x000fe20000010100 */
[----:B------:R-:W-:Y:S01]  /*1a70*/  FSETP.GTU.FTZ.AND P1, PT, R0, RZ, PT ;  /* 0x000000ff0000720b */ /* 0x000fe20003f3c000 */
[----:B------:R-:W-:-:S12]  /*1a80*/  FADD.FTZ R29, -R16, R29 ;  /* 0x0000001d101d7221 */ /* 0x000fd80000010100 */
[----:B------:R-:W0:Y:S02]  /*1a90*/  @P1 LDC R17, c[0x0][0x238] ;  /* 0x00008e00ff111b82 */ /* 0x000e240000000800 */
[----:B0-----:R-:W-:Y:S01]  /*1aa0*/  @P1 FADD.FTZ R17, R0, R17 ;  /* 0x0000001100111221 */ /* 0x001fe20000010000 */
[----:B------:R-:W-:-:S03]  /*1ab0*/  IADD3 R0, R30, 0x80, RZ ;  /* 0x000000801e007810 */ /* 0x000fc60007ffe0ff */
[----:B------:R-:W0:Y:S01]  /*1ac0*/  @P1 MUFU.RSQ R8, R17 ;  /* 0x0000001100081308 */ /* 0x000e220000001400 */
[----:B------:R-:W-:Y:S02]  /*1ad0*/  ISETP.GE.U32.AND P3, PT, R0, UR10, PT ;  /* 0x0000000a00007c0c */ /* 0x000fe4000bf66070 */
[----:B------:R-:W-:-:S04]  /*1ae0*/  ISETP.GE.U32.AND P1, PT, R18, UR10, PT ;  /* 0x0000000a12007c0c */ /* 0x000fc8000bf26070 */
[----:B------:R-:W-:-:S04]  /*1af0*/  ISETP.GE.AND.EX P1, PT, R20, UR11, PT, P1 ;  /* 0x0000000b14007c0c */ /* 0x000fc8000bf26310 */
[----:B------:R-:W-:Y:S01]  /*1b00*/  ISETP.GT.U32.OR P1, PT, R32, 0x17f, P1 ;  /* 0x0000017f2000780c */ /* 0x000fe20000f24470 */
[-C--:B0-----:R-:W-:Y:S01]  /*1b10*/  FMUL.FTZ R22, R7, R8.reuse ;  /* 0x0000000807167220 */ /* 0x081fe20000410000 */
[-C--:B------:R-:W-:Y:S01]  /*1b20*/  FMUL.FTZ R7, R19, R8.reuse ;  /* 0x0000000813077220 */ /* 0x080fe20000410000 */
[----:B------:R-:W-:Y:S01]  /*1b30*/  SHF.R.S32.HI R19, RZ, 0x1f, R0 ;  /* 0x0000001fff137819 */ /* 0x000fe20000011400 */
[-C--:B------:R-:W-:Y:S01]  /*1b40*/  FMUL.FTZ R9, R9, R8.reuse ;  /* 0x0000000809097220 */ /* 0x080fe20000410000 */
[-C--:B------:R-:W-:Y:S01]  /*1b50*/  FMUL.FTZ R15, R15, R8.reuse ;  /* 0x000000080f0f7220 */ /* 0x080fe20000410000 */
[-C--:B------:R-:W-:Y:S01]  /*1b60*/  FMUL.FTZ R24, R25, R8.reuse ;  /* 0x0000000819187220 */ /* 0x080fe20000410000 */
[-C--:B------:R-:W-:Y:S01]  /*1b70*/  FMUL.FTZ R26, R27, R8.reuse ;  /* 0x000000081b1a7220 */ /* 0x080fe20000410000 */
[-C--:B------:R-:W-:Y:S01]  /*1b80*/  FMUL.FTZ R21, R21, R8.reuse ;  /* 0x0000000815157220 */ /* 0x080fe20000410000 */
[----:B------:R-:W-:Y:S01]  /*1b90*/  FMUL.FTZ R28, R29, R8 ;  /* 0x000000081d1c7220 */ /* 0x000fe20000410000 */
[----:B------:R-:W-:-:S04]  /*1ba0*/  ISETP.GE.AND.EX P3, PT, R19, UR11, PT, P3 ;  /* 0x0000000b13007c0c */ /* 0x000fc8000bf66330 */
[----:B------:R-:W-:Y:S01]  /*1bb0*/  ISETP.GT.U32.OR P3, PT, R32, 0x17f, P3 ;  /* 0x0000017f2000780c */ /* 0x000fe20001f64470 */
[C-C-:B--2---:R-:W-:Y:S01]  /*1bc0*/  FFMA.FTZ R16, R10.reuse, R9, R12.reuse ;  /* 0x000000090a107223 */ /* 0x144fe2000001000c */
[C-C-:B------:R-:W-:Y:S01]  /*1bd0*/  FFMA.FTZ R6, R10.reuse, R15, R12.reuse ;  /* 0x0000000f0a067223 */ /* 0x140fe2000001000c */
[C-C-:B------:R-:W-:Y:S01]  /*1be0*/  FFMA.FTZ R8, R10.reuse, R7, R12.reuse ;  /* 0x000000070a087223 */ /* 0x140fe2000001000c */
[----:B------:R-:W-:Y:S01]  /*1bf0*/  FFMA.FTZ R14, R10, R21, R12 ;  /* 0x000000150a0e7223 */ /* 0x000fe2000001000c */
[C-C-:B------:R-:W-:Y:S01]  /*1c00*/  FFMA.FTZ R7, R11.reuse, R24, R13.reuse ;  /* 0x000000180b077223 */ /* 0x140fe2000001000d */
[C-C-:B------:R-:W-:Y:S01]  /*1c10*/  FFMA.FTZ R9, R11.reuse, R26, R13.reuse ;  /* 0x0000001a0b097223 */ /* 0x140fe2000001000d */
        /* <DEDUP_REMOVED lines=13> */
.L_x_2051:
[----:B------:R-:W-:Y:S04]  /*1cf0*/  BSSY B0, `(.L_x_2052) ;  /* 0x000000d000007945 */ /* 0x000fe80003800000 */
[----:B------:R-:W-:Y:S05]  /*1d00*/  @!P0 BRA `(.L_x_2053) ;  /* 0x00000000002c8947 */ /* 0x000fea0003800000 */
[----:B------:R-:W-:Y:S01]  /*1d10*/  ULDC.64 UR10, c[0x0][0x270] ;  /* 0x00009c00000a7ab9 */ /* 0x000fe20000000a00 */
[----:B------:R-:W-:Y:S01]  /*1d20*/  MOV R10, R34 ;  /* 0x00000022000a7202 */ /* 0x000fe20000000f00 */
[----:B------:R-:W-:Y:S01]  /*1d30*/  IMAD R13, R31, UR10, RZ ;  /* 0x0000000a1f0d7c24 */ /* 0x000fe2000f8e02ff */
[----:B------:R-:W-:-:S03]  /*1d40*/  MOV R11, R37 ;  /* 0x00000025000b7202 */ /* 0x000fc60000000f00 */
[C---:B------:R-:W-:Y:S02]  /*1d50*/  IMAD R13, R30.reuse, UR11, R13 ;  /* 0x0000000b1e0d7c24 */ /* 0x040fe4000f8e020d */
[----:B------:R-:W-:Y:S01]  /*1d60*/  IMAD.WIDE.U32 R10, R30, UR10, R10 ;  /* 0x0000000a1e0a7c25 */ /* 0x000fe2000f8e000a */
[----:B------:R-:W-:Y:S02]  /*1d70*/  ULDC.64 UR10, c[0x0][0x210] ;  /* 0x00008400000a7ab9 */ /* 0x000fe40000000a00 */
[----:B------:R-:W-:Y:S02]  /*1d80*/  LEA R12, P5, R10, UR10, 0x2 ;  /* 0x0000000a0a0c7c11 */ /* 0x000fe4000f8a10ff */
[----:B------:R-:W-:-:S04]  /*1d90*/  IADD3 R13, R11, R13, RZ ;  /* 0x0000000d0b0d7210 */ /* 0x000fc80007ffe0ff */
[----:B------:R-:W-:-:S05]  /*1da0*/  LEA.HI.X R13, R10, UR11, R13, 0x2, P5 ;  /* 0x0000000b0a0d7c11 */ /* 0x000fca000a8f140d */
[----:B------:R0:W-:Y:S02]  /*1db0*/  STG.E.64 desc[UR8][R12.64], R16 ;  /* 0x000000100c007986 */ /* 0x0001e4000c101b08 */
.L_x_2053:
[----:B------:R-:W-:Y:S05]  /*1dc0*/  BSYNC B0 ;  /* 0x0000000000007941 */ /* 0x000fea0003800000 */
.L_x_2052:
        /* <DEDUP_REMOVED lines=11> */
.L_x_2054:
[----:B------:R-:W-:Y:S04]  /*1e80*/  BSSY B0, `(.L_x_2055) ;  /* 0x000000d000007945 */ /* 0x000fe80003800000 */
[----:B------:R-:W-:Y:S05]  /*1e90*/  @P2 BRA `(.L_x_2056) ;  /* 0x00000000002c2947 */ /* 0x000fea0003800000 */
[----:B------:R-:W-:Y:S01]  /*1ea0*/  ULDC.64 UR10, c[0x0][0x270] ;  /* 0x00009c00000a7ab9 */ /* 0x000fe20000000a00 */
[----:B------:R-:W-:Y:S01]  /*1eb0*/  MOV R10, R34 ;  /* 0x00000022000a7202 */ /* 0x000fe20000000f00 */
[----:B------:R-:W-:Y:S01]  /*1ec0*/  IMAD R3, R3, UR10, RZ ;  /* 0x0000000a03037c24 */ /* 0x000fe2000f8e02ff */
[----:B------:R-:W-:-:S03]  /*1ed0*/  MOV R11, R37 ;  /* 0x00000025000b7202 */ /* 0x000fc60000000f00 */
[C---:B------:R-:W-:Y:S02]  /*1ee0*/  IMAD R3, R2.reuse, UR11, R3 ;  /* 0x0000000b02037c24 */ /* 0x040fe4000f8e0203 */
[----:B------:R-:W-:Y:S01]  /*1ef0*/  IMAD.WIDE.U32 R10, R2, UR10, R10 ;  /* 0x0000000a020a7c25 */ /* 0x000fe2000f8e000a */
[----:B------:R-:W-:Y:S02]  /*1f00*/  ULDC.64 UR10, c[0x0][0x210] ;  /* 0x00008400000a7ab9 */ /* 0x000fe40000000a00 */
[----:B0-----:R-:W-:Y:S02]  /*1f10*/  LEA R12, P2, R10, UR10, 0x2 ;  /* 0x0000000a0a0c7c11 */ /* 0x001fe4000f8410ff */
[----:B------:R-:W-:-:S04]  /*1f20*/  IADD3 R3, R11, R3, RZ ;  /* 0x000000030b037210 */ /* 0x000fc80007ffe0ff */
[----:B------:R-:W-:-:S05]  /*1f30*/  LEA.HI.X R13, R10, UR11, R3, 0x2, P2 ;  /* 0x0000000b0a0d7c11 */ /* 0x000fca00090f1403 */
[----:B------:R1:W-:Y:S02]  /*1f40*/  STG.E.64 desc[UR8][R12.64], R6 ;  /* 0x000000060c007986 */ /* 0x0003e4000c101b08 */
.L_x_2056:
[----:B------:R-:W-:Y:S05]  /*1f50*/  BSYNC B0 ;  /* 0x0000000000007941 */ /* 0x000fea0003800000 */
.L_x_2055:
        /* <DEDUP_REMOVED lines=11> */
.L_x_2057:
[----:B------:R-:W-:Y:S04]  /*2010*/  BSSY B0, `(.L_x_2058) ;  /* 0x000000d000007945 */ /* 0x000fe80003800000 */
[----:B------:R-:W-:Y:S05]  /*2020*/  @P3 BRA `(.L_x_2059) ;  /* 0x00000000002c3947 */ /* 0x000fea0003800000 */
[----:B------:R-:W-:Y:S01]  /*2030*/  ULDC.64 UR10, c[0x0][0x270] ;  /* 0x00009c00000a7ab9 */ /* 0x000fe20000000a00 */
[----:B-1----:R-:W-:Y:S01]  /*2040*/  MOV R6, R34 ;  /* 0x0000002200067202 */ /* 0x002fe20000000f00 */
        /* <DEDUP_REMOVED lines=9> */
.L_x_2059:
[----:B------:R-:W-:Y:S05]  /*20e0*/  BSYNC B0 ;  /* 0x0000000000007941 */ /* 0x000fea0003800000 */
.L_x_2058:
[----:B------:R-:W-:Y:S05]  /*20f0*/  @!P4 BRA `(.L_x_2060) ;  /* 0x000000000028c947 */ /* 0x000fea0003800000 */
[----:B------:R-:W-:Y:S01]  /*2100*/  FMUL.FTZ R0, R14, -1.4426950216293334961 ;  /* 0xbfb8aa3b0e007820 */ /* 0x000fe20000410000 */
[----:B-12---:R-:W-:-:S05]  /*2110*/  FMUL.FTZ R6, R15, -1.4426950216293334961 ;  /* 0xbfb8aa3b0f067820 */ /* 0x006fca0000410000 */
        /* <DEDUP_REMOVED lines=8> */
.L_x_2060:
[----:B------:R-:W-:Y:S04]  /*21a0*/  BSSY B0, `(.L_x_2061) ;  /* 0x000000c000007945 */ /* 0x000fe80003800000 */
[----:B------:R-:W-:Y:S05]  /*21b0*/  @P1 BRA `(.L_x_2062) ;  /* 0x0000000000281947 */ /* 0x000fea0003800000 */
[----:B------:R-:W-:Y:S01]  /*21c0*/  ULDC.64 UR10, c[0x0][0x270] ;  /* 0x00009c00000a7ab9 */ /* 0x000fe20000000a00 */
[----:B------:R-:W-:Y:S01]  /*21d0*/  MOV R35, R37 ;  /* 0x0000002500237202 */ /* 0x000fe20000000f00 */
[----:B------:R-:W-:Y:S02]  /*21e0*/  IMAD R3, R20, UR10, RZ ;  /* 0x0000000a14037c24 */ /* 0x000fe4000f8e02ff */
[----:B------:R-:W-:-:S04]  /*21f0*/  IMAD.WIDE.U32 R34, R18, UR10, R34 ;  /* 0x0000000a12227c25 */ /* 0x000fc8000f8e0022 */
[----:B------:R-:W-:Y:S01]  /*2200*/  IMAD R3, R18, UR11, R3 ;  /* 0x0000000b12037c24 */ /* 0x000fe2000f8e0203 */
[----:B------:R-:W-:Y:S02]  /*2210*/  ULDC.64 UR10, c[0x0][0x210] ;  /* 0x00008400000a7ab9 */ /* 0x000fe40000000a00 */
[----:B-12---:R-:W-:Y:S02]  /*2220*/  LEA R6, P1, R34, UR10, 0x2 ;  /* 0x0000000a22067c11 */ /* 0x006fe4000f8210ff */
[----:B------:R-:W-:-:S04]  /*2230*/  IADD3 R3, R35, R3, RZ ;  /* 0x0000000323037210 */ /* 0x000fc80007ffe0ff */
[----:B------:R-:W-:-:S05]  /*2240*/  LEA.HI.X R7, R34, UR11, R3, 0x2, P1 ;  /* 0x0000000b22077c11 */ /* 0x000fca00088f1403 */
[----:B------:R3:W-:Y:S02]  /*2250*/  STG.E.64 desc[UR8][R6.64], R14 ;  /* 0x0000000e06007986 */ /* 0x0007e4000c101b08 */
.L_x_2062:
[----:B------:R-:W-:Y:S05]  /*2260*/  BSYNC B0 ;  /* 0x0000000000007941 */ /* 0x000fea0003800000 */
.L_x_2061:
[----:B------:R-:W4:Y:S01]  /*2270*/  LDC R0, c[0x0][0x10] ;  /* 0x00000400ff007b82 */ /* 0x000f220000000800 */
[----:B------:R-:W-:Y:S02]  /*2280*/  IADD3 R4, R4, 0x1, RZ ;  /* 0x0000000104047810 */ /* 0x000fe40007ffe0ff */
[----:B----4-:R-:W-:-:S04]  /*2290*/  IADD3 R5, R0, R5, RZ ;  /* 0x0000000500057210 */ /* 0x010fc80007ffe0ff */
[----:B------:R-:W-:-:S13]  /*22a0*/  ISETP.GE.AND P1, PT, R5, UR4, PT ;  /* 0x0000000405007c0c */ /* 0x000fda000bf26270 */
[----:B------:R-:W-:Y:S05]  /*22b0*/  @!P1 BRA `(.L_x_2063) ;  /* 0xffffffdc00a49947 */ /* 0x000fea000383ffff */
[----:B------:R-:W-:Y:S05]  /*22c0*/  EXIT ;  /* 0x000000000000794d */ /* 0x000fea0003800000 */
.L_x_2064:
        /* <DEDUP_REMOVED lines=11> */
.L_x_2341:


//--------------------- .text._Z35group_norm_nhwc_fwd_one_pass_kernelI11Fp32IOFp32WLi512ELi12ELi384EEv26Group_norm_nhwc_fwd_params --------------------------
	.section	.text._Z35group_norm_nhwc_fwd_one_pass_kernelI11Fp32IOFp32WLi512ELi12ELi384EEv26Group_norm_nhwc_fwd_params,"ax",@progbits
	.align	128
        .global         _Z35group_norm_nhwc_fwd_one_pass_kernelI11Fp32IOFp32WLi512ELi12ELi384EEv26Group_norm_nhwc_fwd_params
        .type           _Z35group_norm_nhwc_fwd_one_pass_kernelI11Fp32IOFp32WLi512ELi12ELi384EEv26Group_norm_nhwc_fwd_params,@function
        .size           _Z35group_norm_nhwc_fwd_one_pass_kernelI11Fp32IOFp32WLi512ELi12ELi384EEv26Group_norm_nhwc_fwd_params,(.L_x_2342 - _Z35group_norm_nhwc_fwd_one_pass_kernelI11Fp32IOFp32WLi512ELi12ELi384EEv26Group_norm_nhwc_fwd_params)
        .other          _Z35group_norm_nhwc_fwd_one_pass_kernelI11Fp32IOFp32WLi512ELi12ELi384EEv26Group_norm_nhwc_fwd_params,@"STO_CUDA_ENTRY STV_DEFAULT"
_Z35group_norm_nhwc_fwd_one_pass_kernelI11Fp32IOFp32WLi512ELi12ELi384EEv26Group_norm_nhwc_fwd_params:
.text._Z35group_norm_nhwc_fwd_one_pass_kernelI11Fp32IOFp32WLi512ELi12ELi384EEv26Group_norm_nhwc_fwd_params:
        /* <DEDUP_REMOVED lines=38> */
.L_x_2098:
[----:B--2---:R-:W0:Y:S01]  /*0260*/  LDC R19, c[0x0][0x288] ;  /* 0x0000a200ff137b82 */ /* 0x004e220000000800 */
[----:B------:R-:W-:Y:S01]  /*0270*/  ULDC.64 UR14, c[0x0][0x278] ;  /* 0x00009e00000e7ab9 */ /* 0x000fe20000000a00 */
[----:B------:R-:W-:Y:S01]  /*0280*/  SHF.R.S32.HI R27, RZ, 0x1f, R40 ;  /* 0x0000001fff1b7819 */ /* 0x000fe20000011428 */
        /* <DEDUP_REMOVED lines=8> */
[----:B0-----:R-:W-:-:S09]  /*0310*/  IABS R13, R19 ;  /* 0x00000013000d7213 */ /* 0x001fd20000000000 */
[----:B------:R-:W0:Y:S01]  /*0320*/  @!P4 LDC.64 R22, c[0x0][0x220] ;  /* 0x00008800ff16cb82 */ /* 0x000e220000000a00 */
[----:B------:R-:W2:Y:S08]  /*0330*/  I2F.RP R12, R13 ;  /* 0x0000000d000c7306 */ /* 0x000eb00000209400 */
[----:B--2---:R-:W2:Y:S02]  /*0340*/  MUFU.RCP R12, R12 ;  /* 0x0000000c000c7308 */ /* 0x004ea40000001000 */
[----:B--2---:R-:W-:-:S06]  /*0350*/  IADD3 R10, R12, 0xffffffe, RZ ;  /* 0x0ffffffe0c0a7810 */ /* 0x004fcc0007ffe0ff */
[----:B------:R2:W3:Y:S02]  /*0360*/  F2I.FTZ.U32.TRUNC.NTZ R11, R10 ;  /* 0x0000000a000b7305 */ /* 0x0004e4000021f000 */
[----:B--2---:R-:W-:Y:S02]  /*0370*/  MOV R10, RZ ;  /* 0x000000ff000a7202 */ /* 0x004fe40000000f00 */
[----:B---3--:R-:W-:-:S05]  /*0380*/  IADD3 R14, RZ, -R11, RZ ;  /* 0x8000000bff0e7210 */ /* 0x008fca0007ffe0ff */
[----:B------:R-:W-:Y:S01]  /*0390*/  IMAD R15, R14, R13, RZ ;  /* 0x0000000d0e0f7224 */ /* 0x000fe200078e02ff */
[----:B------:R-:W-:-:S03]  /*03a0*/  IABS R14, R44 ;  /* 0x0000002c000e7213 */ /* 0x000fc60000000000 */
[----:B------:R-:W-:Y:S01]  /*03b0*/  IMAD.HI.U32 R11, R11, R15, R10 ;  /* 0x0000000f0b0b7227 */ /* 0x000fe200078e000a */
[----:B------:R-:W-:-:S04]  /*03c0*/  LOP3.LUT R10, R44, R19, RZ, 0x3c, !PT ;  /* 0x000000132c0a7212 */ /* 0x000fc800078e3cff */
[----:B------:R-:W-:Y:S01]  /*03d0*/  ISETP.GE.AND P3, PT, R10, RZ, PT ;  /* 0x000000ff0a00720c */ /* 0x000fe20003f66270 */
[----:B------:R-:W-:-:S05]  /*03e0*/  IMAD.HI.U32 R11, R11, R14, RZ ;  /* 0x0000000e0b0b7227 */ /* 0x000fca00078e00ff */
[----:B------:R-:W-:-:S05]  /*03f0*/  IADD3 R12, -R11, RZ, RZ ;  /* 0x000000ff0b0c7210 */ /* 0x000fca0007ffe1ff */
[C---:B------:R-:W-:Y:S02]  /*0400*/  IMAD R12, R13.reuse, R12, R14 ;  /* 0x0000000c0d0c7224 */ /* 0x040fe400078e020e */
[----:B------:R-:W2:Y:S03]  /*0410*/  @P0 LDC.64 R14, c[0x0][0x270] ;  /* 0x00009c00ff0e0b82 */ /* 0x000ea60000000a00 */
        /* <DEDUP_REMOVED lines=17> */
[----:B------:R-:W3:Y:S01]  /*0530*/  @!P4 LDC.64 R10, c[0x0][0x270] ;  /* 0x00009c00ff0acb82 */ /* 0x000ee20000000a00 */
[----:B------:R-:W-:Y:S01]  /*0540*/  IMAD R12, R12, UR12, RZ ;  /* 0x0000000c0c0c7c24 */ /* 0x000fe2000f8e02ff */
[----:B------:R-:W-:Y:S01]  /*0550*/  ISETP.GE.AND.EX P3, PT, R25, UR15, PT, P3 ;  /* 0x0000000f19007c0c */ /* 0x000fe2000bf66330 */
[----:B------:R-:W-:-:S02]  /*0560*/  IMAD R46, R46, 0xc, RZ ;  /* 0x0000000c2e2e7824 */ /* 0x000fc400078e02ff */
[----:B------:R-:W-:Y:S01]  /*0570*/  IMAD R51, R13, UR13, R12 ;  /* 0x0000000d0d337c24 */ /* 0x000fe2000f8e020c */
[----:B------:R-:W-:Y:S01]  /*0580*/  ISETP.GT.U32.OR P3, PT, R5, 0x17f, P3 ;  /* 0x0000017f0500780c */ /* 0x000fe20001f64470 */
[----:B--2---:R-:W-:Y:S01]  /*0590*/  @P0 IMAD R12, R3, R14, RZ ;  /* 0x0000000e030c0224 */ /* 0x004fe200078e02ff */
[----:B------:R-:W-:Y:S01]  /*05a0*/  IADD3 R48, P2, R45, R46, RZ ;  /* 0x0000002e2d307210 */ /* 0x000fe20007f5e0ff */
[----:B------:R-:W2:Y:S03]  /*05b0*/  @!P1 LDC.64 R20, c[0x0][0x270] ;  /* 0x00009c00ff149b82 */ /* 0x000ea60000000a00 */
[----:B------:R-:W-:Y:S01]  /*05c0*/  LEA.HI.X.SX32 R49, R46, R19, 0x1, P2 ;  /* 0x000000132e317211 */ /* 0x000fe200010f0eff */
[----:B------:R-:W-:Y:S01]  /*05d0*/  @P0 IMAD R19, R42, R15, R12 ;  /* 0x0000000f2a130224 */ /* 0x000fe200078e020c */
[----:B------:R-:W-:Y:S01]  /*05e0*/  ISETP.GE.U32.AND P2, PT, R8, UR14, PT ;  /* 0x0000000e08007c0c */ /* 0x000fe2000bf46070 */
[----:B------:R-:W-:-:S05]  /*05f0*/  IMAD.WIDE.U32 R48, R13, UR12, R48 ;  /* 0x0000000c0d307c25 */ /* 0x000fca000f8e0030 */
[----:B------:R-:W-:Y:S01]  /*0600*/  IADD3 R51, R49, R51, RZ ;  /* 0x0000003331337210 */ /* 0x000fe20007ffe0ff */
[----:B---3--:R-:W-:Y:S01]  /*0610*/  @!P4 IMAD R27, R27, R10, RZ ;  /* 0x0000000a1b1bc224 */ /* 0x008fe200078e02ff */
[-C--:B------:R-:W-:Y:S02]  /*0620*/  @!P4 MOV R12, R48.reuse ;  /* 0x00000030000cc202 */ /* 0x080fe40000000f00 */
[----:B------:R-:W-:Y:S01]  /*0630*/  @!P4 MOV R13, R51 ;  /* 0x00000033000dc202 */ /* 0x000fe20000000f00 */
[C---:B------:R-:W-:Y:S01]  /*0640*/  @!P4 IMAD R29, R40.reuse, R11, R27 ;  /* 0x0000000b281dc224 */ /* 0x040fe200078e021b */
[----:B------:R-:W-:Y:S02]  /*0650*/  SHF.R.S32.HI R27, RZ, 0x1f, R8 ;  /* 0x0000001fff1b7819 */ /* 0x000fe40000011408 */
[----:B------:R-:W-:Y:S01]  /*0660*/  @P0 MOV R50, R48 ;  /* 0x0000003000320202 */ /* 0x000fe20000000f00 */
[----:B------:R-:W-:Y:S01]  /*0670*/  @!P4 IMAD.WIDE.U32 R10, R40, R10, R12 ;  /* 0x0000000a280ac225 */ /* 0x000fe200078e000c */
[----:B------:R-:W-:Y:S01]  /*0680*/  ISETP.GE.AND.EX P2, PT, R27, UR15, PT, P2 ;  /* 0x0000000f1b007c0c */ /* 0x000fe2000bf46320 */
[----:B------:R-:W3:Y:S02]  /*0690*/  @!P1 LDC.64 R12, c[0x0][0x220] ;  /* 0x00008800ff0c9b82 */ /* 0x000ee40000000a00 */
[----:B--2---:R-:W-:Y:S01]  /*06a0*/  @!P1 IMAD R17, R17, R20, RZ ;  /* 0x0000001411119224 */ /* 0x004fe200078e02ff */
[----:B------:R-:W-:Y:S01]  /*06b0*/  @!P4 IADD3 R11, R11, R29, RZ ;  /* 0x0000001d0b0bc210 */ /* 0x000fe20007ffe0ff */
[----:B------:R-:W-:Y:S01]  /*06c0*/  @P0 IMAD.WIDE.U32 R14, R42, R14, R50 ;  /* 0x0000000e2a0e0225 */ /* 0x000fe200078e0032 */
[----:B0-----:R-:W-:-:S02]  /*06d0*/  @!P4 LEA R22, P6, R10, R22, 0x2 ;  /* 0x000000160a16c211 */ /* 0x001fc400078c10ff */
[----:B------:R-:W-:Y:S01]  /*06e0*/  ISETP.GT.U32.OR P2, PT, R5, 0x17f, P2 ;  /* 0x0000017f0500780c */ /* 0x000fe20001744470 */
[----:B------:R-:W-:Y:S01]  /*06f0*/  @!P1 IMAD R33, R6, R21, R17 ;  /* 0x0000001506219224 */ /* 0x000fe200078e0211 */
[----:B------:R-:W-:Y:S01]  /*0700*/  @!P4 LEA.HI.X R23, R10, R23, R11, 0x2, P6 ;  /* 0x000000170a17c211 */ /* 0x000fe200030f140b */
[----:B------:R-:W0:Y:S01]  /*0710*/  @!P3 LDC.64 R16, c[0x0][0x220] ;  /* 0x00008800ff10bb82 */ /* 0x000e220000000a00 */
[----:B------:R-:W-:Y:S02]  /*0720*/  @!P1 MOV R10, R48 ;  /* 0x00000030000a9202 */ /* 0x000fe40000000f00 */
[----:B------:R-:W-:Y:S02]  /*0730*/  @!P1 MOV R11, R51 ;  /* 0x00000033000b9202 */ /* 0x000fe40000000f00 */
[----:B------:R-:W-:Y:S02]  /*0740*/  SHF.R.S32.HI R29, RZ, 0x1f, R9 ;  /* 0x0000001fff1d7819 */ /* 0x000fe40000011409 */
[----:B------:R-:W-:Y:S01]  /*0750*/  ISETP.GE.U32.AND P6, PT, R9, UR14, PT ;  /* 0x0000000e09007c0c */ /* 0x000fe2000bfc6070 */
[----:B------:R-:W-:Y:S01]  /*0760*/  @!P1 IMAD.WIDE.U32 R20, R6, R20, R10 ;  /* 0x0000001406149225 */ /* 0x000fe200078e000a */
[----:B------:R-:W-:-:S02]  /*0770*/  @P0 IADD3 R15, R15, R19, RZ ;  /* 0x000000130f0f0210 */ /* 0x000fc40007ffe0ff */
[----:B------:R-:W-:Y:S01]  /*0780*/  MOV R11, RZ ;  /* 0x000000ff000b7202 */ /* 0x000fe20000000f00 */
[----:B------:R-:W2:Y:S01]  /*0790*/  @!P3 LDC.64 R18, c[0x0][0x270] ;  /* 0x00009c00ff12bb82 */ /* 0x000ea20000000a00 */
[----:B------:R-:W-:Y:S02]  /*07a0*/  MOV R10, RZ ;  /* 0x000000ff000a7202 */ /* 0x000fe40000000f00 */
[C---:B-1----:R-:W-:Y:S02]  /*07b0*/  @P0 LEA R30, P5, R14.reuse, R30, 0x2 ;  /* 0x0000001e0e1e0211 */ /* 0x042fe400078a10ff */
[----:B------:R-:W-:Y:S02]  /*07c0*/  ISETP.GE.AND.EX P6, PT, R29, UR15, PT, P6 ;  /* 0x0000000f1d007c0c */ /* 0x000fe4000bfc6360 */
[----:B------:R1:W4:Y:S01]  /*07d0*/  @!P4 LDG.E.64 R10, desc[UR8][R22.64] ;  /* 0x00000008160ac981 */ /* 0x000322000c1e1b00 */
[----:B------:R-:W-:Y:S02]  /*07e0*/  @P0 LEA.HI.X R31, R14, R31, R15, 0x2, P5 ;  /* 0x0000001f0e1f0211 */ /* 0x000fe400028f140f */
[----:B------:R-:W-:Y:S01]  /*07f0*/  ISETP.GT.U32.OR P4, PT, R5, 0x17f, P6 ;  /* 0x0000017f0500780c */ /* 0x000fe20003784470 */
[----:B------:R-:W5:Y:S01]  /*0800*/  @!P2 LDC.64 R14, c[0x0][0x270] ;  /* 0x00009c00ff0eab82 */ /* 0x000f620000000a00 */
[----:B------:R-:W-:-:S02]  /*0810*/  ISETP.GE.U32.AND P5, PT, R38, UR14, PT ;  /* 0x0000000e26007c0c */ /* 0x000fc4000bfa6070 */
[----:B------:R-:W-:Y:S02]  /*0820*/  @!P1 IADD3 R21, R21, R33, RZ ;  /* 0x0000002115159210 */ /* 0x000fe40007ffe0ff */
[----:B------:R-:W-:Y:S02]  /*0830*/  ISETP.GE.AND.EX P5, PT, R41, UR15, PT, P5 ;  /* 0x0000000f29007c0c */ /* 0x000fe4000bfa6350 */
[C---:B---3--:R-:W-:Y:S01]  /*0840*/  @!P1 LEA R52, P6, R20.reuse, R12, 0x2 ;  /* 0x0000000c14349211 */ /* 0x048fe200078c10ff */
[----:B-1----:R-:W1:Y:S01]  /*0850*/  @!P2 LDC.64 R22, c[0x0][0x220] ;  /* 0x00008800ff16ab82 */ /* 0x002e620000000a00 */
[----:B------:R-:W-:Y:S02]  /*0860*/  ISETP.GT.U32.OR P5, PT, R5, 0x17f, P5 ;  /* 0x0000017f0500780c */ /* 0x000fe40002fa4470 */
[----:B------:R-:W-:-:S05]  /*0870*/  @!P1 LEA.HI.X R53, R20, R13, R21, 0x2, P6 ;  /* 0x0000000d14359211 */ /* 0x000fca00030f1415 */
[----:B------:R-:W3:Y:S01]  /*0880*/  @!P4 LDC.64 R12, c[0x0][0x270] ;  /* 0x00009c00ff0ccb82 */ /* 0x000ee20000000a00 */
[----:B--2---:R-:W-:Y:S01]  /*0890*/  @!P3 IMAD R20, R25, R18, RZ ;  /* 0x000000121914b224 */ /* 0x004fe200078e02ff */
[----:B------:R-:W-:Y:S02]  /*08a0*/  SHF.R.S32.HI R43, RZ, 0x1f, R39 ;  /* 0x0000001fff2b7819 */ /* 0x000fe40000011427 */
[----:B------:R-:W-:Y:S02]  /*08b0*/  ISETP.GE.U32.AND P6, PT, R39, UR14, PT ;  /* 0x0000000e27007c0c */ /* 0x000fe4000bfc6070 */
[----:B------:R-:W-:Y:S02]  /*08c0*/  @!P3 MOV R32, R48 ;  /* 0x000000300020b202 */ /* 0x000fe40000000f00 */
[----:B------:R-:W-:Y:S01]  /*08d0*/  @!P3 MOV R33, R51 ;  /* 0x000000330021b202 */ /* 0x000fe20000000f00 */
[----:B------:R-:W-:Y:S01]  /*08e0*/  @!P3 IMAD R37, R7, R19, R20 ;  /* 0x000000130725b224 */ /* 0x000fe200078e0214 */
[----:B------:R-:W-:Y:S01]  /*08f0*/  CS2R R24, SRZ ;  /* 0x0000000000187805 */ /* 0x000fe2000001ff00 */
[----:B------:R-:W2:Y:S01]  /*0900*/  @!P5 LDC.64 R20, c[0x0][0x270] ;  /* 0x00009c00ff14db82 */ /* 0x000ea20000000a00 */
[----:B------:R-:W-:Y:S01]  /*0910*/  ISETP.GE.AND.EX P6, PT, R43, UR15, PT, P6 ;  /* 0x0000000f2b007c0c */ /* 0x000fe2000bfc6360 */
[----:B-----5:R-:W-:Y:S01]  /*0920*/  @!P2 IMAD R35, R27, R14, RZ ;  /* 0x0000000e1b23a224 */ /* 0x020fe200078e02ff */
[----:B------:R-:W-:Y:S01]  /*0930*/  @!P2 MOV R26, R48 ;  /* 0x00000030001aa202 */ /* 0x000fe20000000f00 */
[----:B------:R-:W-:Y:S01]  /*0940*/  @!P3 IMAD.WIDE.U32 R32, R7, R18, R32 ;  /* 0x000000120720b225 */ /* 0x000fe200078e0020 */
[----:B------:R-:W-:Y:S01]  /*0950*/  @!P2 MOV R27, R51 ;  /* 0x00000033001ba202 */ /* 0x000fe20000000f00 */
[----:B------:R-:W5:Y:S01]  /*0960*/  @!P1 LDG.E.64 R24, desc[UR8][R52.64] ;  /* 0x0000000834189981 */ /* 0x000f62000c1e1b00 */
[----:B------:R-:W-:Y:S01]  /*0970*/  ISETP.GT.U32.OR P6, PT, R5, 0x17f, P6 ;  /* 0x0000017f0500780c */ /* 0x000fe200037c4470 */
[C---:B------:R-:W-:Y:S01]  /*0980*/  @!P2 IMAD R35, R8.reuse, R15, R35 ;  /* 0x0000000f0823a224 */ /* 0x040fe200078e0223 */
[----:B------:R-:W-:Y:S01]  /*0990*/  @!P3 IADD3 R15, R33, R37, RZ ;  /* 0x00000025210fb210 */ /* 0x000fe20007ffe0ff */
[----:B------:R-:W-:Y:S01]  /*09a0*/  @!P2 IMAD.WIDE.U32 R26, R8, R14, R26 ;  /* 0x0000000e081aa225 */ /* 0x000fe200078e001a */
[C---:B0-----:R-:W-:Y:S01]  /*09b0*/  @!P3 LEA R36, P1, R32.reuse, R16, 0x2 ;  /* 0x000000102024b211 */ /* 0x041fe200078210ff */
[----:B------:R-:W0:Y:S03]  /*09c0*/  @!P4 LDC.64 R18, c[0x0][0x220] ;  /* 0x00008800ff12cb82 */ /* 0x000e260000000a00 */
[----:B------:R-:W-:Y:S01]  /*09d0*/  @!P3 LEA.HI.X R37, R32, R17, R15, 0x2, P1 ;  /* 0x000000112025b211 */ /* 0x000fe200008f140f */
[----:B---3--:R-:W-:Y:S01]  /*09e0*/  @!P4 IMAD R28, R29, R12, RZ ;  /* 0x0000000c1d1cc224 */ /* 0x008fe200078e02ff */
[----:B------:R-:W-:-:S02]  /*09f0*/  @!P2 IADD3 R35, R27, R35, RZ ;  /* 0x000000231b23a210 */ /* 0x000fc40007ffe0ff */
[C---:B-1----:R-:W-:Y:S01]  /*0a00*/  @!P2 LEA R22, P1, R26.reuse, R22, 0x2 ;  /* 0x000000161a16a211 */ /* 0x042fe200078210ff */
[----:B------:R-:W1:Y:S01]  /*0a10*/  @!P5 LDC.64 R16, c[0x0][0x220] ;  /* 0x00008800ff10db82 */ /* 0x000e620000000a00 */
[----:B------:R-:W-:Y:S02]  /*0a20*/  @!P4 MOV R29, R51 ;  /* 0x00000033001dc202 */ /* 0x000fe40000000f00 */
[----:B------:R-:W-:Y:S01]  /*0a30*/  @!P2 LEA.HI.X R23, R26, R23, R35, 0x2, P1 ;  /* 0x000000171a17a211 */ /* 0x000fe200008f1423 */
[----:B------:R-:W-:Y:S01]  /*0a40*/  @!P4 IMAD R35, R9, R13, R28 ;  /* 0x0000000d0923c224 */ /* 0x000fe200078e021c */
[----:B------:R-:W-:-:S03]  /*0a50*/  @!P4 MOV R28, R48 ;  /* 0x00000030001cc202 */ /* 0x000fc60000000f00 */
[----:B------:R-:W3:Y:S01]  /*0a60*/  @!P6 LDC.64 R14, c[0x0][0x270] ;  /* 0x00009c00ff0eeb82 */ /* 0x000ee20000000a00 */
[----:B------:R-:W-:Y:S01]  /*0a70*/  CS2R R26, SRZ ;  /* 0x00000000001a7805 */ /* 0x000fe2000001ff00 */
[----:B------:R-:W-:Y:S01]  /*0a80*/  @!P4 IMAD.WIDE.U32 R28, R9, R12, R28 ;  /* 0x0000000c091cc225 */ /* 0x000fe200078e001c */
[----:B------:R-:W-:Y:S02]  /*0a90*/  @!P5 MOV R12, R48 ;  /* 0x00000030000cd202 */ /* 0x000fe40000000f00 */
[----:B------:R-:W-:Y:S01]  /*0aa0*/  @!P5 MOV R13, R51 ;  /* 0x00000033000dd202 */ /* 0x000fe20000000f00 */
[----:B--2---:R-:W-:Y:S01]  /*0ab0*/  @!P5 IMAD R33, R41, R20, RZ ;  /* 0x000000142921d224 */ /* 0x004fe200078e02ff */
[----:B------:R2:W5:Y:S03]  /*0ac0*/  @P0 LDG.E.64 R26, desc[UR8][R30.64] ;  /* 0x000000081e1a0981 */ /* 0x000566000c1e1b00 */
[----:B------:R-:W-:-:S02]  /*0ad0*/  @!P5 IMAD R33, R38, R21, R33 ;  /* 0x000000152621d224 */ /* 0x000fc400078e0221 */
[----:B------:R-:W-:Y:S02]  /*0ae0*/  @!P5 IMAD.WIDE.U32 R20, R38, R20, R12 ;  /* 0x000000142614d225 */ /* 0x000fe400078e000c */
[----:B------:R-:W2:Y:S01]  /*0af0*/  @!P6 LDC.64 R12, c[0x0][0x220] ;  /* 0x00008800ff0ceb82 */ /* 0x000ea20000000a00 */
[----:B------:R-:W-:Y:S02]  /*0b00*/  @!P4 IADD3 R29, R29, R35, RZ ;  /* 0x000000231d1dc210 */ /* 0x000fe40007ffe0ff */
[----:B0-----:R-:W-:-:S04]  /*0b10*/  @!P4 LEA R18, P1, R28, R18, 0x2 ;  /* 0x000000121c12c211 */ /* 0x001fc800078210ff */
[----:B------:R-:W-:Y:S02]  /*0b20*/  @!P4 LEA.HI.X R19, R28, R19, R29, 0x2, P1 ;  /* 0x000000131c13c211 */ /* 0x000fe400008f141d */
[----:B------:R-:W-:Y:S02]  /*0b30*/  CS2R R28, SRZ ;  /* 0x00000000001c7805 */ /* 0x000fe4000001ff00 */
[----:B------:R-:W-:Y:S02]  /*0b40*/  @!P5 IADD3 R33, R21, R33, RZ ;  /* 0x000000211521d210 */ /* 0x000fe40007ffe0ff */
[C---:B-1----:R-:W-:Y:S01]  /*0b50*/  @!P5 LEA R16, P1, R20.reuse, R16, 0x2 ;  /* 0x000000101410d211 */ /* 0x042fe200078210ff */
[----:B---3--:R-:W-:Y:S01]  /*0b60*/  @!P6 IMAD R32, R43, R14, RZ ;  /* 0x0000000e2b20e224 */ /* 0x008fe200078e02ff */
[----:B--2---:R-:W-:Y:S01]  /*0b70*/  CS2R R30, SRZ ;  /* 0x00000000001e7805 */ /* 0x004fe2000001ff00 */
[----:B------:R0:W2:Y:S01]  /*0b80*/  @!P3 LDG.E.64 R28, desc[UR8][R36.64] ;  /* 0x00000008241cb981 */ /* 0x0000a2000c1e1b00 */
[----:B------:R-:W-:-:S02]  /*0b90*/  @!P5 LEA.HI.X R17, R20, R17, R33, 0x2, P1 ;  /* 0x000000111411d211 */ /* 0x000fc400008f1421 */
[----:B------:R-:W-:Y:S02]  /*0ba0*/  @!P6 MOV R20, R48 ;  /* 0x000000300014e202 */ /* 0x000fe40000000f00 */
[----:B------:R-:W-:Y:S01]  /*0bb0*/  @!P6 MOV R21, R51 ;  /* 0x000000330015e202 */ /* 0x000fe20000000f00 */
[C---:B------:R-:W-:Y:S01]  /*0bc0*/  @!P6 IMAD R15, R39.reuse, R15, R32 ;  /* 0x0000000f270fe224 */ /* 0x040fe200078e0220 */
[----:B------:R-:W-:Y:S01]  /*0bd0*/  CS2R R32, SRZ ;  /* 0x0000000000207805 */ /* 0x000fe2000001ff00 */
[----:B------:R-:W3:Y:S01]  /*0be0*/  @!P2 LDG.E.64 R30, desc[UR8][R22.64] ;  /* 0x00000008161ea981 */ /* 0x000ee2000c1e1b00 */
[----:B------:R-:W-:Y:S01]  /*0bf0*/  @!P6 IMAD.WIDE.U32 R20, R39, R14, R20 ;  /* 0x0000000e2714e225 */ /* 0x000fe200078e0014 */
[----:B------:R-:W-:-:S03]  /*0c00*/  CS2R R34, SRZ ;  /* 0x0000000000227805 */ /* 0x000fc6000001ff00 */
[----:B------:R4:W3:Y:S01]  /*0c10*/  @!P4 LDG.E.64 R32, desc[UR8][R18.64] ;  /* 0x000000081220c981 */ /* 0x0008e2000c1e1b00 */
[----:B------:R-:W-:Y:S02]  /*0c20*/  @!P6 IADD3 R14, R21, R15, RZ ;  /* 0x0000000f150ee210 */ /* 0x000fe40007ffe0ff */
[C---:B------:R-:W-:Y:S02]  /*0c30*/  @!P6 LEA R12, P1, R20.reuse, R12, 0x2 ;  /* 0x0000000c140ce211 */ /* 0x040fe400078210ff */
[----:B0-----:R-:W-:Y:S01]  /*0c40*/  CS2R R36, SRZ ;  /* 0x0000000000247805 */ /* 0x001fe2000001ff00 */
[----:B------:R-:W3:Y:S01]  /*0c50*/  @!P5 LDG.E.64 R34, desc[UR8][R16.64] ;  /* 0x000000081022d981 */ /* 0x000ee2000c1e1b00 */
[----:B------:R-:W-:-:S05]  /*0c60*/  @!P6 LEA.HI.X R13, R20, R13, R14, 0x2, P1 ;  /* 0x0000000d140de211 */ /* 0x000fca00008f140e */
[----:B------:R5:W3:Y:S01]  /*0c70*/  @!P6 LDG.E.64 R36, desc[UR8][R12.64] ;  /* 0x000000080c24e981 */ /* 0x000ae2000c1e1b00 */
[C---:B------:R-:W-:Y:S02]  /*0c80*/  ISETP.GT.AND P1, PT, R4.reuse, 0x1e, PT ;  /* 0x0000001e0400780c */ /* 0x040fe40003f24270 */
[----:B------:R-:W-:Y:S02]  /*0c90*/  ISETP.NE.AND P2, PT, R4, RZ, PT ;  /* 0x000000ff0400720c */ /* 0x000fe40003f45270 */
[----:B------:R-:W-:Y:S01]  /*0ca0*/  ISETP.NE.AND P3, PT, R5, RZ, PT ;  /* 0x000000ff0500720c */ /* 0x000fe20003f65270 */
[----:B----4-:R-:W-:Y:S01]  /*0cb0*/  FADD.FTZ R19, R10, R11 ;  /* 0x0000000b0a137221 */ /* 0x010fe20000010000 */
[----:B------:R-:W-:-:S04]  /*0cc0*/  FMUL.FTZ R21, R11, R11 ;  /* 0x0000000b0b157220 */ /* 0x000fc80000410000 */
[----:B------:R-:W-:Y:S01]  /*0cd0*/  FFMA.FTZ R18, R10, R10, R21 ;  /* 0x0000000a0a127223 */ /* 0x000fe20000010015 */
[----:B-----5:R-:W-:Y:S01]  /*0ce0*/  FADD.FTZ R13, R24, R25 ;  /* 0x00000019180d7221 */ /* 0x020fe20000010000 */
[----:B------:R-:W-:-:S04]  /*0cf0*/  FMUL.FTZ R17, R25, R25 ;  /* 0x0000001919117220 */ /* 0x000fc80000410000 */
[----:B------:R-:W-:Y:S01]  /*0d00*/  FFMA.FTZ R12, R24, R24, R17 ;  /* 0x00000018180c7223 */ /* 0x000fe20000010011 */
[----:B------:R-:W-:Y:S01]  /*0d10*/  FADD.FTZ R14, R26, R27 ;  /* 0x0000001b1a0e7221 */ /* 0x000fe20000010000 */
[----:B------:R-:W-:-:S03]  /*0d20*/  FMUL.FTZ R15, R27, R27 ;  /* 0x0000001b1b0f7220 */ /* 0x000fc60000410000 */
[----:B------:R-:W-:Y:S01]  /*0d30*/  FADD.FTZ R14, RZ, R14 ;  /* 0x0000000eff0e7221 */ /* 0x000fe20000010000 */
[----:B------:R-:W-:-:S03]  /*0d40*/  FFMA.FTZ R15, R26, R26, R15 ;  /* 0x0000001a1a0f7223 */ /* 0x000fc6000001000f */
[----:B------:R-:W-:Y:S01]  /*0d50*/  FADD.FTZ R14, R14, R19 ;  /* 0x000000130e0e7221 */ /* 0x000fe20000010000 */
[----:B------:R-:W-:-:S03]  /*0d60*/  FADD.FTZ R15, RZ, R15 ;  /* 0x0000000fff0f7221 */ /* 0x000fc60000010000 */
[----:B------:R-:W-:Y:S01]  /*0d70*/  FADD.FTZ R13, R14, R13 ;  /* 0x0000000d0e0d7221 */ /* 0x000fe20000010000 */
[----:B------:R-:W-:Y:S01]  /*0d80*/  FADD.FTZ R15, R15, R18 ;  /* 0x000000120f0f7221 */ /* 0x000fe20000010000 */
[C---:B--2---:R-:W-:Y:S01]  /*0d90*/  FADD.FTZ R14, R28.reuse, R29 ;  /* 0x0000001d1c0e7221 */ /* 0x044fe20000010000 */
[----:B------:R-:W-:Y:S02]  /*0da0*/  FMUL.FTZ R17, R29, R29 ;  /* 0x0000001d1d117220 */ /* 0x000fe40000410000 */
[----:B------:R-:W-:Y:S01]  /*0db0*/  FADD.FTZ R12, R15, R12 ;  /* 0x0000000c0f0c7221 */ /* 0x000fe20000010000 */
[----:B------:R-:W-:Y:S01]  /*0dc0*/  FADD.FTZ R13, R13, R14 ;  /* 0x0000000e0d0d7221 */ /* 0x000fe20000010000 */
[----:B------:R-:W-:Y:S01]  /*0dd0*/  FFMA.FTZ R17, R28, R28, R17 ;  /* 0x0000001c1c117223 */ /* 0x000fe20000010011 */
[----:B---3--:R-:W-:Y:S01]  /*0de0*/  FADD.FTZ R14, R30, R31 ;  /* 0x0000001f1e0e7221 */ /* 0x008fe20000010000 */
[----:B------:R-:W-:Y:S02]  /*0df0*/  FMUL.FTZ R15, R31, R31 ;  /* 0x0000001f1f0f7220 */ /* 0x000fe40000410000 */
[----:B------:R-:W-:Y:S01]  /*0e00*/  FADD.FTZ R12, R12, R17 ;  /* 0x000000110c0c7221 */ /* 0x000fe20000010000 */
[----:B------:R-:W-:Y:S01]  /*0e10*/  FADD.FTZ R13, R13, R14 ;  /* 0x0000000e0d0d7221 */ /* 0x000fe20000010000 */
[----:B------:R-:W-:Y:S01]  /*0e20*/  FADD.FTZ R14, R32, R33 ;  /* 0x00000021200e7221 */ /* 0x000fe20000010000 */
[----:B------:R-:W-:Y:S01]  /*0e30*/  FFMA.FTZ R15, R30, R30, R15 ;  /* 0x0000001e1e0f7223 */ /* 0x000fe2000001000f */
[----:B------:R-:W-:-:S02]  /*0e40*/  FMUL.FTZ R17, R33, R33 ;  /* 0x0000002121117220 */ /* 0x000fc40000410000 */
[----:B------:R-:W-:Y:S01]  /*0e50*/  FADD.FTZ R13, R13, R14 ;  /* 0x0000000e0d0d7221 */ /* 0x000fe20000010000 */
[----:B------:R-:W-:Y:S01]  /*0e60*/  FADD.FTZ R12, R12, R15 ;  /* 0x0000000f0c0c7221 */ /* 0x000fe20000010000 */
[----:B------:R-:W-:Y:S01]  /*0e70*/  FFMA.FTZ R17, R32, R32, R17 ;  /* 0x0000002020117223 */ /* 0x000fe20000010011 */
[----:B------:R-:W-:Y:S01]  /*0e80*/  FADD.FTZ R14, R34, R35 ;  /* 0x00000023220e7221 */ /* 0x000fe20000010000 */
[----:B------:R-:W-:Y:S02]  /*0e90*/  FMUL.FTZ R15, R35, R35 ;  /* 0x00000023230f7220 */ /* 0x000fe40000410000 */
[----:B------:R-:W-:Y:S01]  /*0ea0*/  FADD.FTZ R12, R12, R17 ;  /* 0x000000110c0c7221 */ /* 0x000fe20000010000 */
[----:B------:R-:W-:Y:S01]  /*0eb0*/  FADD.FTZ R13, R13, R14 ;  /* 0x0000000e0d0d7221 */ /* 0x000fe20000010000 */
[----:B------:R-:W-:Y:S01]  /*0ec0*/  FFMA.FTZ R15, R34, R34, R15 ;  /* 0x00000022220f7223 */ /* 0x000fe2000001000f */
[----:B------:R-:W-:Y:S01]  /*0ed0*/  FMUL.FTZ R17, R37, R37 ;  /* 0x0000002525117220 */ /* 0x000fe20000410000 */
[----:B------:R-:W-:-:S02]  /*0ee0*/  FADD.FTZ R14, R36, R37 ;  /* 0x00000025240e7221 */ /* 0x000fc40000010000 */
[----:B------:R-:W-:Y:S01]  /*0ef0*/  FADD.FTZ R12, R12, R15 ;  /* 0x0000000f0c0c7221 */ /* 0x000fe20000010000 */
[----:B------:R-:W-:Y:S01]  /*0f00*/  FFMA.FTZ R17, R36, R36, R17 ;  /* 0x0000002424117223 */ /* 0x000fe20000010011 */
[----:B------:R-:W-:-:S03]  /*0f10*/  FADD.FTZ R14, R13, R14 ;  /* 0x0000000e0d0e7221 */ /* 0x000fc60000010000 */
[----:B------:R-:W-:Y:S02]  /*0f20*/  FADD.FTZ R13, R12, R17 ;  /* 0x000000110c0d7221 */ /* 0x000fe40000010000 */
        /* <DEDUP_REMOVED lines=21> */
[----:B------:R-:W-:Y:S01]  /*1080*/  ISETP.GT.AND P1, PT, R4, 0xf, PT ;  /* 0x0000000f0400780c */ /* 0x000fe20003f24270 */
[----:B------:R-:W-:-:S12]  /*1090*/  BSSY B0, `(.L_x_2065) ;  /* 0x0000026000007945 */ /* 0x000fd80003800000 */
        /* <DEDUP_REMOVED lines=37> */
.L_x_2066:
[----:B------:R-:W-:Y:S05]  /*12f0*/  BSYNC B0 ;  /* 0x0000000000007941 */ /* 0x000fea0003800000 */
.L_x_2065:
        /* <DEDUP_REMOVED lines=11> */
[----:B------:R-:W-:Y:S02]  /*13b0*/  SHF.L.U32 R19, R14, 0x1, RZ ;  /* 0x000000010e137819 */ /* 0x000fe400000006ff */
[----:B------:R-:W1:Y:S03]  /*13c0*/  LDC.64 R14, c[0x0][0x240] ;  /* 0x00009000ff0e7b82 */ /* 0x000e660000000a00 */
        /* <DEDUP_REMOVED lines=17> */
.L_x_2069:
[----:B--2---:R-:W2:Y:S04]  /*14e0*/  LDG.E.STRONG.GPU R16, desc[UR8][R14.64] ;  /* 0x000000080e107981 */ /* 0x004ea8000c1ef900 */
[----:B--2---:R-:W-:Y:S01]  /*14f0*/  CCTL.IVALL ;  /* 0x00000000ff00798f */ /* 0x004fe20002000000 */
[----:B------:R-:W-:Y:S05]  /*1500*/  YIELD ;  /* 0x0000000000007946 */ /* 0x000fea0003800000 */
[----:B------:R-:W-:-:S13]  /*1510*/  ISETP.NE.AND P1, PT, R16, R47, PT ;  /* 0x0000002f1000720c */ /* 0x000fda0003f25270 */
[----:B------:R-:W-:Y:S05]  /*1520*/  @P1 BRA `(.L_x_2069) ;  /* 0xfffffffc00ec1947 */ /* 0x000fea000383ffff */
.L_x_2068:
        /* <DEDUP_REMOVED lines=11> */
.L_x_2071:
        /* <DEDUP_REMOVED lines=63> */
.L_x_2070:
        /* <DEDUP_REMOVED lines=19> */
.L_x_2073:
[----:B------:R-:W-:Y:S05]  /*1b00*/  BSYNC B0 ;  /* 0x0000000000007941 */ /* 0x000fea0003800000 */
.L_x_2072:
        /* <DEDUP_REMOVED lines=9> */
[----:B------:R-:W-:Y:S02]  /*1ba0*/  @!P1 LOP3.LUT R18, R2, 0x1, RZ, 0xc0, !PT ;  /* 0x0000000102129812 */ /* 0x000fe400078ec0ff */
        /* <DEDUP_REMOVED lines=22> */
.L_x_2067:
[----:B------:R-:W-:Y:S01]  /*1d10*/  ULDC.64 UR12, c[0x0][0x218] ;  /* 0x00008600000c7ab9 */ /* 0x000fe20000000a00 */
[----:B------:R-:W-:Y:S01]  /*1d20*/  LOP3.LUT P1, RZ, R5, UR7, RZ, 0xfc, !PT ;  /* 0x0000000705ff7c12 */ /* 0x000fe2000f82fcff */
[----:B------:R-:W1:Y:S01]  /*1d30*/  S2UR UR6, SR_CgaCtaId ;  /* 0x00000000000679c3 */ /* 0x000e620000008800 */
[----:B------:R-:W-:Y:S01]  /*1d40*/  ISETP.EQ.U32.AND P2, PT, RZ, UR12, PT ;  /* 0x0000000cff007c0c */ /* 0x000fe2000bf42070 */
[----:B------:R-:W-:Y:S01]  /*1d50*/  UMOV UR5, 0x400 ;  /* 0x0000040000057882 */ /* 0x000fe20000000000 */
[----:B------:R-:W-:Y:S01]  /*1d60*/  IADD3 R53, R45, R46, RZ ;  /* 0x0000002e2d357210 */ /* 0x000fe20007ffe0ff */
[----:B------:R-:W-:Y:S01]  /*1d70*/  ULDC.64 UR14, c[0x0][0x278] ;  /* 0x00009e00000e7ab9 */ /* 0x000fe20000000a00 */
[----:B------:R-:W-:-:S03]  /*1d80*/  ISETP.EQ.OR.EX P1, PT, RZ, UR13, P1, P2 ;  /* 0x0000000dff007c0c */ /* 0x000fc60008f22720 */
[----:B--2---:R-:W2:Y:S08]  /*1d90*/  LDC.64 R16, c[0x0][0x228] ;  /* 0x00008a00ff107b82 */ /* 0x004eb00000000a00 */
[----:B------:R-:W3:Y:S08]  /*1da0*/  LDC.64 R14, c[0x0][0x230] ;  /* 0x00008c00ff0e7b82 */ /* 0x000ef00000000a00 */
[----:B------:R-:W4:Y:S01]  /*1db0*/  @!P1 LDC.64 R18, c[0x0][0x218] ;  /* 0x00008600ff129b82 */ /* 0x000f220000000a00 */
[----:B-1----:R-:W-:-:S03]  /*1dc0*/  ULEA UR5, UR6, UR5, 0x18 ;  /* 0x0000000506057291 */ /* 0x002fc6000f8ec03f */
[----:B------:R-:W-:Y:S02]  /*1dd0*/  ULDC UR6, c[0x0][0x2a4] ;  /* 0x0000a90000067ab9 */ /* 0x000fe40000000800 */
[----:B------:R-:W-:Y:S01]  /*1de0*/  @!P1 FMUL.FTZ R21, R13, UR6 ;  /* 0x000000060d159c20 */ /* 0x000fe20008410000 */
[----:B------:R-:W-:Y:S01]  /*1df0*/  @!P1 FMUL.FTZ R20, R12, UR6 ;  /* 0x000000060c149c20 */ /* 0x000fe20008410000 */
[C---:B--2---:R-:W-:Y:S02]  /*1e00*/  IMAD.WIDE R46, R53.reuse, 0x4, R16 ;  /* 0x00000004352e7825 */ /* 0x044fe400078e0210 */
[----:B------:R0:W-:Y:S02]  /*1e10*/  @!P3 STS.64 [UR5+0x78], R12 ;  /* 0x0000780cff00b988 */ /* 0x0001e40008000a05 */
[----:B---3--:R-:W-:-:S04]  /*1e20*/  IMAD.WIDE R16, R53, 0x4, R14 ;  /* 0x0000000435107825 */ /* 0x008fc800078e020e */
[----:B----4-:R-:W-:-:S05]  /*1e30*/  @!P1 IMAD.WIDE R22, R44, 0x8, R18 ;  /* 0x000000082c169825 */ /* 0x010fca00078e0212 */
[----:B------:R1:W-:Y:S01]  /*1e40*/  @!P1 STG.E.64 desc[UR8][R22.64], R20 ;  /* 0x0000001416009986 */ /* 0x0003e2000c101b08 */
[----:B------:R-:W-:Y:S06]  /*1e50*/  BAR.SYNC.DEFER_BLOCKING 0x0 ;  /* 0x0000000000007b1d */ /* 0x000fec0000010000 */
[----:B------:R2:W3:Y:S04]  /*1e60*/  LDG.E.64 R14, desc[UR8][R46.64] ;  /* 0x000000082e0e7981 */ /* 0x0004e8000c1e1b00 */
[----:B------:R-:W3:Y:S01]  /*1e70*/  LDG.E.64 R16, desc[UR8][R16.64] ;  /* 0x0000000810107981 */ /* 0x000ee2000c1e1b00 */
[----:B0-----:R-:W-:-:S02]  /*1e80*/  MOV R12, 0x3f800000 ;  /* 0x3f800000000c7802 */ /* 0x001fc40000000f00 */
[----:B------:R-:W-:Y:S01]  /*1e90*/  ISETP.NE.AND P6, PT, RZ, UR10, PT ;  /* 0x0000000aff007c0c */ /* 0x000fe2000bfc5270 */
[----:B------:R-:W0:Y:S01]  /*1ea0*/  LDS.64 R18, [UR5+0x78] ;  /* 0x00007805ff127984 */ /* 0x000e220008000a00 */
[----:B-1----:R-:W-:Y:S02]  /*1eb0*/  SHF.R.S32.HI R20, RZ, 0x1f, R40 ;  /* 0x0000001fff147819 */ /* 0x002fe40000011428 */
[----:B------:R-:W-:Y:S01]  /*1ec0*/  ISETP.GE.U32.AND P2, PT, R6, UR14, PT ;  /* 0x0000000e06007c0c */ /* 0x000fe2000bf46070 */
        /* <DEDUP_REMOVED lines=9> */
[C---:B------:R-:W-:Y:S01]  /*1f60*/  FADD.FTZ R23, -R18.reuse, R28 ;  /* 0x0000001c12177221 */ /* 0x040fe20000010100 */
[----:B------:R-:W-:Y:S01]  /*1f70*/  FSETP.GTU.FTZ.AND P1, PT, R19, RZ, PT ;  /* 0x000000ff1300720b */ /* 0x000fe20003f3c000 */
[C---:B------:R-:W-:Y:S01]  /*1f80*/  FADD.FTZ R29, -R18.reuse, R29 ;  /* 0x0000001d121d7221 */ /* 0x040fe20000010100 */
[C---:B--2---:R-:W-:Y:S01]  /*1f90*/  FADD.FTZ R47, -R18.reuse, R30 ;  /* 0x0000001e122f7221 */ /* 0x044fe20000010100 */
[C---:B------:R-:W-:Y:S01]  /*1fa0*/  FADD.FTZ R31, -R18.reuse, R31 ;  /* 0x0000001f121f7221 */ /* 0x040fe20000010100 */
[C---:B------:R-:W-:Y:S01]  /*1fb0*/  FADD.FTZ R53, -R18.reuse, R32 ;  /* 0x0000002012357221 */ /* 0x040fe20000010100 */
[C---:B------:R-:W-:Y:S01]  /*1fc0*/  FADD.FTZ R33, -R18.reuse, R33 ;  /* 0x0000002112217221 */ /* 0x040fe20000010100 */
[C---:B------:R-:W-:Y:S01]  /*1fd0*/  FADD.FTZ R35, -R18.reuse, R35 ;  /* 0x0000002312237221 */ /* 0x040fe20000010100 */
[C---:B------:R-:W-:Y:S01]  /*1fe0*/  FADD.FTZ R36, -R18.reuse, R36 ;  /* 0x0000002412247221 */ /* 0x040fe20000010100 */
[----:B------:R-:W-:-:S05]  /*1ff0*/  FADD.FTZ R37, -R18, R37 ;  /* 0x0000002512257221 */ /* 0x000fca0000010100 */
[----:B------:R-:W0:Y:S02]  /*2000*/  @P1 LDC R52, c[0x0][0x238] ;  /* 0x00008e00ff341b82 */ /* 0x000e240000000800 */
[----:B0-----:R-:W-:Y:S01]  /*2010*/  @P1 FADD.FTZ R52, R19, R52 ;  /* 0x0000003413341221 */ /* 0x001fe20000010000 */
[----:B------:R-:W-:Y:S01]  /*2020*/  FADD.FTZ R19, -R18, R10 ;  /* 0x0000000a12137221 */ /* 0x000fe20000010100 */
[----:B------:R-:W-:Y:S02]  /*2030*/  SHF.R.S32.HI R10, RZ, 0x1f, R6 ;  /* 0x0000001fff0a7819 */ /* 0x000fe40000011406 */
[----:B------:R-:W0:Y:S01]  /*2040*/  @P1 MUFU.RSQ R12, R52 ;  /* 0x00000034000c1308 */ /* 0x000e220000001400 */
[----:B------:R-:W-:Y:S02]  /*2050*/  ISETP.GE.U32.AND P1, PT, R40, UR14, PT ;  /* 0x0000000e28007c0c */ /* 0x000fe4000bf26070 */
[----:B------:R-:W-:Y:S02]  /*2060*/  ISETP.GE.AND.EX P2, PT, R10, UR15, PT, P2 ;  /* 0x0000000f0a007c0c */ /* 0x000fe4000bf46320 */
[----:B------:R-:W-:-:S02]  /*2070*/  ISETP.GE.AND.EX P1, PT, R20, UR15, PT, P1 ;  /* 0x0000000f14007c0c */ /* 0x000fc4000bf26310 */
[C---:B------:R-:W-:Y:S02]  /*2080*/  ISETP.GT.U32.OR P2, PT, R5.reuse, 0x17f, P2 ;  /* 0x0000017f0500780c */ /* 0x040fe40001744470 */
        /* <DEDUP_REMOVED lines=30> */
.L_x_2074:
        /* <DEDUP_REMOVED lines=13> */
.L_x_2076:
[----:B------:R-:W-:Y:S05]  /*2340*/  BSYNC B0 ;  /* 0x0000000000007941 */ /* 0x000fea0003800000 */
.L_x_2075:
[----:B0-----:R-:W-:Y:S01]  /*2350*/  FFMA.FTZ R12, R14, R19, R16 ;  /* 0x000000130e0c7223 */ /* 0x001fe20000010010 */
        /* <DEDUP_REMOVED lines=12> */
.L_x_2077:
        /* <DEDUP_REMOVED lines=13> */
.L_x_2079:
[----:B------:R-:W-:Y:S05]  /*24f0*/  BSYNC B0 ;  /* 0x0000000000007941 */ /* 0x000fea0003800000 */
.L_x_2078:
        /* <DEDUP_REMOVED lines=13> */
.L_x_2080:
        /* <DEDUP_REMOVED lines=13> */
.L_x_2082:
[----:B------:R-:W-:Y:S05]  /*26a0*/  BSYNC B0 ;  /* 0x0000000000007941 */ /* 0x000fea0003800000 */
.L_x_2081:
[----:B------:R-:W-:Y:S01]  /*26b0*/  SHF.R.S32.HI R31, RZ, 0x1f, R7 ;  /* 0x0000001fff1f7819 */ /* 0x000fe20000011407 */
[C---:B------:R-:W-:Y:S01]  /*26c0*/  FFMA.FTZ R10, R14.reuse, R23, R16 ;  /* 0x000000170e0a7223 */ /* 0x040fe20000010010 */
[----:B------:R-:W-:Y:S01]  /*26d0*/  SHF.R.S32.HI R27, RZ, 0x1f, R8 ;  /* 0x0000001fff1b7819 */ /* 0x000fe20000011408 */
[C-C-:B0-----:R-:W-:Y:S01]  /*26e0*/  FFMA.FTZ R20, R14.reuse, R11, R16.reuse ;  /* 0x0000000b0e147223 */ /* 0x141fe20000010010 */
        /* <DEDUP_REMOVED lines=13> */
[--C-:B------:R-:W-:Y:S01]  /*27c0*/  FFMA.FTZ R23, R15, R34, R17.reuse ;  /* 0x000000220f177223 */ /* 0x100fe20000010011 */
        /* <DEDUP_REMOVED lines=21> */
.L_x_2083:
        /* <DEDUP_REMOVED lines=13> */
.L_x_2085:
[----:B------:R-:W-:Y:S05]  /*29f0*/  BSYNC B0 ;  /* 0x0000000000007941 */ /* 0x000fea0003800000 */
.L_x_2084:
        /* <DEDUP_REMOVED lines=11> */
.L_x_2086:
[----:B------:R-:W-:Y:S04]  /*2ab0*/  BSSY B0, `(.L_x_2087) ;  /* 0x000000d000007945 */ /* 0x000fe80003800000 */
[----:B------:R-:W-:Y:S05]  /*2ac0*/  @P1 BRA `(.L_x_2088) ;  /* 0x00000000002c1947 */ /* 0x000fea0003800000 */
[----:B------:R-:W-:Y:S01]  /*2ad0*/  ULDC.64 UR12, c[0x0][0x270] ;  /* 0x00009c00000c7ab9 */ /* 0x000fe20000000a00 */
[----:B0-----:R-:W-:Y:S01]  /*2ae0*/  MOV R10, R48 ;  /* 0x00000030000a7202 */ /* 0x001fe20000000f00 */
        /* <DEDUP_REMOVED lines=9> */
.L_x_2088:
[----:B------:R-:W-:Y:S05]  /*2b80*/  BSYNC B0 ;  /* 0x0000000000007941 */ /* 0x000fea0003800000 */
.L_x_2087:
[----:B------:R-:W-:Y:S05]  /*2b90*/  @!P6 BRA `(.L_x_2089) ;  /* 0x000000000028e947 */ /* 0x000fea0003800000 */
[----:B0-----:R-:W-:Y:S01]  /*2ba0*/  FMUL.FTZ R10, R18, -1.4426950216293334961 ;  /* 0xbfb8aa3b120a7820 */ /* 0x001fe20000410000 */
[----:B-1----:R-:W-:-:S05]  /*2bb0*/  FMUL.FTZ R12, R19, -1.4426950216293334961 ;  /* 0xbfb8aa3b130c7820 */ /* 0x002fca0000410000 */
        /* <DEDUP_REMOVED lines=8> */
.L_x_2089:
[----:B------:R-:W-:Y:S04]  /*2c40*/  BSSY B0, `(.L_x_2090) ;  /* 0x000000d000007945 */ /* 0x000fe80003800000 */
[----:B------:R-:W-:Y:S05]  /*2c50*/  @P2 BRA `(.L_x_2091) ;  /* 0x00000000002c2947 */ /* 0x000fea0003800000 */
[----:B------:R-:W-:Y:S01]  /*2c60*/  ULDC.64 UR12, c[0x0][0x270] ;  /* 0x00009c00000c7ab9 */ /* 0x000fe20000000a00 */
[----:B0-----:R-:W-:Y:S01]  /*2c70*/  MOV R10, R48 ;  /* 0x00000030000a7202 */ /* 0x001fe20000000f00 */
[----:B-1----:R-:W-:Y:S01]  /*2c80*/  IMAD R12, R29, UR12, RZ ;  /* 0x0000000c1d0c7c24 */ /* 0x002fe2000f8e02ff */
        /* <DEDUP_REMOVED lines=8> */
.L_x_2091:
[----:B------:R-:W-:Y:S05]  /*2d10*/  BSYNC B0 ;  /* 0x0000000000007941 */ /* 0x000fea0003800000 */
.L_x_2090:
[----:B------:R-:W-:Y:S05]  /*2d20*/  @!P6 BRA `(.L_x_2092) ;  /* 0x000000000028e947 */ /* 0x000fea0003800000 */
        /* <DEDUP_REMOVED lines=10> */
.L_x_2092:
[----:B------:R-:W-:Y:S04]  /*2dd0*/  BSSY B0, `(.L_x_2093) ;  /* 0x000000d000007945 */ /* 0x000fe80003800000 */
[----:B------:R-:W-:Y:S05]  /*2de0*/  @P3 BRA `(.L_x_2094) ;  /* 0x00000000002c3947 */ /* 0x000fea0003800000 */
[----:B------:R-:W-:Y:S01]  /*2df0*/  ULDC.64 UR12, c[0x0][0x270] ;  /* 0x00009c00000c7ab9 */ /* 0x000fe20000000a00 */
[----:B0-----:R-:W-:Y:S01]  /*2e00*/  MOV R10, R48 ;  /* 0x00000030000a7202 */ /* 0x001fe20000000f00 */
[----:B------:R-:W-:Y:S01]  /*2e10*/  IMAD R41, R41, UR12, RZ ;  /* 0x0000000c29297c24 */ /* 0x000fe2000f8e02ff */
[----:B------:R-:W-:-:S03]  /*2e20*/  MOV R11, R51 ;  /* 0x00000033000b7202 */ /* 0x000fc60000000f00 */
[C---:B------:R-:W-:Y:S02]  /*2e30*/  IMAD R41, R38.reuse, UR13, R41 ;  /* 0x0000000d26297c24 */ /* 0x040fe4000f8e0229 */
[----:B-12---:R-:W-:Y:S01]  /*2e40*/  IMAD.WIDE.U32 R12, R38, UR12, R10 ;  /* 0x0000000c260c7c25 */ /* 0x006fe2000f8e000a */
[----:B------:R-:W-:Y:S02]  /*2e50*/  ULDC.64 UR12, c[0x0][0x210] ;  /* 0x00008400000c7ab9 */ /* 0x000fe40000000a00 */
[----:B------:R-:W-:Y:S02]  /*2e60*/  LEA R10, P1, R12, UR12, 0x2 ;  /* 0x0000000c0c0a7c11 */ /* 0x000fe4000f8210ff */
[----:B------:R-:W-:-:S04]  /*2e70*/  IADD3 R41, R13, R41, RZ ;  /* 0x000000290d297210 */ /* 0x000fc80007ffe0ff */
[----:B------:R-:W-:-:S05]  /*2e80*/  LEA.HI.X R11, R12, UR13, R41, 0x2, P1 ;  /* 0x0000000d0c0b7c11 */ /* 0x000fca00088f1429 */
[----:B------:R3:W-:Y:S02]  /*2e90*/  STG.E.64 desc[UR8][R10.64], R20 ;  /* 0x000000140a007986 */ /* 0x0007e4000c101b08 */
.L_x_2094:
[----:B------:R-:W-:Y:S05]  /*2ea0*/  BSYNC B0 ;  /* 0x0000000000007941 */ /* 0x000fea0003800000 */
.L_x_2093:
[----:B------:R-:W-:Y:S05]  /*2eb0*/  @!P6 BRA `(.L_x_2095) ;  /* 0x000000000028e947 */ /* 0x000fea0003800000 */
[----:B0--3--:R-:W-:Y:S01]  /*2ec0*/  FMUL.FTZ R10, R22, -1.4426950216293334961 ;  /* 0xbfb8aa3b160a7820 */ /* 0x009fe20000410000 */
        /* <DEDUP_REMOVED lines=9> */
.L_x_2095:
[----:B------:R-:W-:Y:S04]  /*2f60*/  BSSY B0, `(.L_x_2096) ;  /* 0x000000c000007945 */ /* 0x000fe80003800000 */
[----:B------:R-:W-:Y:S05]  /*2f70*/  @P4 BRA `(.L_x_2097) ;  /* 0x0000000000284947 */ /* 0x000fea0003800000 */
[----:B------:R-:W-:Y:S01]  /*2f80*/  ULDC.64 UR12, c[0x0][0x270] ;  /* 0x00009c00000c7ab9 */ /* 0x000fe20000000a00 */
[----:B------:R-:W-:Y:S01]  /*2f90*/  MOV R49, R51 ;  /* 0x0000003300317202 */ /* 0x000fe20000000f00 */
[----:B0--3--:R-:W-:Y:S02]  /*2fa0*/  IMAD R10, R43, UR12, RZ ;  /* 0x0000000c2b0a7c24 */ /* 0x009fe4000f8e02ff */
[----:B------:R-:W-:-:S04]  /*2fb0*/  IMAD.WIDE.U32 R48, R39, UR12, R48 ;  /* 0x0000000c27307c25 */ /* 0x000fc8000f8e0030 */
[----:B------:R-:W-:Y:S01]  /*2fc0*/  IMAD R11, R39, UR13, R10 ;  /* 0x0000000d270b7c24 */ /* 0x000fe2000f8e020a */
[----:B------:R-:W-:Y:S02]  /*2fd0*/  ULDC.64 UR12, c[0x0][0x210] ;  /* 0x00008400000c7ab9 */ /* 0x000fe40000000a00 */
[----:B------:R-:W-:Y:S02]  /*2fe0*/  LEA R10, P1, R48, UR12, 0x2 ;  /* 0x0000000c300a7c11 */ /* 0x000fe4000f8210ff */
[----:B------:R-:W-:-:S04]  /*2ff0*/  IADD3 R11, R49, R11, RZ ;  /* 0x0000000b310b7210 */ /* 0x000fc80007ffe0ff */
[----:B------:R-:W-:-:S05]  /*3000*/  LEA.HI.X R11, R48, UR13, R11, 0x2, P1 ;  /* 0x0000000d300b7c11 */ /* 0x000fca00088f140b */
[----:B------:R4:W-:Y:S02]  /*3010*/  STG.E.64 desc[UR8][R10.64], R22 ;  /* 0x000000160a007986 */ /* 0x0009e4000c101b08 */
.L_x_2097:
[----:B------:R-:W-:Y:S05]  /*3020*/  BSYNC B0 ;  /* 0x0000000000007941 */ /* 0x000fea0003800000 */
.L_x_2096:
[----:B0--34-:R-:W0:Y:S01]  /*3030*/  LDC R11, c[0x0][0x10] ;  /* 0x00000400ff0b7b82 */ /* 0x019e220000000800 */
[----:B------:R-:W-:Y:S02]  /*3040*/  IADD3 R2, R2, 0x1, RZ ;  /* 0x0000000102027810 */ /* 0x000fe40007ffe0ff */
[----:B0-----:R-:W-:-:S04]  /*3050*/  IADD3 R44, R11, R44, RZ ;  /* 0x0000002c0b2c7210 */ /* 0x001fc80007ffe0ff */
[----:B------:R-:W-:-:S13]  /*3060*/  ISETP.GE.AND P1, PT, R44, UR4, PT ;  /* 0x000000042c007c0c */ /* 0x000fda000bf26270 */
[----:B------:R-:W-:Y:S05]  /*3070*/  @!P1 BRA `(.L_x_2098) ;  /* 0xffffffd000789947 */ /* 0x000fea000383ffff */
[----:B------:R-:W-:Y:S05]  /*3080*/  EXIT ;  /* 0x000000000000794d */ /* 0x000fea0003800000 */
.L_x_2099:
        /* <DEDUP_REMOVED lines=15> */
.L_x_2342:


//--------------------- .text._Z35group_norm_nhwc_fwd_one_pass_kernelI11Fp32IOBf16WLi64ELi12ELi384EEv26Group_norm_nhwc_fwd_params --------------------------
	.section	.text._Z35group_norm_nhwc_fwd_one_pass_kernelI11Fp32IOBf16WLi64ELi12ELi384EEv26Group_norm_nhwc_fwd_params,"ax",@progbits
	.align	128
        .global         _Z35group_norm_nhwc_fwd_one_pass_kernelI11Fp32IOBf16WLi64ELi12ELi384EEv26Group_norm_nhwc_fwd_params
        .type           _Z35group_norm_nhwc_fwd_one_pass_kernelI11Fp32IOBf16WLi64ELi12ELi384EEv26Group_norm_nhwc_fwd_params,@function
        .size           _Z35group_norm_nhwc_fwd_one_pass_kernelI11Fp32IOBf16WLi64ELi12ELi384EEv26Group_norm_nhwc_fwd_params,(.L_x_2343 - _Z35group_norm_nhwc_fwd_one_pass_kernelI11Fp32IOBf16WLi64ELi12ELi384EEv26Group_norm_nhwc_fwd_params)
        .other          _Z35group_norm_nhwc_fwd_one_pass_kernelI11Fp32IOBf16WLi64ELi12ELi384EEv26Group_norm_nhwc_fwd_params,@"STO_CUDA_ENTRY STV_DEFAULT"
_Z35group_norm_nhwc_fwd_one_pass_kernelI11Fp32IOBf16WLi64ELi12ELi384EEv26Group_norm_nhwc_fwd_params:
.text._Z35group_norm_nhwc_fwd_one_pass_kernelI11Fp32IOBf16WLi64ELi12ELi384EEv26Group_norm_nhwc_fwd_params:
        /* <DEDUP_REMOVED lines=31> */
.L_x_2112:
        /* <DEDUP_REMOVED lines=118> */
.L_x_2101:
[----:B------:R-:W-:Y:S05]  /*0950*/  BSYNC B0 ;  /* 0x0000000000007941 */ /* 0x000fea0003800000 */
.L_x_2100:
        /* <DEDUP_REMOVED lines=28> */
.L_x_2104:
[----:B-1----:R-:W2:Y:S04]  /*0b20*/  LDG.E.STRONG.GPU R8, desc[UR8][R6.64] ;  /* 0x0000000806087981 */ /* 0x002ea8000c1ef900 */
[----:B--2---:R-:W-:Y:S01]  /*0b30*/  CCTL.IVALL ;  /* 0x00000000ff00798f */ /* 0x004fe20002000000 */
[----:B------:R-:W-:Y:S05]  /*0b40*/  YIELD ;  /* 0x0000000000007946 */ /* 0x000fea0003800000 */
[----:B------:R-:W-:-:S13]  /*0b50*/  ISETP.NE.AND P1, PT, R8, R11, PT ;  /* 0x0000000b0800720c */ /* 0x000fda0003f25270 */
[----:B------:R-:W-:Y:S05]  /*0b60*/  @P1 BRA `(.L_x_2104) ;  /* 0xfffffffc00ec1947 */ /* 0x000fea000383ffff */
.L_x_2103:
        /* <DEDUP_REMOVED lines=11> */
.L_x_2106:
        /* <DEDUP_REMOVED lines=63> */
.L_x_2105:
        /* <DEDUP_REMOVED lines=19> */
.L_x_2108:
[----:B------:R-:W-:Y:S05]  /*1140*/  BSYNC B0 ;  /* 0x0000000000007941 */ /* 0x000fea0003800000 */
.L_x_2107:
        /* <DEDUP_REMOVED lines=32> */
.L_x_2102:
        /* <DEDUP_REMOVED lines=20> */
[----:B------:R-:W2:Y:S04]  /*1490*/  LDG.E.U16 R0, desc[UR8][R6.64] ;  /* 0x0000000806007981 */ /* 0x000ea8000c1e1500 */
[----:B------:R1:W3:Y:S04]  /*14a0*/  LDG.E.U16 R28, desc[UR8][R6.64+0x2] ;  /* 0x00000208061c7981 */ /* 0x0002e8000c1e1500 */
[----:B------:R-:W4:Y:S04]  /*14b0*/  LDG.E.U16 R22, desc[UR8][R8.64] ;  /* 0x0000000808167981 */ /* 0x000f28000c1e1500 */
[----:B------:R4:W5:Y:S04]  /*14c0*/  LDG.E.U16 R29, desc[UR8][R8.64+0x2] ;  /* 0x00000208081d7981 */ /* 0x000968000c1e1500 */
[----:B------:R-:W0:Y:S02]  /*14d0*/  LDS.64 R14, [UR5+0x78] ;  /* 0x00007805ff0e7984 */ /* 0x000e240008000a00 */
[----:B0-----:R-:W-:-:S04]  /*14e0*/  FMUL.FTZ R14, R14, UR6 ;  /* 0x000000060e0e7c20 */ /* 0x001fc80008410000 */
[C---:B------:R-:W-:Y:S01]  /*14f0*/  FMUL.FTZ R4, R14.reuse, R14 ;  /* 0x0000000e0e047220 */ /* 0x040fe20000410000 */
[C---:B-1----:R-:W-:Y:S01]  /*1500*/  FADD.FTZ R7, -R14.reuse, R16 ;  /* 0x000000100e077221 */ /* 0x042fe20000010100 */
        /* <DEDUP_REMOVED lines=11> */
[----:B---3--:R-:W-:Y:S02]  /*15c0*/  SHF.L.U32 R28, R28, 0x10, RZ ;  /* 0x000000101c1c7819 */ /* 0x008fe400000006ff */
        /* <DEDUP_REMOVED lines=15> */
.L_x_2109:
        /* <DEDUP_REMOVED lines=13> */
.L_x_2111:
[----:B------:R-:W-:Y:S05]  /*1790*/  BSYNC B0 ;  /* 0x0000000000007941 */ /* 0x000fea0003800000 */
.L_x_2110:
[----:B0-----:R-:W0:Y:S01]  /*17a0*/  LDC R5, c[0x0][0x10] ;  /* 0x00000400ff057b82 */ /* 0x001e220000000800 */
[----:B------:R-:W-:Y:S02]  /*17b0*/  IADD3 R3, R3, 0x1, RZ ;  /* 0x0000000103037810 */ /* 0x000fe40007ffe0ff */
[----:B0-----:R-:W-:-:S04]  /*17c0*/  IADD3 R18, R5, R18, RZ ;  /* 0x0000001205127210 */ /* 0x001fc80007ffe0ff */
[----:B------:R-:W-:-:S13]  /*17d0*/  ISETP.GE.AND P1, PT, R18, UR4, PT ;  /* 0x0000000412007c0c */ /* 0x000fda000bf26270 */
[----:B------:R-:W-:Y:S05]  /*17e0*/  @!P1 BRA `(.L_x_2112) ;  /* 0xffffffe800809947 */ /* 0x000fea000383ffff */
[----:B------:R-:W-:Y:S05]  /*17f0*/  EXIT ;  /* 0x000000000000794d */ /* 0x000fea0003800000 */
.L_x_2113:
        /* <DEDUP_REMOVED lines=16> */
.L_x_2343:


//--------------------- .text._Z35group_norm_nhwc_fwd_one_pass_kernelI11Fp32IOBf16WLi128ELi12ELi384EEv26Group_norm_nhwc_fwd_params --------------------------
	.section	.text._Z35group_norm_nhwc_fwd_one_pass_kernelI11Fp32IOBf16WLi128ELi12ELi384EEv26Group_norm_nhwc_fwd_params,"ax",@progbits
	.align	128
        .global         _Z35group_norm_nhwc_fwd_one_pass_kernelI11Fp32IOBf16WLi128ELi12ELi384EEv26Group_norm_nhwc_fwd_params
        .type           _Z35group_norm_nhwc_fwd_one_pass_kernelI11Fp32IOBf16WLi128ELi12ELi384EEv26Group_norm_nhwc_fwd_params,@function
        .size           _Z35group_norm_nhwc_fwd_one_pass_kernelI11Fp32IOBf16WLi128ELi12ELi384EEv26Group_norm_nhwc_fwd_params,(.L_x_2344 - _Z35group_norm_nhwc_fwd_one_pass_kernelI11Fp32IOBf16WLi128ELi12ELi384EEv26Group_norm_nhwc_fwd_params)
        .other          _Z35group_norm_nhwc_fwd_one_pass_kernelI11Fp32IOBf16WLi128ELi12ELi384EEv26Group_norm_nhwc_fwd_params,@"STO_CUDA_ENTRY STV_DEFAULT"
_Z35group_norm_nhwc_fwd_one_pass_kernelI11Fp32IOBf16WLi128ELi12ELi384EEv26Group_norm_nhwc_fwd_params:
.text._Z35group_norm_nhwc_fwd_one_pass_kernelI11Fp32IOBf16WLi128ELi12ELi384EEv26Group_norm_nhwc_fwd_params:
        /* <DEDUP_REMOVED lines=28> */
.L_x_2129:
        /* <DEDUP_REMOVED lines=145> */
.L_x_2115:
[----:B------:R-:W-:Y:S05]  /*0ad0*/  BSYNC B0 ;  /* 0x0000000000007941 */ /* 0x000fea0003800000 */
.L_x_2114:
        /* <DEDUP_REMOVED lines=28> */
.L_x_2118:
[----:B-1----:R-:W2:Y:S04]  /*0ca0*/  LDG.E.STRONG.GPU R12, desc[UR8][R10.64] ;  /* 0x000000080a0c7981 */ /* 0x002ea8000c1ef900 */
[----:B--2---:R-:W-:Y:S01]  /*0cb0*/  CCTL.IVALL ;  /* 0x00000000ff00798f */ /* 0x004fe20002000000 */
[----:B------:R-:W-:Y:S05]  /*0cc0*/  YIELD ;  /* 0x0000000000007946 */ /* 0x000fea0003800000 */
[----:B------:R-:W-:-:S13]  /*0cd0*/  ISETP.NE.AND P1, PT, R12, R15, PT ;  /* 0x0000000f0c00720c */ /* 0x000fda0003f25270 */
[----:B------:R-:W-:Y:S05]  /*0ce0*/  @P1 BRA `(.L_x_2118) ;  /* 0xfffffffc00ec1947 */ /* 0x000fea000383ffff */
.L_x_2117:
        /* <DEDUP_REMOVED lines=11> */
.L_x_2120:
        /* <DEDUP_REMOVED lines=63> */
.L_x_2119:
        /* <DEDUP_REMOVED lines=19> */
.L_x_2122:
[----:B------:R-:W-:Y:S05]  /*12c0*/  BSYNC B0 ;  /* 0x0000000000007941 */ /* 0x000fea0003800000 */
.L_x_2121:
        /* <DEDUP_REMOVED lines=33> */
.L_x_2116:
[----:B------:R-:W-:Y:S01]  /*14e0*/  ULDC.64 UR12, c[0x0][0x218] ;  /* 0x00008600000c7ab9 */ /* 0x000fe20000000a00 */
[C---:B------:R-:W-:Y:S01]  /*14f0*/  LOP3.LUT P1, RZ, R2.reuse, UR7, RZ, 0xfc, !PT ;  /* 0x0000000702ff7c12 */ /* 0x040fe2000f82fcff */
[----:B------:R-:W2:Y:S01]  /*1500*/  S2UR UR6, SR_CgaCtaId ;  /* 0x00000000000679c3 */ /* 0x000ea20000008800 */
[----:B------:R-:W-:Y:S01]  /*1510*/  ISETP.EQ.U32.AND P3, PT, RZ, UR12, PT ;  /* 0x0000000cff007c0c */ /* 0x000fe2000bf62070 */
[----:B-1----:R-:W-:Y:S01]  /*1520*/  IMAD.WIDE.U32 R10, R2, -0x55555555, RZ ;  /* 0xaaaaaaab020a7825 */ /* 0x002fe200078e00ff */
[----:B------:R-:W-:Y:S02]  /*1530*/  UMOV UR5, 0x400 ;  /* 0x0000040000057882 */ /* 0x000fe40000000000 */
[----:B------:R-:W-:Y:S02]  /*1540*/  ISETP.EQ.OR.EX P1, PT, RZ, UR13, P1, P3 ;  /* 0x0000000dff007c0c */ /* 0x000fe40008f22730 */
[----:B------:R-:W-:Y:S01]  /*1550*/  SHF.R.U32.HI R11, RZ, 0x2, R11 ;  /* 0x00000002ff0b7819 */ /* 0x000fe2000001160b */
[----:B------:R-:W1:Y:S04]  /*1560*/  LDC.64 R12, c[0x0][0x228] ;  /* 0x00008a00ff0c7b82 */ /* 0x000e680000000a00 */
        /* <DEDUP_REMOVED lines=16> */
[----:B------:R-:W3:Y:S04]  /*1670*/  LDG.E.U16 R23, desc[UR8][R14.64] ;  /* 0x000000080e177981 */ /* 0x000ee8000c1e1500 */
[----:B------:R1:W4:Y:S04]  /*1680*/  LDG.E.U16 R28, desc[UR8][R12.64+0x2] ;  /* 0x000002080c1c7981 */ /* 0x000328000c1e1500 */
[----:B------:R3:W5:Y:S04]  /*1690*/  LDG.E.U16 R29, desc[UR8][R14.64+0x2] ;  /* 0x000002080e1d7981 */ /* 0x000768000c1e1500 */
[----:B------:R-:W0:Y:S02]  /*16a0*/  LDS.64 R18, [UR5+0x78] ;  /* 0x00007805ff127984 */ /* 0x000e240008000a00 */
[----:B0-----:R-:W-:-:S04]  /*16b0*/  FMUL.FTZ R18, R18, UR6 ;  /* 0x0000000612127c20 */ /* 0x001fc80008410000 */
[----:B------:R-:W-:-:S04]  /*16c0*/  FMUL.FTZ R8, R18, R18 ;  /* 0x0000001212087220 */ /* 0x000fc80000410000 */
[----:B------:R-:W-:-:S05]  /*16d0*/  FFMA.FTZ R8, R19, UR6, -R8 ;  /* 0x0000000613087c23 */ /* 0x000fca0008010808 */
[----:B------:R-:W-:-:S13]  /*16e0*/  FSETP.GTU.FTZ.AND P1, PT, R8, RZ, PT ;  /* 0x000000ff0800720b */ /* 0x000fda0003f3c000 */
[----:B------:R-:W0:Y:S01]  /*16f0*/  @P1 LDC R9, c[0x0][0x238] ;  /* 0x00008e00ff091b82 */ /* 0x000e220000000800 */
[C---:B------:R-:W-:Y:S01]  /*1700*/  FADD.FTZ R4, -R18.reuse, R4 ;  /* 0x0000000412047221 */ /* 0x040fe20000010100 */
[----:B------:R-:W-:Y:S01]  /*1710*/  FADD.FTZ R6, -R18, R6 ;  /* 0x0000000612067221 */ /* 0x000fe20000010100 */
[----:B0-----:R-:W-:Y:S01]  /*1720*/  @P1 FADD.FTZ R10, R8, R9 ;  /* 0x00000009080a1221 */ /* 0x001fe20000010000 */
[----:B------:R-:W-:-:S06]  /*1730*/  MOV R9, 0x3f800000 ;  /* 0x3f80000000097802 */ /* 0x000fcc0000000f00 */
[----:B------:R-:W0:Y:S01]  /*1740*/  @P1 MUFU.RSQ R9, R10 ;  /* 0x0000000a00091308 */ /* 0x000e220000001400 */
[----:B------:R-:W-:Y:S01]  /*1750*/  ISETP.NE.AND P1, PT, RZ, UR10, PT ;  /* 0x0000000aff007c0c */ /* 0x000fe2000bf25270 */
[C---:B-1----:R-:W-:Y:S01]  /*1760*/  FADD.FTZ R12, -R18.reuse, R5 ;  /* 0x00000005120c7221 */ /* 0x042fe20000010100 */
[----:B------:R-:W-:Y:S01]  /*1770*/  FADD.FTZ R18, -R18, R7 ;  /* 0x0000000712127221 */ /* 0x000fe20000010100 */
[-C--:B0-----:R-:W-:Y:S01]  /*1780*/  FMUL.FTZ R4, R4, R9.reuse ;  /* 0x0000000904047220 */ /* 0x081fe20000410000 */
[-C--:B------:R-:W-:Y:S01]  /*1790*/  FMUL.FTZ R7, R6, R9.reuse ;  /* 0x0000000906077220 */ /* 0x080fe20000410000 */
[-C--:B------:R-:W-:Y:S01]  /*17a0*/  FMUL.FTZ R12, R12, R9.reuse ;  /* 0x000000090c0c7220 */ /* 0x080fe20000410000 */
[----:B------:R-:W-:Y:S01]  /*17b0*/  FMUL.FTZ R9, R18, R9 ;  /* 0x0000000912097220 */ /* 0x000fe20000410000 */
[----:B--2---:R-:W-:Y:S02]  /*17c0*/  SHF.L.U32 R21, R21, 0x10, RZ ;  /* 0x0000001015157819 */ /* 0x004fe400000006ff */
[----:B---3--:R-:W-:-:S02]  /*17d0*/  SHF.L.U32 R14, R23, 0x10, RZ ;  /* 0x00000010170e7819 */ /* 0x008fc400000006ff */
[----:B----4-:R-:W-:-:S03]  /*17e0*/  SHF.L.U32 R5, R28, 0x10, RZ ;  /* 0x000000101c057819 */ /* 0x010fc600000006ff */
[--C-:B------:R-:W-:Y:S01]  /*17f0*/  FFMA.FTZ R6, R21, R4, R14.reuse ;  /* 0x0000000415067223 */ /* 0x100fe2000001000e */
        /* <DEDUP_REMOVED lines=14> */
.L_x_2123:
        /* <DEDUP_REMOVED lines=14> */
.L_x_2125:
[----:B------:R-:W-:Y:S05]  /*19c0*/  BSYNC B0 ;  /* 0x0000000000007941 */ /* 0x000fea0003800000 */
.L_x_2124:
[----:B------:R-:W-:Y:S01]  /*19d0*/  IADD3 R11, R0, 0x40, RZ ;  /* 0x00000040000b7810 */ /* 0x000fe20007ffe0ff */
        /* <DEDUP_REMOVED lines=12> */
.L_x_2126:
        /* <DEDUP_REMOVED lines=17> */
.L_x_2128:
[----:B------:R-:W-:Y:S05]  /*1bb0*/  BSYNC B0 ;  /* 0x0000000000007941 */ /* 0x000fea0003800000 */
.L_x_2127:
[----:B0-----:R-:W0:Y:S01]  /*1bc0*/  LDC R5, c[0x0][0x10] ;  /* 0x00000400ff057b82 */ /* 0x001e220000000800 */
[----:B------:R-:W-:Y:S02]  /*1bd0*/  IADD3 R3, R3, 0x1, RZ ;  /* 0x0000000103037810 */ /* 0x000fe40007ffe0ff */
[----:B0-----:R-:W-:-:S04]  /*1be0*/  IADD3 R22, R5, R22, RZ ;  /* 0x0000001605167210 */ /* 0x001fc80007ffe0ff */
[----:B------:R-:W-:-:S13]  /*1bf0*/  ISETP.GE.AND P1, PT, R22, UR4, PT ;  /* 0x0000000416007c0c */ /* 0x000fda000bf26270 */
[----:B------:R-:W-:Y:S05]  /*1c00*/  @!P1 BRA `(.L_x_2129) ;  /* 0xffffffe4006c9947 */ /* 0x000fea000383ffff */
[----:B------:R-:W-:Y:S05]  /*1c10*/  EXIT ;  /* 0x000000000000794d */ /* 0x000fea0003800000 */
.L_x_2130:
        /* <DEDUP_REMOVED lines=14> */
.L_x_2344:


//--------------------- .text._Z35group_norm_nhwc_fwd_one_pass_kernelI11Fp32IOBf16WLi256ELi12ELi384EEv26Group_norm_nhwc_fwd_params --------------------------
	.section	.text._Z35group_norm_nhwc_fwd_one_pass_kernelI11Fp32IOBf16WLi256ELi12ELi384EEv26Group_norm_nhwc_fwd_params,"ax",@progbits
	.align	128
        .global         _Z35group_norm_nhwc_fwd_one_pass_kernelI11Fp32IOBf16WLi256ELi12ELi384EEv26Group_norm_nhwc_fwd_params
        .type           _Z35group_norm_nhwc_fwd_one_pass_kernelI11Fp32IOBf16WLi256ELi12ELi384EEv26Group_norm_nhwc_fwd_params,@function
        .size           _Z35group_norm_nhwc_fwd_one_pass_kernelI11Fp32IOBf16WLi256ELi12ELi384EEv26Group_norm_nhwc_fwd_params,(.L_x_2345 - _Z35group_norm_nhwc_fwd_one_pass_kernelI11Fp32IOBf16WLi256ELi12ELi384EEv26Group_norm_nhwc_fwd_params)
        .other          _Z35group_norm_nhwc_fwd_one_pass_kernelI11Fp32IOBf16WLi256ELi12ELi384EEv26Group_norm_nhwc_fwd_params,@"STO_CUDA_ENTRY STV_DEFAULT"
_Z35group_norm_nhwc_fwd_one_pass_kernelI11Fp32IOBf16WLi256ELi12ELi384EEv26Group_norm_nhwc_fwd_params:
.text._Z35group_norm_nhwc_fwd_one_pass_kernelI11Fp32IOBf16WLi256ELi12ELi384EEv26Group_norm_nhwc_fwd_params:
        /* <DEDUP_REMOVED lines=22> */
.L_x_2152:
        /* <DEDUP_REMOVED lines=194> */
.L_x_2132:
[----:B------:R-:W-:Y:S05]  /*0d80*/  BSYNC B0 ;  /* 0x0000000000007941 */ /* 0x000fea0003800000 */
.L_x_2131:
        /* <DEDUP_REMOVED lines=8> */
[----:B0-----:R-:W0:Y:S08]  /*0e10*/  LDC.64 R10, c[0x0][0x248] ;  /* 0x00009200ff0a7b82 */ /* 0x001e300000000a00 */
[----:B------:R-:W3:Y:S01]  /*0e20*/  LDC.64 R8, c[0x0][0x240] ;  /* 0x00009000ff087b82 */ /* 0x000ee20000000a00 */
[----:B-1----:R-:W-:-:S04]  /*0e30*/  IMAD R13, R12, R17, RZ ;  /* 0x000000110c0d7224 */ /* 0x002fc800078e02ff */
[----:B------:R-:W-:-:S05]  /*0e40*/  IMAD R12, R13, R18, RZ ;  /* 0x000000120d0c7224 */ /* 0x000fca00078e02ff */
[----:B------:R-:W-:Y:S01]  /*0e50*/  SHF.L.U32 R15, R12, 0x1, RZ ;  /* 0x000000010c0f7819 */ /* 0x000fe200000006ff */
[----:B--2---:R-:W-:Y:S01]  /*0e60*/  IMAD R17, R17, UR7, R14 ;  /* 0x0000000711117c24 */ /* 0x004fe2000f8e020e */
[----:B------:R-:W-:-:S03]  /*0e70*/  IADD3 R13, R13, R14, RZ ;  /* 0x0000000e0d0d7210 */ /* 0x000fc60007ffe0ff */
[----:B0-----:R-:W-:Y:S01]  /*0e80*/  IMAD.WIDE R10, R15, 0x4, R10 ;  /* 0x000000040f0a7825 */ /* 0x001fe200078e020a */
[----:B------:R-:W-:-:S03]  /*0e90*/  MOV R15, 0xffffffff ;  /* 0xffffffff000f7802 */ /* 0x000fc60000000f00 */
[----:B---3--:R-:W-:Y:S01]  /*0ea0*/  IMAD.WIDE.U32 R8, R13, 0x4, R8 ;  /* 0x000000040d087825 */ /* 0x008fe200078e0008 */
        /* <DEDUP_REMOVED lines=10> */
.L_x_2135:
[----:B-1----:R-:W2:Y:S04]  /*0f50*/  LDG.E.STRONG.GPU R10, desc[UR8][R8.64] ;  /* 0x00000008080a7981 */ /* 0x002ea8000c1ef900 */
[----:B--2---:R-:W-:Y:S01]  /*0f60*/  CCTL.IVALL ;  /* 0x00000000ff00798f */ /* 0x004fe20002000000 */
[----:B------:R-:W-:Y:S05]  /*0f70*/  YIELD ;  /* 0x0000000000007946 */ /* 0x000fea0003800000 */
[----:B------:R-:W-:-:S13]  /*0f80*/  ISETP.NE.AND P1, PT, R10, R13, PT ;  /* 0x0000000d0a00720c */ /* 0x000fda0003f25270 */
[----:B------:R-:W-:Y:S05]  /*0f90*/  @P1 BRA `(.L_x_2135) ;  /* 0xfffffffc00ec1947 */ /* 0x000fea000383ffff */
.L_x_2134:
        /* <DEDUP_REMOVED lines=11> */
.L_x_2137:
        /* <DEDUP_REMOVED lines=18> */
[-C--:B0-----:R-:W-:Y:S02]  /*1170*/  @!P5 IMAD R33, R10, R15.reuse, R33 ;  /* 0x0000000f0a21d224 */ /* 0x081fe400078e0221 */
        /* <DEDUP_REMOVED lines=8> */
[-C--:B--2---:R-:W-:Y:S02]  /*1200*/  @!P3 IMAD R17, R17, R21.reuse, R12 ;  /* 0x000000151111b224 */ /* 0x084fe400078e020c */
[----:B0-----:R-:W-:Y:S01]  /*1210*/  @!P5 IMAD.WIDE R10, R15, 0x4, R10 ;  /* 0x000000040f0ad825 */ /* 0x001fe200078e020a */
[----:B------:R-:W-:Y:S01]  /*1220*/  IADD3 R15, R19, 0x3, RZ ;  /* 0x00000003130f7810 */ /* 0x000fe20007ffe0ff */
[----:B------:R-:W0:Y:S02]  /*1230*/  @!P3 LDC.64 R12, c[0x0][0x248] ;  /* 0x00009200ff0cbb82 */ /* 0x000e240000000a00 */
[----:B------:R-:W-:Y:S01]  /*1240*/  @!P3 IMAD R21, R14, R21, RZ ;  /* 0x000000150e15b224 */ /* 0x000fe200078e02ff */
[----:B------:R-:W-:Y:S01]  /*1250*/  ISETP.EQ.OR P1, PT, R15, UR7, P2 ;  /* 0x000000070f007c0c */ /* 0x000fe20009722670 */
[----:B------:R-:W-:-:S04]  /*1260*/  @!P5 IMAD.WIDE.U32 R10, R33, 0x8, R10 ;  /* 0x00000008210ad825 */ /* 0x000fc800078e000a */
[----:B------:R-:W-:Y:S02]  /*1270*/  @!P3 IMAD R21, R21, R18, RZ ;  /* 0x000000121515b224 */ /* 0x000fe400078e02ff */
[----:B------:R-:W2:Y:S03]  /*1280*/  @!P5 LDG.E.64 R10, desc[UR8][R10.64] ;  /* 0x000000080a0ad981 */ /* 0x000ea6000c1e1b00 */
[----:B------:R-:W-:-:S03]  /*1290*/  @!P3 SHF.L.U32 R21, R21, 0x1, RZ ;  /* 0x000000011515b819 */ /* 0x000fc600000006ff */
[----:B------:R-:W1:Y:S02]  /*12a0*/  @!P1 S2R R14, SR_CTAID.Y ;  /* 0x00000000000e9919 */ /* 0x000e640000002600 */
[----:B0-----:R-:W-:Y:S02]  /*12b0*/  @!P3 IMAD.WIDE R12, R21, 0x4, R12 ;  /* 0x00000004150cb825 */ /* 0x001fe400078e020c */
[----:B------:R-:W1:Y:S02]  /*12c0*/  @!P1 LDC R21, c[0x0][0x10] ;  /* 0x00000400ff159b82 */ /* 0x000e640000000800 */
[----:B------:R-:W-:Y:S01]  /*12d0*/  @!P3 IMAD.WIDE.U32 R16, R17, 0x8, R12 ;  /* 0x000000081110b825 */ /* 0x000fe200078e000c */
[----:B------:R-:W-:-:S03]  /*12e0*/  @!P1 LOP3.LUT R12, R4, 0x1, RZ, 0xc0, !PT ;  /* 0x00000001040c9812 */ /* 0x000fc600078ec0ff */
[-C--:B-1----:R-:W-:Y:S02]  /*12f0*/  @!P1 IMAD R15, R15, R21.reuse, R14 ;  /* 0x000000150f0f9224 */ /* 0x082fe400078e020e */
        /* <DEDUP_REMOVED lines=20> */
.L_x_2136:
        /* <DEDUP_REMOVED lines=19> */
.L_x_2139:
[----:B------:R-:W-:Y:S05]  /*1570*/  BSYNC B0 ;  /* 0x0000000000007941 */ /* 0x000fea0003800000 */
.L_x_2138:
        /* <DEDUP_REMOVED lines=32> */
.L_x_2133:
        /* <DEDUP_REMOVED lines=23> */
[----:B------:R-:W-:Y:S01]  /*18f0*/  @!P1 STG.E.64 desc[UR8][R14.64], R8 ;  /* 0x000000080e009986 */ /* 0x000fe2000c101b08 */
[----:B------:R-:W-:Y:S06]  /*1900*/  BAR.SYNC.DEFER_BLOCKING 0x0 ;  /* 0x0000000000007b1d */ /* 0x000fec0000010000 */
[----:B------:R-:W2:Y:S04]  /*1910*/  LDG.E.U16 R17, desc[UR8][R10.64] ;  /* 0x000000080a117981 */ /* 0x000ea8000c1e1500 */
[----:B------:R-:W3:Y:S04]  /*1920*/  LDG.E.U16 R18, desc[UR8][R10.64+0x2] ;  /* 0x000002080a127981 */ /* 0x000ee8000c1e1500 */
[----:B------:R-:W4:Y:S04]  /*1930*/  LDG.E.U16 R16, desc[UR8][R12.64] ;  /* 0x000000080c107981 */ /* 0x000f28000c1e1500 */
[----:B------:R0:W5:Y:S01]  /*1940*/  LDG.E.U16 R19, desc[UR8][R12.64+0x2] ;  /* 0x000002080c137981 */ /* 0x000162000c1e1500 */
[----:B------:R-:W-:-:S02]  /*1950*/  ISETP.NE.AND P4, PT, RZ, UR10, PT ;  /* 0x0000000aff007c0c */ /* 0x000fc4000bf85270 */
[----:B------:R-:W-:Y:S01]  /*1960*/  ISETP.GE.U32.AND P2, PT, R2, UR12, PT ;  /* 0x0000000c02007c0c */ /* 0x000fe2000bf46070 */
[----:B------:R-:W1:Y:S03]  /*1970*/  LDS.64 R20, [UR5+0x78] ;  /* 0x00007805ff147984 */ /* 0x000e660008000a00 */
[----:B------:R-:W-:-:S04]  /*1980*/  ISETP.GE.AND.EX P2, PT, R3, UR13, PT, P2 ;  /* 0x0000000d03007c0c */ /* 0x000fc8000bf46320 */
[----:B------:R-:W-:Y:S01]  /*1990*/  ISETP.GT.U32.OR P2, PT, R32, 0x17f, P2 ;  /* 0x0000017f2000780c */ /* 0x000fe20001744470 */
[----:B-1----:R-:W-:Y:S01]  /*19a0*/  FMUL.FTZ R9, R20, UR6 ;  /* 0x0000000614097c20 */ /* 0x002fe20008410000 */
[----:B------:R-:W-:-:S03]  /*19b0*/  MOV R20, 0x3f800000 ;  /* 0x3f80000000147802 */ /* 0x000fc60000000f00 */
[C---:B------:R-:W-:Y:S01]  /*19c0*/  FMUL.FTZ R0, R9.reuse, R9 ;  /* 0x0000000909007220 */ /* 0x040fe20000410000 */
[C---:B0-----:R-:W-:Y:S01]  /*19d0*/  FADD.FTZ R13, -R9.reuse, R7 ;  /* 0x00000007090d7221 */ /* 0x041fe20000010100 */
[C---:B------:R-:W-:Y:S01]  /*19e0*/  FADD.FTZ R23, -R9.reuse, R25 ;  /* 0x0000001909177221 */ /* 0x040fe20000010100 */
[----:B------:R-:W-:Y:S01]  /*19f0*/  FADD.FTZ R33, -R9, R24 ;  /* 0x0000001809217221 */ /* 0x000fe20000010100 */
[----:B------:R-:W-:Y:S01]  /*1a00*/  FFMA.FTZ R0, R21, UR6, -R0 ;  /* 0x0000000615007c23 */ /* 0x000fe20008010800 */
[C---:B------:R-:W-:Y:S01]  /*1a10*/  FADD.FTZ R21, -R9.reuse, R26 ;  /* 0x0000001a09157221 */ /* 0x040fe20000010100 */
[C---:B------:R-:W-:Y:S01]  /*1a20*/  FADD.FTZ R27, -R9.reuse, R27 ;  /* 0x0000001b091b7221 */ /* 0x040fe20000010100 */
[C---:B------:R-:W-:Y:S01]  /*1a30*/  FADD.FTZ R25, -R9.reuse, R28 ;  /* 0x0000001c09197221 */ /* 0x040fe20000010100 */
[----:B------:R-:W-:Y:S01]  /*1a40*/  FADD.FTZ R29, -R9, R29 ;  /* 0x0000001d091d7221 */ /* 0x000fe20000010100 */
[----:B------:R-:W-:-:S13]  /*1a50*/  FSETP.GTU.FTZ.AND P1, PT, R0, RZ, PT ;  /* 0x000000ff0000720b */ /* 0x000fda0003f3c000 */
[----:B------:R-:W0:Y:S02]  /*1a60*/  @P1 LDC R15, c[0x0][0x238] ;  /* 0x00008e00ff0f1b82 */ /* 0x000e240000000800 */
[----:B0-----:R-:W-:Y:S01]  /*1a70*/  @P1 FADD.FTZ R8, R0, R15 ;  /* 0x0000000f00081221 */ /* 0x001fe20000010000 */
[----:B------:R-:W-:Y:S01]  /*1a80*/  FADD.FTZ R15, -R9, R6 ;  /* 0x00000006090f7221 */ /* 0x000fe20000010100 */
[C---:B------:R-:W-:Y:S02]  /*1a90*/  IADD3 R6, R30.reuse, 0x80, RZ ;  /* 0x000000801e067810 */ /* 0x040fe40007ffe0ff */
[----:B------:R0:W1:Y:S01]  /*1aa0*/  @P1 MUFU.RSQ R20, R8 ;  /* 0x0000000800141308 */ /* 0x0000620000001400 */
[----:B------:R-:W-:Y:S02]  /*1ab0*/  IADD3 R0, R30, 0xc0, RZ ;  /* 0x000000c01e007810 */ /* 0x000fe40007ffe0ff */
[----:B------:R-:W-:Y:S02]  /*1ac0*/  ISETP.GE.U32.AND P3, PT, R6, UR12, PT ;  /* 0x0000000c06007c0c */ /* 0x000fe4000bf66070 */
[----:B------:R-:W-:-:S02]  /*1ad0*/  ISETP.GE.U32.AND P1, PT, R0, UR12, PT ;  /* 0x0000000c00007c0c */ /* 0x000fc4000bf26070 */
[----:B------:R-:W-:Y:S02]  /*1ae0*/  SHF.R.S32.HI R7, RZ, 0x1f, R0 ;  /* 0x0000001fff077819 */ /* 0x000fe40000011400 */
[----:B0-----:R-:W-:Y:S02]  /*1af0*/  SHF.R.S32.HI R8, RZ, 0x1f, R6 ;  /* 0x0000001fff087819 */ /* 0x001fe40000011406 */
[----:B------:R-:W-:Y:S02]  /*1b00*/  ISETP.GE.AND.EX P1, PT, R7, UR13, PT, P1 ;  /* 0x0000000d07007c0c */ /* 0x000fe4000bf26310 */
[----:B------:R-:W-:Y:S02]  /*1b10*/  ISETP.GE.AND.EX P3, PT, R8, UR13, PT, P3 ;  /* 0x0000000d08007c0c */ /* 0x000fe4000bf66330 */
[C---:B------:R-:W-:Y:S01]  /*1b20*/  ISETP.GT.U32.OR P1, PT, R32.reuse, 0x17f, P1 ;  /* 0x0000017f2000780c */ /* 0x040fe20000f24470 */
[-C--:B-1----:R-:W-:Y:S01]  /*1b30*/  FMUL.FTZ R15, R15, R20.reuse ;  /* 0x000000140f0f7220 */ /* 0x082fe20000410000 */
[-C--:B------:R-:W-:Y:S01]  /*1b40*/  FMUL.FTZ R13, R13, R20.reuse ;  /* 0x000000140d0d7220 */ /* 0x080fe20000410000 */
[-C--:B------:R-:W-:Y:S01]  /*1b50*/  FMUL.FTZ R22, R21, R20.reuse ;  /* 0x0000001415167220 */ /* 0x080fe20000410000 */
[-C--:B------:R-:W-:Y:S01]  /*1b60*/  FMUL.FTZ R24, R33, R20.reuse ;  /* 0x0000001421187220 */ /* 0x080fe20000410000 */
[-C--:B------:R-:W-:Y:S01]  /*1b70*/  FMUL.FTZ R23, R23, R20.reuse ;  /* 0x0000001417177220 */ /* 0x080fe20000410000 */
[----:B------:R-:W-:Y:S01]  /*1b80*/  FMUL.FTZ R21, R27, R20 ;  /* 0x000000141b157220 */ /* 0x000fe20000410000 */
[----:B------:R-:W-:-:S02]  /*1b90*/  ISETP.GT.U32.OR P3, PT, R32, 0x17f, P3 ;  /* 0x0000017f2000780c */ /* 0x000fc40001f64470 */
[----:B--2---:R-:W-:Y:S02]  /*1ba0*/  SHF.L.U32 R11, R17, 0x10, RZ ;  /* 0x00000010110b7819 */ /* 0x004fe400000006ff */
[----:B---3--:R-:W-:Y:S02]  /*1bb0*/  SHF.L.U32 R18, R18, 0x10, RZ ;  /* 0x0000001012127819 */ /* 0x008fe400000006ff */
[----:B----4-:R-:W-:Y:S02]  /*1bc0*/  SHF.L.U32 R10, R16, 0x10, RZ ;  /* 0x00000010100a7819 */ /* 0x010fe400000006ff */
[----:B-----5:R-:W-:Y:S01]  /*1bd0*/  SHF.L.U32 R9, R19, 0x10, RZ ;  /* 0x0000001013097819 */ /* 0x020fe200000006ff */
[-C--:B------:R-:W-:Y:S01]  /*1be0*/  FMUL.FTZ R19, R25, R20.reuse ;  /* 0x0000001419137220 */ /* 0x080fe20000410000 */
        /* <DEDUP_REMOVED lines=14> */
.L_x_2140:
        /* <DEDUP_REMOVED lines=13> */
.L_x_2142:
[----:B------:R-:W-:Y:S05]  /*1da0*/  BSYNC B0 ;  /* 0x0000000000007941 */ /* 0x000fea0003800000 */
.L_x_2141:
        /* <DEDUP_REMOVED lines=13> */
.L_x_2143:
        /* <DEDUP_REMOVED lines=13> */
.L_x_2145:
[----:B------:R-:W-:Y:S05]  /*1f50*/  BSYNC B0 ;  /* 0x0000000000007941 */ /* 0x000fea0003800000 */
.L_x_2144:
        /* <DEDUP_REMOVED lines=13> */
.L_x_2146:
        /* <DEDUP_REMOVED lines=13> */
.L_x_2148:
[----:B------:R-:W-:Y:S05]  /*2100*/  BSYNC B0 ;  /* 0x0000000000007941 */ /* 0x000fea0003800000 */
.L_x_2147:
[----:B------:R-:W-:Y:S01]  /*2110*/  FFMA.FTZ R8, R11, R19, R10 ;  /* 0x000000130b087223 */ /* 0x000fe2000001000a */
        /* <DEDUP_REMOVED lines=12> */
.L_x_2149:
        /* <DEDUP_REMOVED lines=12> */
.L_x_2151:
[----:B------:R-:W-:Y:S05]  /*22a0*/  BSYNC B0 ;  /* 0x0000000000007941 */ /* 0x000fea0003800000 */
.L_x_2150:
[----:B------:R-:W2:Y:S01]  /*22b0*/  LDC R0, c[0x0][0x10] ;  /* 0x00000400ff007b82 */ /* 0x000ea20000000800 */
[----:B------:R-:W-:Y:S02]  /*22c0*/  IADD3 R4, R4, 0x1, RZ ;  /* 0x0000000104047810 */ /* 0x000fe40007ffe0ff */
[----:B--2---:R-:W-:-:S04]  /*22d0*/  IADD3 R5, R0, R5, RZ ;  /* 0x0000000500057210 */ /* 0x004fc80007ffe0ff */
[----:B------:R-:W-:-:S13]  /*22e0*/  ISETP.GE.AND P1, PT, R5, UR4, PT ;  /* 0x0000000405007c0c */ /* 0x000fda000bf26270 */
[----:B------:R-:W-:Y:S05]  /*22f0*/  @!P1 BRA `(.L_x_2152) ;  /* 0xffffffdc00989947 */ /* 0x000fea000383ffff */
[----:B------:R-:W-:Y:S05]  /*2300*/  EXIT ;  /* 0x000000000000794d */ /* 0x000fea0003800000 */
.L_x_2153:
        /* <DEDUP_REMOVED lines=15> */
.L_x_2345:


//--------------------- .text._Z35group_norm_nhwc_fwd_one_pass_kernelI11Fp32IOBf16WLi512ELi12ELi384EEv26Group_norm_nhwc_fwd_params --------------------------
	.section	.text._Z35group_norm_nhwc_fwd_one_pass_kernelI11Fp32IOBf16WLi512ELi12ELi384EEv26Group_norm_nhwc_fwd_params,"ax",@progbits
	.align	128
        .global         _Z35group_norm_nhwc_fwd_one_pass_kernelI11Fp32IOBf16WLi512ELi12ELi384EEv26Group_norm_nhwc_fwd_params
        .type           _Z35group_norm_nhwc_fwd_one_pass_kernelI11Fp32IOBf16WLi512ELi12ELi384EEv26Group_norm_nhwc_fwd_params,@function
        .size           _Z35group_norm_nhwc_fwd_one_pass_kernelI11Fp32IOBf16WLi512ELi12ELi384EEv26Group_norm_nhwc_fwd_params,(.L_x_2346 - _Z35group_norm_nhwc_fwd_one_pass_kernelI11Fp32IOBf16WLi512ELi12ELi384EEv26Group_norm_nhwc_fwd_params)
        .other          _Z35group_norm_nhwc_fwd_one_pass_kernelI11Fp32IOBf16WLi512ELi12ELi384EEv26Group_norm_nhwc_fwd_params,@"STO_CUDA_ENTRY STV_DEFAULT"
_Z35group_norm_nhwc_fwd_one_pass_kernelI11Fp32IOBf16WLi512ELi12ELi384EEv26Group_norm_nhwc_fwd_params:
.text._Z35group_norm_nhwc_fwd_one_pass_kernelI11Fp32IOBf16WLi512ELi12ELi384EEv26Group_norm_nhwc_fwd_params:
        /* <DEDUP_REMOVED lines=38> */
.L_x_2187:
[----:B------:R-:W0:Y:S01]  /*0260*/  LDC R19, c[0x0][0x288] ;  /* 0x0000a200ff137b82 */ /* 0x000e220000000800 */
        /* <DEDUP_REMOVED lines=264> */
.L_x_2155:
[----:B------:R-:W-:Y:S05]  /*12f0*/  BSYNC B0 ;  /* 0x0000000000007941 */ /* 0x000fea0003800000 */
.L_x_2154:
        /* <DEDUP_REMOVED lines=28> */
.L_x_2158:
[----:B-1----:R-:W2:Y:S04]  /*14c0*/  LDG.E.STRONG.GPU R16, desc[UR8][R14.64] ;  /* 0x000000080e107981 */ /* 0x002ea8000c1ef900 */
[----:B--2---:R-:W-:Y:S01]  /*14d0*/  CCTL.IVALL ;  /* 0x00000000ff00798f */ /* 0x004fe20002000000 */
[----:B------:R-:W-:Y:S05]  /*14e0*/  YIELD ;  /* 0x0000000000007946 */ /* 0x000fea0003800000 */
[----:B------:R-:W-:-:S13]  /*14f0*/  ISETP.NE.AND P1, PT, R16, R19, PT ;  /* 0x000000131000720c */ /* 0x000fda0003f25270 */
[----:B------:R-:W-:Y:S05]  /*1500*/  @P1 BRA `(.L_x_2158) ;  /* 0xfffffffc00ec1947 */ /* 0x000fea000383ffff */
.L_x_2157:
        /* <DEDUP_REMOVED lines=11> */
.L_x_2160:
        /* <DEDUP_REMOVED lines=63> */
.L_x_2159:
        /* <DEDUP_REMOVED lines=19> */
.L_x_2162:
[----:B------:R-:W-:Y:S05]  /*1ae0*/  BSYNC B0 ;  /* 0x0000000000007941 */ /* 0x000fea0003800000 */
.L_x_2161:
        /* <DEDUP_REMOVED lines=32> */
.L_x_2156:
        /* <DEDUP_REMOVED lines=27> */
[----:B------:R-:W0:Y:S01]  /*1ea0*/  LDS.64 R16, [UR5+0x78] ;  /* 0x00007805ff107984 */ /* 0x000e220008000a00 */
[----:B-1----:R-:W-:Y:S01]  /*1eb0*/  SHF.R.S32.HI R22, RZ, 0x1f, R40 ;  /* 0x0000001fff167819 */ /* 0x002fe20000011428 */
[----:B0-----:R-:W-:-:S04]  /*1ec0*/  FMUL.FTZ R16, R16, UR6 ;  /* 0x0000000610107c20 */ /* 0x001fc80008410000 */
[C---:B------:R-:W-:Y:S01]  /*1ed0*/  FMUL.FTZ R12, R16.reuse, R16 ;  /* 0x00000010100c7220 */ /* 0x040fe20000410000 */
[C---:B------:R-:W-:Y:S01]  /*1ee0*/  FADD.FTZ R15, -R16.reuse, R10 ;  /* 0x0000000a100f7221 */ /* 0x040fe20000010100 */
[C---:B------:R-:W-:Y:S01]  /*1ef0*/  FADD.FTZ R27, -R16.reuse, R27 ;  /* 0x0000001b101b7221 */ /* 0x040fe20000010100 */
[----:B------:R-:W-:Y:S01]  /*1f00*/  SHF.R.S32.HI R10, RZ, 0x1f, R6 ;  /* 0x0000001fff0a7819 */ /* 0x000fe20000011406 */
[----:B------:R-:W-:Y:S01]  /*1f10*/  FFMA.FTZ R12, R17, UR6, -R12 ;  /* 0x00000006110c7c23 */ /* 0x000fe2000801080c */
[C---:B------:R-:W-:Y:S01]  /*1f20*/  FADD.FTZ R17, -R16.reuse, R24 ;  /* 0x0000001810117221 */ /* 0x040fe20000010100 */
[C---:B------:R-:W-:Y:S01]  /*1f30*/  FADD.FTZ R23, -R16.reuse, R28 ;  /* 0x0000001c10177221 */ /* 0x040fe20000010100 */
[----:B------:R-:W-:Y:S01]  /*1f40*/  FADD.FTZ R47, -R16, R30 ;  /* 0x0000001e102f7221 */ /* 0x000fe20000010100 */
[----:B------:R-:W-:Y:S01]  /*1f50*/  ISETP.GE.AND.EX P2, PT, R10, UR15, PT, P2 ;  /* 0x0000000f0a007c0c */ /* 0x000fe2000bf46320 */
[----:B------:R-:W-:Y:S01]  /*1f60*/  FADD.FTZ R11, -R16, R11 ;  /* 0x0000000b100b7221 */ /* 0x000fe20000010100 */
[----:B------:R-:W-:Y:S01]  /*1f70*/  FSETP.GTU.FTZ.AND P1, PT, R12, RZ, PT ;  /* 0x000000ff0c00720b */ /* 0x000fe20003f3c000 */
[C---:B------:R-:W-:Y:S01]  /*1f80*/  FADD.FTZ R25, -R16.reuse, R25 ;  /* 0x0000001910197221 */ /* 0x040fe20000010100 */
[C---:B------:R-:W-:Y:S01]  /*1f90*/  FADD.FTZ R29, -R16.reuse, R29 ;  /* 0x0000001d101d7221 */ /* 0x040fe20000010100 */
[C---:B------:R-:W-:Y:S01]  /*1fa0*/  FADD.FTZ R31, -R16.reuse, R31 ;  /* 0x0000001f101f7221 */ /* 0x040fe20000010100 */
[C---:B------:R-:W-:Y:S01]  /*1fb0*/  FADD.FTZ R53, -R16.reuse, R32 ;  /* 0x0000002010357221 */ /* 0x040fe20000010100 */
[C---:B------:R-:W-:Y:S01]  /*1fc0*/  FADD.FTZ R33, -R16.reuse, R33 ;  /* 0x0000002110217221 */ /* 0x040fe20000010100 */
[C---:B------:R-:W-:Y:S01]  /*1fd0*/  FADD.FTZ R34, -R16.reuse, R34 ;  /* 0x0000002210227221 */ /* 0x040fe20000010100 */
[----:B------:R-:W-:Y:S01]  /*1fe0*/  FADD.FTZ R35, -R16, R35 ;  /* 0x0000002310237221 */ /* 0x000fe20000010100 */
[----:B------:R-:W-:-:S05]  /*1ff0*/  ISETP.GT.U32.OR P2, PT, R5, 0x17f, P2 ;  /* 0x0000017f0500780c */ /* 0x000fca0001744470 */
[----:B------:R-:W0:Y:S02]  /*2000*/  @P1 LDC R13, c[0x0][0x238] ;  /* 0x00008e00ff0d1b82 */ /* 0x000e240000000800 */
[----:B0-----:R-:W-:Y:S01]  /*2010*/  @P1 FADD.FTZ R14, R12, R13 ;  /* 0x0000000d0c0e1221 */ /* 0x001fe20000010000 */
[----:B------:R-:W-:Y:S01]  /*2020*/  MOV R12, 0x3f800000 ;  /* 0x3f800000000c7802 */ /* 0x000fe20000000f00 */
[----:B------:R-:W-:-:S05]  /*2030*/  FADD.FTZ R13, -R16, R26 ;  /* 0x0000001a100d7221 */ /* 0x000fca0000010100 */
[----:B------:R-:W0:Y:S01]  /*2040*/  @P1 MUFU.RSQ R12, R14 ;  /* 0x0000000e000c1308 */ /* 0x000e220000001400 */
[----:B------:R-:W-:-:S04]  /*2050*/  ISETP.GE.U32.AND P1, PT, R40, UR14, PT ;  /* 0x0000000e28007c0c */ /* 0x000fc8000bf26070 */
[----:B------:R-:W-:-:S04]  /*2060*/  ISETP.GE.AND.EX P1, PT, R22, UR15, PT, P1 ;  /* 0x0000000f16007c0c */ /* 0x000fc8000bf26310 */
[----:B------:R-:W-:Y:S02]  /*2070*/  ISETP.GT.U32.OR P1, PT, R5, 0x17f, P1 ;  /* 0x0000017f0500780c */ /* 0x000fe40000f24470 */
[----:B--2---:R-:W-:Y:S02]  /*2080*/  SHF.L.U32 R24, R18, 0x10, RZ ;  /* 0x0000001012187819 */ /* 0x004fe400000006ff */
[----:B---3--:R-:W-:Y:S01]  /*2090*/  SHF.L.U32 R26, R19, 0x10, RZ ;  /* 0x00000010131a7819 */ /* 0x008fe200000006ff */
[-C--:B0-----:R-:W-:Y:S01]  /*20a0*/  FMUL.FTZ R19, R27, R12.reuse ;  /* 0x0000000c1b137220 */ /* 0x081fe20000410000 */
[----:B------:R-:W-:Y:S01]  /*20b0*/  FADD.FTZ R27, -R16, R37 ;  /* 0x00000025101b7221 */ /* 0x000fe20000010100 */
[----:B----4-:R-:W-:Y:S02]  /*20c0*/  SHF.L.U32 R28, R20, 0x10, RZ ;  /* 0x00000010141c7819 */ /* 0x010fe400000006ff */
[----:B-----5:R-:W-:Y:S01]  /*20d0*/  SHF.L.U32 R30, R21, 0x10, RZ ;  /* 0x00000010151e7819 */ /* 0x020fe200000006ff */
[----:B------:R-:W-:Y:S01]  /*20e0*/  FMUL.FTZ R21, R13, R12 ;  /* 0x0000000c0d157220 */ /* 0x000fe20000410000 */
[----:B------:R-:W-:-:S03]  /*20f0*/  FADD.FTZ R13, -R16, R36 ;  /* 0x00000024100d7221 */ /* 0x000fc60000010100 */
        /* <DEDUP_REMOVED lines=13> */
.L_x_2163:
        /* <DEDUP_REMOVED lines=8> */
[----:B------:R-:W-:-:S04]  /*2250*/  ULDC.64 UR12, c[0x0][0x210] ;  /* 0x00008400000c7ab9 */ /* 0x000fc80000000a00 */
[----:B------:R-:W-:Y:S02]  /*2260*/  IADD3 R37, R21, R37, RZ ;  /* 0x0000002515257210 */ /* 0x000fe40007ffe0ff */
[----:B------:R-:W-:-:S04]  /*2270*/  LEA R36, P3, R20, UR12, 0x2 ;  /* 0x0000000c14247c11 */ /* 0x000fc8000f8610ff */
[----:B------:R-:W-:-:S05]  /*2280*/  LEA.HI.X R37, R20, UR13, R37, 0x2, P3 ;  /* 0x0000000d14257c11 */ /* 0x000fca00098f1425 */
[----:B------:R0:W-:Y:S04]  /*2290*/  STG.E.64 desc[UR8][R36.64], R18 ;  /* 0x0000001224007986 */ /* 0x0001e8000c101b08 */
.L_x_2165:
[----:B------:R-:W-:Y:S05]  /*22a0*/  BSYNC B0 ;  /* 0x0000000000007941 */ /* 0x000fea0003800000 */
.L_x_2164:
[-C--:B------:R-:W-:Y:S01]  /*22b0*/  FMUL.FTZ R15, R15, R12.reuse ;  /* 0x0000000c0f0f7220 */ /* 0x080fe20000410000 */
[-C--:B0-----:R-:W-:Y:S01]  /*22c0*/  FMUL.FTZ R19, R11, R12.reuse ;  /* 0x0000000c0b137220 */ /* 0x081fe20000410000 */
[-C--:B------:R-:W-:Y:S01]  /*22d0*/  FMUL.FTZ R11, R17, R12.reuse ;  /* 0x0000000c110b7220 */ /* 0x080fe20000410000 */
[----:B------:R-:W-:Y:S01]  /*22e0*/  FMUL.FTZ R25, R25, R12 ;  /* 0x0000000c19197220 */ /* 0x000fe20000410000 */
        /* <DEDUP_REMOVED lines=13> */
.L_x_2166:
        /* <DEDUP_REMOVED lines=13> */
.L_x_2168:
[----:B------:R-:W-:Y:S05]  /*2490*/  BSYNC B0 ;  /* 0x0000000000007941 */ /* 0x000fea0003800000 */
.L_x_2167:
        /* <DEDUP_REMOVED lines=13> */
.L_x_2169:
        /* <DEDUP_REMOVED lines=13> */
.L_x_2171:
[----:B------:R-:W-:Y:S05]  /*2640*/  BSYNC B0 ;  /* 0x0000000000007941 */ /* 0x000fea0003800000 */
.L_x_2170:
[----:B0-----:R-:W-:Y:S01]  /*2650*/  SHF.R.S32.HI R14, RZ, 0x1f, R7 ;  /* 0x0000001fff0e7819 */ /* 0x001fe20000011407 */
[-C--:B------:R-:W-:Y:S01]  /*2660*/  FMUL.FTZ R23, R23, R12.reuse ;  /* 0x0000000c17177220 */ /* 0x080fe20000410000 */
[----:B------:R-:W-:Y:S01]  /*2670*/  SHF.R.S32.HI R18, RZ, 0x1f, R8 ;  /* 0x0000001fff127819 */ /* 0x000fe20000011408 */
[-C--:B------:R-:W-:Y:S01]  /*2680*/  FMUL.FTZ R29, R29, R12.reuse ;  /* 0x0000000c1d1d7220 */ /* 0x080fe20000410000 */
[----:B------:R-:W-:Y:S01]  /*2690*/  SHF.R.S32.HI R16, RZ, 0x1f, R9 ;  /* 0x0000001fff107819 */ /* 0x000fe20000011409 */
[-C--:B------:R-:W-:Y:S01]  /*26a0*/  FMUL.FTZ R47, R47, R12.reuse ;  /* 0x0000000c2f2f7220 */ /* 0x080fe20000410000 */
[----:B------:R-:W-:Y:S01]  /*26b0*/  ISETP.GE.U32.AND P5, PT, R7, UR14, PT ;  /* 0x0000000e07007c0c */ /* 0x000fe2000bfa6070 */
        /* <DEDUP_REMOVED lines=9> */
[----:B------:R-:W-:Y:S01]  /*2750*/  ISETP.GE.AND.EX P5, PT, R14, UR15, PT, P5 ;  /* 0x0000000f0e007c0c */ /* 0x000fe2000bfa6350 */
[-C--:B------:R-:W-:Y:S01]  /*2760*/  FMUL.FTZ R19, R13, R12.reuse ;  /* 0x0000000c0d137220 */ /* 0x080fe20000410000 */
[----:B------:R-:W-:Y:S01]  /*2770*/  ISETP.GE.AND.EX P1, PT, R18, UR15, PT, P1 ;  /* 0x0000000f12007c0c */ /* 0x000fe2000bf26310 */
[----:B------:R-:W-:Y:S01]  /*2780*/  FMUL.FTZ R27, R27, R12 ;  /* 0x0000000c1b1b7220 */ /* 0x000fe20000410000 */
[----:B------:R-:W-:Y:S01]  /*2790*/  ISETP.GE.AND.EX P2, PT, R16, UR15, PT, P2 ;  /* 0x0000000f10007c0c */ /* 0x000fe2000bf46320 */
[----:B------:R-:W-:Y:S01]  /*27a0*/  FFMA.FTZ R10, R24, R23, R28 ;  /* 0x00000017180a7223 */ /* 0x000fe2000001001c */
[----:B------:R-:W-:Y:S01]  /*27b0*/  ISETP.GE.AND.EX P3, PT, R41, UR15, PT, P3 ;  /* 0x0000000f29007c0c */ /* 0x000fe2000bf66330 */
[----:B------:R-:W-:Y:S01]  /*27c0*/  FFMA.FTZ R11, R26, R29, R30 ;  /* 0x0000001d1a0b7223 */ /* 0x000fe2000001001e */
[----:B------:R-:W-:-:S02]  /*27d0*/  ISETP.GE.AND.EX P4, PT, R43, UR15, PT, P4 ;  /* 0x0000000f2b007c0c */ /* 0x000fc4000bf86340 */
[C---:B------:R-:W-:Y:S02]  /*27e0*/  ISETP.GT.U32.OR P5, PT, R5.reuse, 0x17f, P5 ;  /* 0x0000017f0500780c */ /* 0x040fe40002fa4470 */
[C---:B------:R-:W-:Y:S02]  /*27f0*/  ISETP.GT.U32.OR P1, PT, R5.reuse, 0x17f, P1 ;  /* 0x0000017f0500780c */ /* 0x040fe40000f24470 */
        /* <DEDUP_REMOVED lines=14> */
.L_x_2172:
        /* <DEDUP_REMOVED lines=13> */
.L_x_2174:
[----:B------:R-:W-:Y:S05]  /*29b0*/  BSYNC B0 ;  /* 0x0000000000007941 */ /* 0x000fea0003800000 */
.L_x_2173:
        /* <DEDUP_REMOVED lines=13> */
.L_x_2175:
        /* <DEDUP_REMOVED lines=13> */
.L_x_2177:
[----:B------:R-:W-:Y:S05]  /*2b60*/  BSYNC B0 ;  /* 0x0000000000007941 */ /* 0x000fea0003800000 */
.L_x_2176:
        /* <DEDUP_REMOVED lines=13> */
.L_x_2178:
        /* <DEDUP_REMOVED lines=13> */
.L_x_2180:
[----:B------:R-:W-:Y:S05]  /*2d10*/  BSYNC B0 ;  /* 0x0000000000007941 */ /* 0x000fea0003800000 */
.L_x_2179:
        /* <DEDUP_REMOVED lines=13> */
.L_x_2181:
        /* <DEDUP_REMOVED lines=13> */
.L_x_2183:
[----:B------:R-:W-:Y:S05]  /*2ec0*/  BSYNC B0 ;  /* 0x0000000000007941 */ /* 0x000fea0003800000 */
.L_x_2182:
[----:B------:R-:W-:Y:S01]  /*2ed0*/  FFMA.FTZ R24, R24, R19, R28 ;  /* 0x0000001318187223 */ /* 0x000fe2000001001c */
[----:B------:R-:W-:Y:S01]  /*2ee0*/  FFMA.FTZ R25, R26, R27, R30 ;  /* 0x0000001b1a197223 */ /* 0x000fe2000001001e */
[----:B------:R-:W-:Y:S06]  /*2ef0*/  @!P6 BRA `(.L_x_2184) ;  /* 0x000000000028e947 */ /* 0x000fec0003800000 */
        /* <DEDUP_REMOVED lines=10> */
.L_x_2184:
[----:B------:R-:W-:Y:S04]  /*2fa0*/  BSSY B0, `(.L_x_2185) ;  /* 0x000000c000007945 */ /* 0x000fe80003800000 */
[----:B------:R-:W-:Y:S05]  /*2fb0*/  @P4 BRA `(.L_x_2186) ;  /* 0x0000000000284947 */ /* 0x000fea0003800000 */
[----:B------:R-:W-:Y:S01]  /*2fc0*/  ULDC.64 UR12, c[0x0][0x270] ;  /* 0x00009c00000c7ab9 */ /* 0x000fe20000000a00 */
[----:B------:R-:W-:Y:S01]  /*2fd0*/  MOV R49, R51 ;  /* 0x0000003300317202 */ /* 0x000fe20000000f00 */
[----:B0-----:R-:W-:Y:S02]  /*2fe0*/  IMAD R10, R43, UR12, RZ ;  /* 0x0000000c2b0a7c24 */ /* 0x001fe4000f8e02ff */
[----:B------:R-:W-:-:S04]  /*2ff0*/  IMAD.WIDE.U32 R48, R39, UR12, R48 ;  /* 0x0000000c27307c25 */ /* 0x000fc8000f8e0030 */
[----:B------:R-:W-:Y:S01]  /*3000*/  IMAD R11, R39, UR13, R10 ;  /* 0x0000000d270b7c24 */ /* 0x000fe2000f8e020a */
[----:B------:R-:W-:Y:S02]  /*3010*/  ULDC.64 UR12, c[0x0][0x210] ;  /* 0x00008400000c7ab9 */ /* 0x000fe40000000a00 */
[----:B------:R-:W-:Y:S02]  /*3020*/  LEA R10, P1, R48, UR12, 0x2 ;  /* 0x0000000c300a7c11 */ /* 0x000fe4000f8210ff */
[----:B------:R-:W-:-:S04]  /*3030*/  IADD3 R11, R49, R11, RZ ;  /* 0x0000000b310b7210 */ /* 0x000fc80007ffe0ff */
[----:B------:R-:W-:-:S05]  /*3040*/  LEA.HI.X R11, R48, UR13, R11, 0x2, P1 ;  /* 0x0000000d300b7c11 */ /* 0x000fca00088f140b */
[----:B------:R2:W-:Y:S02]  /*3050*/  STG.E.64 desc[UR8][R10.64], R24 ;  /* 0x000000180a007986 */ /* 0x0005e4000c101b08 */
.L_x_2186:
[----:B------:R-:W-:Y:S05]  /*3060*/  BSYNC B0 ;  /* 0x0000000000007941 */ /* 0x000fea0003800000 */
.L_x_2185:
[----:B0-2---:R-:W0:Y:S01]  /*3070*/  LDC R11, c[0x0][0x10] ;  /* 0x00000400ff0b7b82 */ /* 0x005e220000000800 */
[----:B------:R-:W-:Y:S02]  /*3080*/  IADD3 R2, R2, 0x1, RZ ;  /* 0x0000000102027810 */ /* 0x000fe40007ffe0ff */
[----:B0-----:R-:W-:-:S04]  /*3090*/  IADD3 R44, R11, R44, RZ ;  /* 0x0000002c0b2c7210 */ /* 0x001fc80007ffe0ff */
[----:B------:R-:W-:-:S13]  /*30a0*/  ISETP.GE.AND P1, PT, R44, UR4, PT ;  /* 0x000000042c007c0c */ /* 0x000fda000bf26270 */
[----:B------:R-:W-:Y:S05]  /*30b0*/  @!P1 BRA `(.L_x_2187) ;  /* 0xffffffd000689947 */ /* 0x000fea000383ffff */
[----:B------:R-:W-:Y:S05]  /*30c0*/  EXIT ;  /* 0x000000000000794d */ /* 0x000fea0003800000 */
.L_x_2188:
        /* <DEDUP_REMOVED lines=11> */
.L_x_2346:


//--------------------- .text._Z35group_norm_nhwc_fwd_one_pass_kernelI11Fp32IOFp16WLi64ELi12ELi384EEv26Group_norm_nhwc_fwd_params --------------------------
	.section	.text._Z35group_norm_nhwc_fwd_one_pass_kernelI11Fp32IOFp16WLi64ELi12ELi384EEv26Group_norm_nhwc_fwd_params,"ax",@progbits
	.align	128
        .global         _Z35group_norm_nhwc_fwd_one_pass_kernelI11Fp32IOFp16WLi64ELi12ELi384EEv26Group_norm_nhwc_fwd_params
        .type           _Z35group_norm_nhwc_fwd_one_pass_kernelI11Fp32IOFp16WLi64ELi12ELi384EEv26Group_norm_nhwc_fwd_params,@function
        .size           _Z35group_norm_nhwc_fwd_one_pass_kernelI11Fp32IOFp16WLi64ELi12ELi384EEv26Group_norm_nhwc_fwd_params,(.L_x_2347 - _Z35group_norm_nhwc_fwd_one_pass_kernelI11Fp32IOFp16WLi64ELi12ELi384EEv26Group_norm_nhwc_fwd_params)
        .other          _Z35group_norm_nhwc_fwd_one_pass_kernelI11Fp32IOFp16WLi64ELi12ELi384EEv26Group_norm_nhwc_fwd_params,@"STO_CUDA_ENTRY STV_DEFAULT"
_Z35group_norm_nhwc_fwd_one_pass_kernelI11Fp32IOFp16WLi64ELi12ELi384EEv26Group_norm_nhwc_fwd_params:
.text._Z35group_norm_nhwc_fwd_one_pass_kernelI11Fp32IOFp16WLi64ELi12ELi384EEv26Group_norm_nhwc_fwd_params:
        /* <DEDUP_REMOVED lines=31> */
.L_x_2201:
        /* <DEDUP_REMOVED lines=118> */
.L_x_2190:
[----:B------:R-:W-:Y:S05]  /*0950*/  BSYNC B0 ;  /* 0x0000000000007941 */ /* 0x000fea0003800000 */
.L_x_2189:
        /* <DEDUP_REMOVED lines=28> */
.L_x_2193:
[----:B-1----:R-:W2:Y:S04]  /*0b20*/  LDG.E.STRONG.GPU R8, desc[UR8][R6.64] ;  /* 0x0000000806087981 */ /* 0x002ea8000c1ef900 */
[----:B--2---:R-:W-:Y:S01]  /*0b30*/  CCTL.IVALL ;  /* 0x00000000ff00798f */ /* 0x004fe20002000000 */
[----:B------:R-:W-:Y:S05]  /*0b40*/  YIELD ;  /* 0x0000000000007946 */ /* 0x000fea0003800000 */
[----:B------:R-:W-:-:S13]  /*0b50*/  ISETP.NE.AND P1, PT, R8, R11, PT ;  /* 0x0000000b0800720c */ /* 0x000fda0003f25270 */
[----:B------:R-:W-:Y:S05]  /*0b60*/  @P1 BRA `(.L_x_2193) ;  /* 0xfffffffc00ec1947 */ /* 0x000fea000383ffff */
.L_x_2192:
        /* <DEDUP_REMOVED lines=11> */
.L_x_2195:
        /* <DEDUP_REMOVED lines=63> */
.L_x_2194:
        /* <DEDUP_REMOVED lines=19> */
.L_x_2197:
[----:B------:R-:W-:Y:S05]  /*1140*/  BSYNC B0 ;  /* 0x0000000000007941 */ /* 0x000fea0003800000 */
.L_x_2196:
        /* <DEDUP_REMOVED lines=32> */
.L_x_2191:
        /* <DEDUP_REMOVED lines=39> */
[----:B---3--:R-:W-:Y:S02]  /*15c0*/  HADD2.F32 R28, -RZ, R28.H0_H0 ;  /* 0x2000001cff1c7230 */ /* 0x008fe40000004100 */
        /* <DEDUP_REMOVED lines=15> */
.L_x_2198:
        /* <DEDUP_REMOVED lines=13> */
.L_x_2200:
[----:B------:R-:W-:Y:S05]  /*1790*/  BSYNC B0 ;  /* 0x0000000000007941 */ /* 0x000fea0003800000 */
.L_x_2199:
[----:B0-----:R-:W0:Y:S01]  /*17a0*/  LDC R5, c[0x0][0x10] ;  /* 0x00000400ff057b82 */ /* 0x001e220000000800 */
[----:B------:R-:W-:Y:S02]  /*17b0*/  IADD3 R3, R3, 0x1, RZ ;  /* 0x0000000103037810 */ /* 0x000fe40007ffe0ff */
[----:B0-----:R-:W-:-:S04]  /*17c0*/  IADD3 R18, R5, R18, RZ ;  /* 0x0000001205127210 */ /* 0x001fc80007ffe0ff */
[----:B------:R-:W-:-:S13]  /*17d0*/  ISETP.GE.AND P1, PT, R18, UR4, PT ;  /* 0x0000000412007c0c */ /* 0x000fda000bf26270 */
[----:B------:R-:W-:Y:S05]  /*17e0*/  @!P1 BRA `(.L_x_2201) ;  /* 0xffffffe800809947 */ /* 0x000fea000383ffff */
[----:B------:R-:W-:Y:S05]  /*17f0*/  EXIT ;  /* 0x000000000000794d */ /* 0x000fea0003800000 */
.L_x_2202:
        /* <DEDUP_REMOVED lines=16> */
.L_x_2347:


//--------------------- .text._Z35group_norm_nhwc_fwd_one_pass_kernelI11Fp32IOFp16WLi128ELi12ELi384EEv26Group_norm_nhwc_fwd_params --------------------------
	.section	.text._Z35group_norm_nhwc_fwd_one_pass_kernelI11Fp32IOFp16WLi128ELi12ELi384EEv26Group_norm_nhwc_fwd_params,"ax",@progbits
	.align	128
        .global         _Z35group_norm_nhwc_fwd_one_pass_kernelI11Fp32IOFp16WLi128ELi12ELi384EEv26Group_norm_nhwc_fwd_params
        .type           _Z35group_norm_nhwc_fwd_one_pass_kernelI11Fp32IOFp16WLi128ELi12ELi384EEv26Group_norm_nhwc_fwd_params,@function
        .size           _Z35group_norm_nhwc_fwd_one_pass_kernelI11Fp32IOFp16WLi128ELi12ELi384EEv26Group_norm_nhwc_fwd_params,(.L_x_2348 - _Z35group_norm_nhwc_fwd_one_pass_kernelI11Fp32IOFp16WLi128ELi12ELi384EEv26Group_norm_nhwc_fwd_params)
        .other          _Z35group_norm_nhwc_fwd_one_pass_kernelI11Fp32IOFp16WLi128ELi12ELi384EEv26Group_norm_nhwc_fwd_params,@"STO_CUDA_ENTRY STV_DEFAULT"
_Z35group_norm_nhwc_fwd_one_pass_kernelI11Fp32IOFp16WLi128ELi12ELi384EEv26Group_norm_nhwc_fwd_params:
.text._Z35group_norm_nhwc_fwd_one_pass_kernelI11Fp32IOFp16WLi128ELi12ELi384EEv26Group_norm_nhwc_fwd_params:
        /* <DEDUP_REMOVED lines=28> */
.L_x_2218:
        /* <DEDUP_REMOVED lines=145> */
.L_x_2204:
[----:B------:R-:W-:Y:S05]  /*0ad0*/  BSYNC B0 ;  /* 0x0000000000007941 */ /* 0x000fea0003800000 */
.L_x_2203:
        /* <DEDUP_REMOVED lines=28> */
.L_x_2207:
[----:B-1----:R-:W2:Y:S04]  /*0ca0*/  LDG.E.STRONG.GPU R12, desc[UR8][R10.64] ;  /* 0x000000080a0c7981 */ /* 0x002ea8000c1ef900 */
[----:B--2---:R-:W-:Y:S01]  /*0cb0*/  CCTL.IVALL ;  /* 0x00000000ff00798f */ /* 0x004fe20002000000 */
[----:B------:R-:W-:Y:S05]  /*0cc0*/  YIELD ;  /* 0x0000000000007946 */ /* 0x000fea0003800000 */
[----:B------:R-:W-:-:S13]  /*0cd0*/  ISETP.NE.AND P1, PT, R12, R15, PT ;  /* 0x0000000f0c00720c */ /* 0x000fda0003f25270 */
[----:B------:R-:W-:Y:S05]  /*0ce0*/  @P1 BRA `(.L_x_2207) ;  /* 0xfffffffc00ec1947 */ /* 0x000fea000383ffff */
.L_x_2206:
        /* <DEDUP_REMOVED lines=11> */
.L_x_2209:
        /* <DEDUP_REMOVED lines=63> */
.L_x_2208:
        /* <DEDUP_REMOVED lines=19> */
.L_x_2211:
[----:B------:R-:W-:Y:S05]  /*12c0*/  BSYNC B0 ;  /* 0x0000000000007941 */ /* 0x000fea0003800000 */
.L_x_2210:
        /* <DEDUP_REMOVED lines=33> */
.L_x_2205:
        /* <DEDUP_REMOVED lines=46> */
[----:B--2---:R-:W-:Y:S02]  /*17c0*/  HADD2.F32 R21, -RZ, R21.H0_H0 ;  /* 0x20000015ff157230 */ /* 0x004fe40000004100 */
[----:B---3--:R-:W-:-:S02]  /*17d0*/  HADD2.F32 R14, -RZ, R23.H0_H0 ;  /* 0x20000017ff0e7230 */ /* 0x008fc40000004100 */
[----:B----4-:R-:W-:-:S03]  /*17e0*/  HADD2.F32 R5, -RZ, R28.H0_H0 ;  /* 0x2000001cff057230 */ /* 0x010fc60000004100 */
[C-C-:B------:R-:W-:Y:S01]  /*17f0*/  FFMA.FTZ R6, R21.reuse, R4, R14.reuse ;  /* 0x0000000415067223 */ /* 0x140fe2000001000e */
        /* <DEDUP_REMOVED lines=14> */
.L_x_2212:
        /* <DEDUP_REMOVED lines=14> */
.L_x_2214:
[----:B------:R-:W-:Y:S05]  /*19c0*/  BSYNC B0 ;  /* 0x0000000000007941 */ /* 0x000fea0003800000 */
.L_x_2213:
        /* <DEDUP_REMOVED lines=13> */
.L_x_2215:
        /* <DEDUP_REMOVED lines=17> */
.L_x_2217:
[----:B------:R-:W-:Y:S05]  /*1bb0*/  BSYNC B0 ;  /* 0x0000000000007941 */ /* 0x000fea0003800000 */
.L_x_2216:
[----:B0-----:R-:W0:Y:S01]  /*1bc0*/  LDC R5, c[0x0][0x10] ;  /* 0x00000400ff057b82 */ /* 0x001e220000000800 */
[----:B------:R-:W-:Y:S02]  /*1bd0*/  IADD3 R3, R3, 0x1, RZ ;  /* 0x0000000103037810 */ /* 0x000fe40007ffe0ff */
[----:B0-----:R-:W-:-:S04]  /*1be0*/  IADD3 R22, R5, R22, RZ ;  /* 0x0000001605167210 */ /* 0x001fc80007ffe0ff */
[----:B------:R-:W-:-:S13]  /*1bf0*/  ISETP.GE.AND P1, PT, R22, UR4, PT ;  /* 0x0000000416007c0c */ /* 0x000fda000bf26270 */
[----:B------:R-:W-:Y:S05]  /*1c00*/  @!P1 BRA `(.L_x_2218) ;  /* 0xffffffe4006c9947 */ /* 0x000fea000383ffff */
[----:B------:R-:W-:Y:S05]  /*1c10*/  EXIT ;  /* 0x000000000000794d */ /* 0x000fea0003800000 */
.L_x_2219:
        /* <DEDUP_REMOVED lines=14> */
.L_x_2348:


//--------------------- .text._Z35group_norm_nhwc_fwd_one_pass_kernelI11Fp32IOFp16WLi256ELi12ELi384EEv26Group_norm_nhwc_fwd_params --------------------------
	.section	.text._Z35group_norm_nhwc_fwd_one_pass_kernelI11Fp32IOFp16WLi256ELi12ELi384EEv26Group_norm_nhwc_fwd_params,"ax",@progbits
	.align	128
        .global         _Z35group_norm_nhwc_fwd_one_pass_kernelI11Fp32IOFp16WLi256ELi12ELi384EEv26Group_norm_nhwc_fwd_params
        .type           _Z35group_norm_nhwc_fwd_one_pass_kernelI11Fp32IOFp16WLi256ELi12ELi384EEv26Group_norm_nhwc_fwd_params,@function
        .size           _Z35group_norm_nhwc_fwd_one_pass_kernelI11Fp32IOFp16WLi256ELi12ELi384EEv26Group_norm_nhwc_fwd_params,(.L_x_2349 - _Z35group_norm_nhwc_fwd_one_pass_kernelI11Fp32IOFp16WLi256ELi12ELi384EEv26Group_norm_nhwc_fwd_params)
        .other          _Z35group_norm_nhwc_fwd_one_pass_kernelI11Fp32IOFp16WLi256ELi12ELi384EEv26Group_norm_nhwc_fwd_params,@"STO_CUDA_ENTRY STV_DEFAULT"
_Z35group_norm_nhwc_fwd_one_pass_kernelI11Fp32IOFp16WLi256ELi12ELi384EEv26Group_norm_nhwc_fwd_params:
.text._Z35group_norm_nhwc_fwd_one_pass_kernelI11Fp32IOFp16WLi256ELi12ELi384EEv26Group_norm_nhwc_fwd_params:
        /* <DEDUP_REMOVED lines=22> */
.L_x_2241:
        /* <DEDUP_REMOVED lines=194> */
.L_x_2221:
[----:B------:R-:W-:Y:S05]  /*0d80*/  BSYNC B0 ;  /* 0x0000000000007941 */ /* 0x000fea0003800000 */
.L_x_2220:
        /* <DEDUP_REMOVED lines=28> */
.L_x_2224:
[----:B-1----:R-:W2:Y:S04]  /*0f50*/  LDG.E.STRONG.GPU R10, desc[UR8][R8.64] ;  /* 0x00000008080a7981 */ /* 0x002ea8000c1ef900 */
[----:B--2---:R-:W-:Y:S01]  /*0f60*/  CCTL.IVALL ;  /* 0x00000000ff00798f */ /* 0x004fe20002000000 */
[----:B------:R-:W-:Y:S05]  /*0f70*/  YIELD ;  /* 0x0000000000007946 */ /* 0x000fea0003800000 */
[----:B------:R-:W-:-:S13]  /*0f80*/  ISETP.NE.AND P1, PT, R10, R13, PT ;  /* 0x0000000d0a00720c */ /* 0x000fda0003f25270 */
[----:B------:R-:W-:Y:S05]  /*0f90*/  @P1 BRA `(.L_x_2224) ;  /* 0xfffffffc00ec1947 */ /* 0x000fea000383ffff */
.L_x_2223:
        /* <DEDUP_REMOVED lines=11> */
.L_x_2226:
        /* <DEDUP_REMOVED lines=63> */
.L_x_2225:
        /* <DEDUP_REMOVED lines=19> */
.L_x_2228:
[----:B------:R-:W-:Y:S05]  /*1570*/  BSYNC B0 ;  /* 0x0000000000007941 */ /* 0x000fea0003800000 */
.L_x_2227:
        /* <DEDUP_REMOVED lines=32> */
.L_x_2222:
        /* <DEDUP_REMOVED lines=65> */
[----:B------:R-:W-:Y:S01]  /*1b90*/  ISETP.GT.U32.OR P3, PT, R32, 0x17f, P3 ;  /* 0x0000017f2000780c */ /* 0x000fe20001f64470 */
[----:B--2---:R-:W-:-:S02]  /*1ba0*/  HADD2.F32 R11, -RZ, R17.H0_H0 ;  /* 0x20000011ff0b7230 */ /* 0x004fc40000004100 */
[----:B---3--:R-:W-:Y:S02]  /*1bb0*/  HADD2.F32 R18, -RZ, R18.H0_H0 ;  /* 0x20000012ff127230 */ /* 0x008fe40000004100 */
[----:B----4-:R-:W-:Y:S02]  /*1bc0*/  HADD2.F32 R10, -RZ, R16.H0_H0 ;  /* 0x20000010ff0a7230 */ /* 0x010fe40000004100 */
[----:B-----5:R-:W-:Y:S02]  /*1bd0*/  HADD2.F32 R9, -RZ, R19.H0_H0 ;  /* 0x20000013ff097230 */ /* 0x020fe40000004100 */
        /* <DEDUP_REMOVED lines=15> */
.L_x_2229:
        /* <DEDUP_REMOVED lines=13> */
.L_x_2231:
[----:B------:R-:W-:Y:S05]  /*1da0*/  BSYNC B0 ;  /* 0x0000000000007941 */ /* 0x000fea0003800000 */
.L_x_2230:
        /* <DEDUP_REMOVED lines=13> */
.L_x_2232:
        /* <DEDUP_REMOVED lines=13> */
.L_x_2234:
[----:B------:R-:W-:Y:S05]  /*1f50*/  BSYNC B0 ;  /* 0x0000000000007941 */ /* 0x000fea0003800000 */
.L_x_2233:
        /* <DEDUP_REMOVED lines=13> */
.L_x_2235:
        /* <DEDUP_REMOVED lines=13> */
.L_x_2237:
[----:B------:R-:W-:Y:S05]  /*2100*/  BSYNC B0 ;  /* 0x0000000000007941 */ /* 0x000fea0003800000 */
.L_x_2236:
        /* <DEDUP_REMOVED lines=13> */
.L_x_2238:
        /* <DEDUP_REMOVED lines=12> */
.L_x_2240:
[----:B------:R-:W-:Y:S05]  /*22a0*/  BSYNC B0 ;  /* 0x0000000000007941 */ /* 0x000fea0003800000 */
.L_x_2239:
[----:B------:R-:W2:Y:S01]  /*22b0*/  LDC R0, c[0x0][0x10] ;  /* 0x00000400ff007b82 */ /* 0x000ea20000000800 */
[----:B------:R-:W-:Y:S02]  /*22c0*/  IADD3 R4, R4, 0x1, RZ ;  /* 0x0000000104047810 */ /* 0x000fe40007ffe0ff */
[----:B--2---:R-:W-:-:S04]  /*22d0*/  IADD3 R5, R0, R5, RZ ;  /* 0x0000000500057210 */ /* 0x004fc80007ffe0ff */
[----:B------:R-:W-:-:S13]  /*22e0*/  ISETP.GE.AND P1, PT, R5, UR4, PT ;  /* 0x0000000405007c0c */ /* 0x000fda000bf26270 */
[----:B------:R-:W-:Y:S05]  /*22f0*/  @!P1 BRA `(.L_x_2241) ;  /* 0xffffffdc00989947 */ /* 0x000fea000383ffff */
[----:B------:R-:W-:Y:S05]  /*2300*/  EXIT ;  /* 0x000000000000794d */ /* 0x000fea0003800000 */
.L_x_2242:
        /* <DEDUP_REMOVED lines=15> */
.L_x_2349:


//--------------------- .text._Z35group_norm_nhwc_fwd_one_pass_kernelI11Fp32IOFp16WLi512ELi12ELi384EEv26Group_norm_nhwc_fwd_params --------------------------
	.section	.text._Z35group_norm_nhwc_fwd_one_pass_kernelI11Fp32IOFp16WLi512ELi12ELi384EEv26Group_norm_nhwc_fwd_params,"ax",@progbits
	.align	128
        .global         _Z35group_norm_nhwc_fwd_one_pass_kernelI11Fp32IOFp16WLi512ELi12ELi384EEv26Group_norm_nhwc_fwd_params
        .type           _Z35group_norm_nhwc_fwd_one_pass_kernelI11Fp32IOFp16WLi512ELi12ELi384EEv26Group_norm_nhwc_fwd_params,@function
        .size           _Z35group_norm_nhwc_fwd_one_pass_kernelI11Fp32IOFp16WLi512ELi12ELi384EEv26Group_norm_nhwc_fwd_params,(.L_x_2350 - _Z35group_norm_nhwc_fwd_one_pass_kernelI11Fp32IOFp16WLi512ELi12ELi384EEv26Group_norm_nhwc_fwd_params)
        .other          _Z35group_norm_nhwc_fwd_one_pass_kernelI11Fp32IOFp16WLi512ELi12ELi384EEv26Group_norm_nhwc_fwd_params,@"STO_CUDA_ENTRY STV_DEFAULT"
_Z35group_norm_nhwc_fwd_one_pass_kernelI11Fp32IOFp16WLi512ELi12ELi384EEv26Group_norm_nhwc_fwd_params:
.text._Z35group_norm_nhwc_fwd_one_pass_kernelI11Fp32IOFp16WLi512ELi12ELi384EEv26Group_norm_nhwc_fwd_params:
        /* <DEDUP_REMOVED lines=38> */
.L_x_2276:
        /* <DEDUP_REMOVED lines=265> */
.L_x_2244:
[----:B------:R-:W-:Y:S05]  /*12f0*/  BSYNC B0 ;  /* 0x0000000000007941 */ /* 0x000fea0003800000 */
.L_x_2243:
        /* <DEDUP_REMOVED lines=28> */
.L_x_2247:
[----:B-1----:R-:W2:Y:S04]  /*14c0*/  LDG.E.STRONG.GPU R16, desc[UR8][R14.64] ;  /* 0x000000080e107981 */ /* 0x002ea8000c1ef900 */
[----:B--2---:R-:W-:Y:S01]  /*14d0*/  CCTL.IVALL ;  /* 0x00000000ff00798f */ /* 0x004fe20002000000 */
[----:B------:R-:W-:Y:S05]  /*14e0*/  YIELD ;  /* 0x0000000000007946 */ /* 0x000fea0003800000 */
[----:B------:R-:W-:-:S13]  /*14f0*/  ISETP.NE.AND P1, PT, R16, R19, PT ;  /* 0x000000131000720c */ /* 0x000fda0003f25270 */
[----:B------:R-:W-:Y:S05]  /*1500*/  @P1 BRA `(.L_x_2247) ;  /* 0xfffffffc00ec1947 */ /* 0x000fea000383ffff */
.L_x_2246:
        /* <DEDUP_REMOVED lines=11> */
.L_x_2249:
        /* <DEDUP_REMOVED lines=63> */
.L_x_2248:
        /* <DEDUP_REMOVED lines=19> */
.L_x_2251:
[----:B------:R-:W-:Y:S05]  /*1ae0*/  BSYNC B0 ;  /* 0x0000000000007941 */ /* 0x000fea0003800000 */
.L_x_2250:
        /* <DEDUP_REMOVED lines=32> */
.L_x_2245:
        /* <DEDUP_REMOVED lines=56> */
[----:B------:R-:W-:Y:S01]  /*2070*/  ISETP.GT.U32.OR P1, PT, R5, 0x17f, P1 ;  /* 0x0000017f0500780c */ /* 0x000fe20000f24470 */
[----:B--2---:R-:W-:Y:S02]  /*2080*/  HADD2.F32 R24, -RZ, R18.H0_H0 ;  /* 0x20000012ff187230 */ /* 0x004fe40000004100 */
[----:B---3--:R-:W-:Y:S02]  /*2090*/  HADD2.F32 R26, -RZ, R19.H0_H0 ;  /* 0x20000013ff1a7230 */ /* 0x008fe40000004100 */
[-C--:B0-----:R-:W-:Y:S01]  /*20a0*/  FMUL.FTZ R19, R27, R12.reuse ;  /* 0x0000000c1b137220 */ /* 0x081fe20000410000 */
[C---:B------:R-:W-:Y:S01]  /*20b0*/  FADD.FTZ R27, -R16.reuse, R37 ;  /* 0x00000025101b7221 */ /* 0x040fe20000010100 */
[----:B----4-:R-:W-:Y:S02]  /*20c0*/  HADD2.F32 R28, -RZ, R20.H0_H0 ;  /* 0x20000014ff1c7230 */ /* 0x010fe40000004100 */
[----:B-----5:R-:W-:Y:S02]  /*20d0*/  HADD2.F32 R30, -RZ, R21.H0_H0 ;  /* 0x20000015ff1e7230 */ /* 0x020fe40000004100 */
[----:B------:R-:W-:Y:S01]  /*20e0*/  FMUL.FTZ R21, R13, R12 ;  /* 0x0000000c0d157220 */ /* 0x000fe20000410000 */
[----:B------:R-:W-:-:S02]  /*20f0*/  FADD.FTZ R13, -R16, R36 ;  /* 0x00000024100d7221 */ /* 0x000fc40000010100 */
        /* <DEDUP_REMOVED lines=13> */
.L_x_2252:
        /* <DEDUP_REMOVED lines=13> */
.L_x_2254:
[----:B------:R-:W-:Y:S05]  /*22a0*/  BSYNC B0 ;  /* 0x0000000000007941 */ /* 0x000fea0003800000 */
.L_x_2253:
        /* <DEDUP_REMOVED lines=17> */
.L_x_2255:
        /* <DEDUP_REMOVED lines=13> */
.L_x_2257:
[----:B------:R-:W-:Y:S05]  /*2490*/  BSYNC B0 ;  /* 0x0000000000007941 */ /* 0x000fea0003800000 */
.L_x_2256:
        /* <DEDUP_REMOVED lines=13> */
.L_x_2258:
        /* <DEDUP_REMOVED lines=13> */
.L_x_2260:
[----:B------:R-:W-:Y:S05]  /*2640*/  BSYNC B0 ;  /* 0x0000000000007941 */ /* 0x000fea0003800000 */
.L_x_2259:
        /* <DEDUP_REMOVED lines=41> */
.L_x_2261:
        /* <DEDUP_REMOVED lines=13> */
.L_x_2263:
[----:B------:R-:W-:Y:S05]  /*29b0*/  BSYNC B0 ;  /* 0x0000000000007941 */ /* 0x000fea0003800000 */
.L_x_2262:
        /* <DEDUP_REMOVED lines=13> */
.L_x_2264:
        /* <DEDUP_REMOVED lines=13> */
.L_x_2266:
[----:B------:R-:W-:Y:S05]  /*2b60*/  BSYNC B0 ;  /* 0x0000000000007941 */ /* 0x000fea0003800000 */
.L_x_2265:
        /* <DEDUP_REMOVED lines=13> */
.L_x_2267:
        /* <DEDUP_REMOVED lines=13> */
.L_x_2269:
[----:B------:R-:W-:Y:S05]  /*2d10*/  BSYNC B0 ;  /* 0x0000000000007941 */ /* 0x000fea0003800000 */
.L_x_2268:
        /* <DEDUP_REMOVED lines=13> */
.L_x_2270:
        /* <DEDUP_REMOVED lines=13> */
.L_x_2272:
[----:B------:R-:W-:Y:S05]  /*2ec0*/  BSYNC B0 ;  /* 0x0000000000007941 */ /* 0x000fea0003800000 */
.L_x_2271:
        /* <DEDUP_REMOVED lines=13> */
.L_x_2273:
        /* <DEDUP_REMOVED lines=12> */
.L_x_2275:
[----:B------:R-:W-:Y:S05]  /*3060*/  BSYNC B0 ;  /* 0x0000000000007941 */ /* 0x000fea0003800000 */
.L_x_2274:
[----:B0-2---:R-:W0:Y:S01]  /*3070*/  LDC R11, c[0x0][0x10] ;  /* 0x00000400ff0b7b82 */ /* 0x005e220000000800 */
[----:B------:R-:W-:Y:S02]  /*3080*/  IADD3 R2, R2, 0x1, RZ ;  /* 0x0000000102027810 */ /* 0x000fe40007ffe0ff */
[----:B0-----:R-:W-:-:S04]  /*3090*/  IADD3 R44, R11, R44, RZ ;  /* 0x0000002c0b2c7210 */ /* 0x001fc80007ffe0ff */
[----:B------:R-:W-:-:S13]  /*30a0*/  ISETP.GE.AND P1, PT, R44, UR4, PT ;  /* 0x000000042c007c0c */ /* 0x000fda000bf26270 */
[----:B------:R-:W-:Y:S05]  /*30b0*/  @!P1 BRA `(.L_x_2276) ;  /* 0xffffffd000689947 */ /* 0x000fea000383ffff */
[----:B------:R-:W-:Y:S05]  /*30c0*/  EXIT ;  /* 0x000000000000794d */ /* 0x000fea0003800000 */
.L_x_2277:
        /* <DEDUP_REMOVED lines=11> */
.L_x_2350:


//--------------------- .nv.shared.reserved.0     --------------------------
	.section	.nv.shared.reserved.0,"aw",@nobits
	.weak		__nv_reservedSMEM_offset_0_alias
	.size		__nv_reservedSMEM_offset_0_alias, 0, 0
	.other		__nv_reservedSMEM_offset_0_alias,@"STO_CUDA_RESERVED_SHARED STV_DEFAULT"
__nv_reservedSMEM_offset_0_alias:
	.zero		0


//--------------------- .nv.global                --------------------------
	.section	.nv.global,"aw",@nobits
.nv.global:
	.type		_ZN61_INTERNAL_6b3be3ff_30_group_norm_nhwc_one_pass_12_cu_dad538916thrust23THRUST_300001_SM_900_NS12placeholders2_5E,@object
	.size		_ZN61_INTERNAL_6b3be3ff_30_group_norm_nhwc_one_pass_12_cu_dad538916thrust23THRUST_300001_SM_900_NS12placeholders2_5E,(_ZN61_INTERNAL_6b3be3ff_30_group_norm_nhwc_one_pass_12_cu_dad538914cuda3std3__45__cpo6cbeginE - _ZN61_INTERNAL_6b3be3ff_30_group_norm_nhwc_one_pass_12_cu_dad538916thrust23THRUST_300001_SM_900_NS12placeholders2_5E)
_ZN61_INTERNAL_6b3be3ff_30_group_norm_nhwc_one_pass_12_cu_dad538916thrust23THRUST_300001_SM_900_NS12placeholders2_5E:
	.zero		1
	.type		_ZN61_INTERNAL_6b3be3ff_30_group_norm_nhwc_one_pass_12_cu_dad538914cuda3std3__45__cpo6cbeginE,@object
	.size		_ZN61_INTERNAL_6b3be3ff_30_group_norm_nhwc_one_pass_12_cu_dad538914cuda3std3__45__cpo6cbeginE,(_ZN61_INTERNAL_6b3be3ff_30_group_norm_nhwc_one_pass_12_cu_dad538914cuda3std6ranges3__45__cpo6cbeginE - _ZN61_INTERNAL_6b3be3ff_30_group_norm_nhwc_one_pass_12_cu_dad538914cuda3std3__45__cpo6cbeginE)
_ZN61_INTERNAL_6b3be3ff_30_group_norm_nhwc_one_pass_12_cu_dad538914cuda3std3__45__cpo6cbeginE:
	.zero		1
	.type		_ZN61_INTERNAL_6b3be3ff_30_group_norm_nhwc_one_pass_12_cu_dad538914cuda3std6ranges3__45__cpo6cbeginE,@object
	.size		_ZN61_INTERNAL_6b3be3ff_30_group_norm_nhwc_one_pass_12_cu_dad538914cuda3std6ranges3__45__cpo6cbeginE,(_ZN61_INTERNAL_6b3be3ff_30_group_norm_nhwc_one_pass_12_cu_dad538914cuda3std3__48in_placeE - _ZN61_INTERNAL_6b3be3ff_30_group_norm_nhwc_one_pass_12_cu_dad538914cuda3std6ranges3__45__cpo6cbeginE)
_ZN61_INTERNAL_6b3be3ff_30_group_norm_nhwc_one_pass_12_cu_dad538914cuda3std6ranges3__45__cpo6cbeginE:
	.zero		1
	.type		_ZN61_INTERNAL_6b3be3ff_30_group_norm_nhwc_one_pass_12_cu_dad538914cuda3std3__48in_placeE,@object
	.size		_ZN61_INTERNAL_6b3be3ff_30_group_norm_nhwc_one_pass_12_cu_dad538914cuda3std3__48in_placeE,(_ZN61_INTERNAL_6b3be3ff_30_group_norm_nhwc_one_pass_12_cu_dad538914cuda3std6ranges3__45__cpo4sizeE - _ZN61_INTERNAL_6b3be3ff_30_group_norm_nhwc_one_pass_12_cu_dad538914cuda3std3__48in_placeE)
_ZN61_INTERNAL_6b3be3ff_30_group_norm_nhwc_one_pass_12_cu_dad538914cuda3std3__48in_placeE:
	.zero		1
	.type		_ZN61_INTERNAL_6b3be3ff_30_group_norm_nhwc_one_pass_12_cu_dad538914cuda3std6ranges3__45__cpo4sizeE,@object
	.size		_ZN61_INTERNAL_6b3be3ff_30_group_norm_nhwc_one_pass_12_cu_dad538914cuda3std6ranges3__45__cpo4sizeE,(_ZN61_INTERNAL_6b3be3ff_30_group_norm_nhwc_one_pass_12_cu_dad538916thrust23THRUST_300001_SM_900_NS12placeholders2_9E - _ZN61_INTERNAL_6b3be3ff_30_group_norm_nhwc_one_pass_12_cu_dad538914cuda3std6ranges3__45__cpo4sizeE)
_ZN61_INTERNAL_6b3be3ff_30_group_norm_nhwc_one_pass_12_cu_dad538914cuda3std6ranges3__45__cpo4sizeE:
	.zero		1
	.type		_ZN61_INTERNAL_6b3be3ff_30_group_norm_nhwc_one_pass_12_cu_dad538916thrust23THRUST_300001_SM_900_NS12placeholders2_9E,@object
	.size		_ZN61_INTERNAL_6b3be3ff_30_group_norm_nhwc_one_pass_12_cu_dad538916thrust23THRUST_300001_SM_900_NS12placeholders2_9E,(_ZN61_INTERNAL_6b3be3ff_30_group_norm_nhwc_one_pass_12_cu_dad538914cuda3std3__45__cpo7crbeginE - _ZN61_INTERNAL_6b3be3ff_30_group_norm_nhwc_one_pass_12_cu_dad538916thrust23THRUST_300001_SM_900_NS12placeholders2_9E)
_ZN61_INTERNAL_6b3be3ff_30_group_norm_nhwc_one_pass_12_cu_dad538916thrust23THRUST_300001_SM_900_NS12placeholders2_9E:
	.zero		1
	.type		_ZN61_INTERNAL_6b3be3ff_30_group_norm_nhwc_one_pass_12_cu_dad538914cuda3std3__45__cpo7crbeginE,@object
	.size		_ZN61_INTERNAL_6b3be3ff_30_group_norm_nhwc_one_pass_12_cu_dad538914cuda3std3__45__cpo7crbeginE,(_ZN61_INTERNAL_6b3be3ff_30_group_norm_nhwc_one_pass_12_cu_dad538914cuda3std6ranges3__45__cpo4nextE - _ZN61_INTERNAL_6b3be3ff_30_group_norm_nhwc_one_pass_12_cu_dad538914cuda3std3__45__cpo7crbeginE)
_ZN61_INTERNAL_6b3be3ff_30_group_norm_nhwc_one_pass_12_cu_dad538914cuda3std3__45__cpo7crbeginE:
	.zero		1
	.type		_ZN61_INTERNAL_6b3be3ff_30_group_norm_nhwc_one_pass_12_cu_dad538914cuda3std6ranges3__45__cpo4nextE,@object
	.size		_ZN61_INTERNAL_6b3be3ff_30_group_norm_nhwc_one_pass_12_cu_dad538914cuda3std6ranges3__45__cpo4nextE,(_ZN61_INTERNAL_6b3be3ff_30_group_norm_nhwc_one_pass_12_cu_dad538914cuda3std6ranges3__45__cpo4swapE - _ZN61_INTERNAL_6b3be3ff_30_group_norm_nhwc_one_pass_12_cu_dad538914cuda3std6ranges3__45__cpo4nextE)
_ZN61_INTERNAL_6b3be3ff_30_group_norm_nhwc_one_pass_12_cu_dad538914cuda3std6ranges3__45__cpo4nextE:
	.zero		1
	.type		_ZN61_INTERNAL_6b3be3ff_30_group_norm_nhwc_one_pass_12_cu_dad538914cuda3std6ranges3__45__cpo4swapE,@object
	.size		_ZN61_INTERNAL_6b3be3ff_30_group_norm_nhwc_one_pass_12_cu_dad538914cuda3std6ranges3__45__cpo4swapE,(_ZN61_INTERNAL_6b3be3ff_30_group_norm_nhwc_one_pass_12_cu_dad538916thrust23THRUST_300001_SM_900_NS12placeholders2_1E - _ZN61_INTERNAL_6b3be3ff_30_group_norm_nhwc_one_pass_12_cu_dad538914cuda3std6ranges3__45__cpo4swapE)
_ZN61_INTERNAL_6b3be3ff_30_group_norm_nhwc_one_pass_12_cu_dad538914cuda3std6ranges3__45__cpo4swapE:
	.zero		1
	.type		_ZN61_INTERNAL_6b3be3ff_30_group_norm_nhwc_one_pass_12_cu_dad538916thrust23THRUST_300001_SM_900_NS12placeholders2_1E,@object
	.size		_ZN61_INTERNAL_6b3be3ff_30_group_norm_nhwc_one_pass_12_cu_dad538916thrust23THRUST_300001_SM_900_NS12placeholders2_1E,(_ZN61_INTERNAL_6b3be3ff_30_group_norm_nhwc_one_pass_12_cu_dad538916thrust23THRUST_300001_SM_900_NS12placeholders2_3E - _ZN61_INTERNAL_6b3be3ff_30_group_norm_nhwc_one_pass_12_cu_dad538916thrust23THRUST_300001_SM_900_NS12placeholders2_1E)
_ZN61_INTERNAL_6b3be3ff_30_group_norm_nhwc_one_pass_12_cu_dad538916thrust23THRUST_300001_SM_900_NS12placeholders2_1E:
	.zero		1
	.type		_ZN61_INTERNAL_6b3be3ff_30_group_norm_nhwc_one_pass_12_cu_dad538916thrust23THRUST_300001_SM_900_NS12placeholders2_3E,@object
	.size		_ZN61_INTERNAL_6b3be3ff_30_group_norm_nhwc_one_pass_12_cu_dad538916thrust23THRUST_300001_SM_900_NS12placeholders2_3E,(_ZN61_INTERNAL_6b3be3ff_30_group_norm_nhwc_one_pass_12_cu_dad538914cuda3std3__45__cpo5beginE - _ZN61_INTERNAL_6b3be3ff_30_group_norm_nhwc_one_pass_12_cu_dad538916thrust23THRUST_300001_SM_900_NS12placeholders2_3E)
_ZN61_INTERNAL_6b3be3ff_30_group_norm_nhwc_one_pass_12_cu_dad538916thrust23THRUST_300001_SM_900_NS12placeholders2_3E:
	.zero		1
	.type		_ZN61_INTERNAL_6b3be3ff_30_group_norm_nhwc_one_pass_12_cu_dad538914cuda3std3__45__cpo5beginE,@object
	.size		_ZN61_INTERNAL_6b3be3ff_30_group_norm_nhwc_one_pass_12_cu_dad538914cuda3std3__45__cpo5beginE,(_ZN61_INTERNAL_6b3be3ff_30_group_norm_nhwc_one_pass_12_cu_dad538914cuda3std6ranges3__45__cpo5beginE - _ZN61_INTERNAL_6b3be3ff_30_group_norm_nhwc_one_pass_12_cu_dad538914cuda3std3__45__cpo5beginE)
_ZN61_INTERNAL_6b3be3ff_30_group_norm_nhwc_one_pass_12_cu_dad538914cuda3std3__45__cpo5beginE:
	.zero		1
	.type		_ZN61_INTERNAL_6b3be3ff_30_group_norm_nhwc_one_pass_12_cu_dad538914cuda3std6ranges3__45__cpo5beginE,@object
	.size		_ZN61_INTERNAL_6b3be3ff_30_group_norm_nhwc_one_pass_12_cu_dad538914cuda3std6ranges3__45__cpo5beginE,(_ZN61_INTERNAL_6b3be3ff_30_group_norm_nhwc_one_pass_12_cu_dad538914cuda3std3__463_GLOBAL__N__6b3be3ff_30_group_norm_nhwc_one_pass_12_cu_dad538916ignoreE - _ZN61_INTERNAL_6b3be3ff_30_group_norm_nhwc_one_pass_12_cu_dad538914cuda3std6ranges3__45__cpo5beginE)
_ZN61_INTERNAL_6b3be3ff_30_group_norm_nhwc_one_pass_12_cu_dad538914cuda3std6ranges3__45__cpo5beginE:
	.zero		1
	.type		_ZN61_INTERNAL_6b3be3ff_30_group_norm_nhwc_one_pass_12_cu_dad538914cuda3std3__463_GLOBAL__N__6b3be3ff_30_group_norm_nhwc_one_pass_12_cu_dad538916ignoreE,@object
	.size		_ZN61_INTERNAL_6b3be3ff_30_group_norm_nhwc_one_pass_12_cu_dad538914cuda3std3__463_GLOBAL__N__6b3be3ff_30_group_norm_nhwc_one_pass_12_cu_dad538916ignoreE,(_ZN61_INTERNAL_6b3be3ff_30_group_norm_nhwc_one_pass_12_cu_dad538914cuda3std6ranges3__45__cpo4dataE - _ZN61_INTERNAL_6b3be3ff_30_group_norm_nhwc_one_pass_12_cu_dad538914cuda3std3__463_GLOBAL__N__6b3be3ff_30_group_norm_nhwc_one_pass_12_cu_dad538916ignoreE)
_ZN61_INTERNAL_6b3be3ff_30_group_norm_nhwc_one_pass_12_cu_dad538914cuda3std3__463_GLOBAL__N__6b3be3ff_30_group_norm_nhwc_one_pass_12_cu_dad538916ignoreE:
	.zero		1
	.type		_ZN61_INTERNAL_6b3be3ff_30_group_norm_nhwc_one_pass_12_cu_dad538914cuda3std6ranges3__45__cpo4dataE,@object
	.size		_ZN61_INTERNAL_6b3be3ff_30_group_norm_nhwc_one_pass_12_cu_dad538914cuda3std6ranges3__45__cpo4dataE,(_ZN61_INTERNAL_6b3be3ff_30_group_norm_nhwc_one_pass_12_cu_dad538916thrust23THRUST_300001_SM_900_NS12placeholders2_7E - _ZN61_INTERNAL_6b3be3ff_30_group_norm_nhwc_one_pass_12_cu_dad538914cuda3std6ranges3__45__cpo4dataE)
_ZN61_INTERNAL_6b3be3ff_30_group_norm_nhwc_one_pass_12_cu_dad538914cuda3std6ranges3__45__cpo4dataE:
	.zero		1
	.type		_ZN61_INTERNAL_6b3be3ff_30_group_norm_nhwc_one_pass_12_cu_dad538916thrust23THRUST_300001_SM_900_NS12placeholders2_7E,@object
	.size		_ZN61_INTERNAL_6b3be3ff_30_group_norm_nhwc_one_pass_12_cu_dad538916thrust23THRUST_300001_SM_900_NS12placeholders2_7E,(_ZN61_INTERNAL_6b3be3ff_30_group_norm_nhwc_one_pass_12_cu_dad538914cuda3std3__45__cpo6rbeginE - _ZN61_INTERNAL_6b3be3ff_30_group_norm_nhwc_one_pass_12_cu_dad538916thrust23THRUST_300001_SM_900_NS12placeholders2_7E)
_ZN61_INTERNAL_6b3be3ff_30_group_norm_nhwc_one_pass_12_cu_dad538916thrust23THRUST_300001_SM_900_NS12placeholders2_7E:
	.zero		1
	.type		_ZN61_INTERNAL_6b3be3ff_30_group_norm_nhwc_one_pass_12_cu_dad538914cuda3std3__45__cpo6rbeginE,@object
	.size		_ZN61_INTERNAL_6b3be3ff_30_group_norm_nhwc_one_pass_12_cu_dad538914cuda3std3__45__cpo6rbeginE,(_ZN61_INTERNAL_6b3be3ff_30_group_norm_nhwc_one_pass_12_cu_dad538914cuda3std6ranges3__45__cpo7advanceE - _ZN61_INTERNAL_6b3be3ff_30_group_norm_nhwc_one_pass_12_cu_dad538914cuda3std3__45__cpo6rbeginE)
_ZN61_INTERNAL_6b3be3ff_30_group_norm_nhwc_one_pass_12_cu_dad538914cuda3std3__45__cpo6rbeginE:
	.zero		1
	.type		_ZN61_INTERNAL_6b3be3ff_30_group_norm_nhwc_one_pass_12_cu_dad538914cuda3std6ranges3__45__cpo7advanceE,@object
	.size		_ZN61_INTERNAL_6b3be3ff_30_group_norm_nhwc_one_pass_12_cu_dad538914cuda3std6ranges3__45__cpo7advanceE,(_ZN61_INTERNAL_6b3be3ff_30_group_norm_nhwc_one_pass_12_cu_dad538914cuda3std3__47nulloptE - _ZN61_INTERNAL_6b3be3ff_30_group_norm_nhwc_one_pass_12_cu_dad538914cuda3std6ranges3__45__cpo7advanceE)
_ZN61_INTERNAL_6b3be3ff_30_group_norm_nhwc_one_pass_12_cu_dad538914cuda3std6ranges3__45__cpo7advanceE:
	.zero		1
	.type		_ZN61_INTERNAL_6b3be3ff_30_group_norm_nhwc_one_pass_12_cu_dad538914cuda3std3__47nulloptE,@object
	.size		_ZN61_INTERNAL_6b3be3ff_30_group_norm_nhwc_one_pass_12_cu_dad538914cuda3std3__47nulloptE,(_ZN61_INTERNAL_6b3be3ff_30_group_norm_nhwc_one_pass_12_cu_dad538914cuda3std6ranges3__45__cpo8distanceE - _ZN61_INTERNAL_6b3be3ff_30_group_norm_nhwc_one_pass_12_cu_dad538914cuda3std3__47nulloptE)
_ZN61_INTERNAL_6b3be3ff_30_group_norm_nhwc_one_pass_12_cu_dad538914cuda3std3__47nulloptE:
	.zero		1
	.type		_ZN61_INTERNAL_6b3be3ff_30_group_norm_nhwc_one_pass_12_cu_dad538914cuda3std6ranges3__45__cpo8distanceE,@object
	.size		_ZN61_INTERNAL_6b3be3ff_30_group_norm_nhwc_one_pass_12_cu_dad538914cuda3std6ranges3__45__cpo8distanceE,(_ZN61_INTERNAL_6b3be3ff_30_group_norm_nhwc_one_pass_12_cu_dad538916thrust23THRUST_300001_SM_900_NS12placeholders2_6E - _ZN61_INTERNAL_6b3be3ff_30_group_norm_nhwc_one_pass_12_cu_dad538914cuda3std6ranges3__45__cpo8distanceE)
_ZN61_INTERNAL_6b3be3ff_30_group_norm_nhwc_one_pass_12_cu_dad538914cuda3std6ranges3__45__cpo8distanceE:
	.zero		1
	.type		_ZN61_INTERNAL_6b3be3ff_30_group_norm_nhwc_one_pass_12_cu_dad538916thrust23THRUST_300001_SM_900_NS12placeholders2_6E,@object
	.size		_ZN61_INTERNAL_6b3be3ff_30_group_norm_nhwc_one_pass_12_cu_dad538916thrust23THRUST_300001_SM_900_NS12placeholders2_6E,(_ZN61_INTERNAL_6b3be3ff_30_group_norm_nhwc_one_pass_12_cu_dad538914cuda3std3__45__cpo4cendE - _ZN61_INTERNAL_6b3be3ff_30_group_norm_nhwc_one_pass_12_cu_dad538916thrust23THRUST_300001_SM_900_NS12placeholders2_6E)
_ZN61_INTERNAL_6b3be3ff_30_group_norm_nhwc_one_pass_12_cu_dad538916thrust23THRUST_300001_SM_900_NS12placeholders2_6E:
	.zero		1
	.type		_ZN61_INTERNAL_6b3be3ff_30_group_norm_nhwc_one_pass_12_cu_dad538914cuda3std3__45__cpo4cendE,@object
	.size		_ZN61_INTERNAL_6b3be3ff_30_group_norm_nhwc_one_pass_12_cu_dad538914cuda3std3__45__cpo4cendE,(_ZN61_INTERNAL_6b3be3ff_30_group_norm_nhwc_one_pass_12_cu_dad538914cuda3std6ranges3__45__cpo4cendE - _ZN61_INTERNAL_6b3be3ff_30_group_norm_nhwc_one_pass_12_cu_dad538914cuda3std3__45__cpo4cendE)
_ZN61_INTERNAL_6b3be3ff_30_group_norm_nhwc_one_pass_12_cu_dad538914cuda3std3__45__cpo4cendE:
	.zero		1
	.type		_ZN61_INTERNAL_6b3be3ff_30_group_norm_nhwc_one_pass_12_cu_dad538914cuda3std6ranges3__45__cpo4cendE,@object
	.size		_ZN61_INTERNAL_6b3be3ff_30_group_norm_nhwc_one_pass_12_cu_dad538914cuda3std6ranges3__45__cpo4cendE,(_ZN61_INTERNAL_6b3be3ff_30_group_norm_nhwc_one_pass_12_cu_dad538914cuda3std3__420unreachable_sentinelE - _ZN61_INTERNAL_6b3be3ff_30_group_norm_nhwc_one_pass_12_cu_dad538914cuda3std6ranges3__45__cpo4cendE)
_ZN61_INTERNAL_6b3be3ff_30_group_norm_nhwc_one_pass_12_cu_dad538914cuda3std6ranges3__45__cpo4cendE:
	.zero		1
	.type		_ZN61_INTERNAL_6b3be3ff_30_group_norm_nhwc_one_pass_12_cu_dad538914cuda3std3__420unreachable_sentinelE,@object
	.size		_ZN61_INTERNAL_6b3be3ff_30_group_norm_nhwc_one_pass_12_cu_dad538914cuda3std3__420unreachable_sentinelE,(_ZN61_INTERNAL_6b3be3ff_30_group_norm_nhwc_one_pass_12_cu_dad538914cuda3std6ranges3__45__cpo5ssizeE - _ZN61_INTERNAL_6b3be3ff_30_group_norm_nhwc_one_pass_12_cu_dad538914cuda3std3__420unreachable_sentinelE)
_ZN61_INTERNAL_6b3be3ff_30_group_norm_nhwc_one_pass_12_cu_dad538914cuda3std3__420unreachable_sentinelE:
	.zero		1
	.type		_ZN61_INTERNAL_6b3be3ff_30_group_norm_nhwc_one_pass_12_cu_dad538914cuda3std6ranges3__45__cpo5ssizeE,@object
	.size		_ZN61_INTERNAL_6b3be3ff_30_group_norm_nhwc_one_pass_12_cu_dad538914cuda3std6ranges3__45__cpo5ssizeE,(_ZN61_INTERNAL_6b3be3ff_30_group_norm_nhwc_one_pass_12_cu_dad538916thrust23THRUST_300001_SM_900_NS12placeholders3_10E - _ZN61_INTERNAL_6b3be3ff_30_group_norm_nhwc_one_pass_12_cu_dad538914cuda3std6ranges3__45__cpo5ssizeE)
_ZN61_INTERNAL_6b3be3ff_30_group_norm_nhwc_one_pass_12_cu_dad538914cuda3std6ranges3__45__cpo5ssizeE:
	.zero		1
	.type		_ZN61_INTERNAL_6b3be3ff_30_group_norm_nhwc_one_pass_12_cu_dad538916thrust23THRUST_300001_SM_900_NS12placeholders3_10E,@object
	.size		_ZN61_INTERNAL_6b3be3ff_30_group_norm_nhwc_one_pass_12_cu_dad538916thrust23THRUST_300001_SM_900_NS12placeholders3_10E,(_ZN61_INTERNAL_6b3be3ff_30_group_norm_nhwc_one_pass_12_cu_dad538914cuda3std3__45__cpo5crendE - _ZN61_INTERNAL_6b3be3ff_30_group_norm_nhwc_one_pass_12_cu_dad538916thrust23THRUST_300001_SM_900_NS12placeholders3_10E)
_ZN61_INTERNAL_6b3be3ff_30_group_norm_nhwc_one_pass_12_cu_dad538916thrust23THRUST_300001_SM_900_NS12placeholders3_10E:
	.zero		1
	.type		_ZN61_INTERNAL_6b3be3ff_30_group_norm_nhwc_one_pass_12_cu_dad538914cuda3std3__45__cpo5crendE,@object
	.size		_ZN61_INTERNAL_6b3be3ff_30_group_norm_nhwc_one_pass_12_cu_dad538914cuda3std3__45__cpo5crendE,(_ZN61_INTERNAL_6b3be3ff_30_group_norm_nhwc_one_pass_12_cu_dad538914cuda3std6ranges3__45__cpo4prevE - _ZN61_INTERNAL_6b3be3ff_30_group_norm_nhwc_one_pass_12_cu_dad538914cuda3std3__45__cpo5crendE)
_ZN61_INTERNAL_6b3be3ff_30_group_norm_nhwc_one_pass_12_cu_dad538914cuda3std3__45__cpo5crendE:
	.zero		1
	.type		_ZN61_INTERNAL_6b3be3ff_30_group_norm_nhwc_one_pass_12_cu_dad538914cuda3std6ranges3__45__cpo4prevE,@object
	.size		_ZN61_INTERNAL_6b3be3ff_30_group_norm_nhwc_one_pass_12_cu_dad538914cuda3std6ranges3__45__cpo4prevE,(_ZN61_INTERNAL_6b3be3ff_30_group_norm_nhwc_one_pass_12_cu_dad538914cuda3std6ranges3__45__cpo9iter_moveE - _ZN61_INTERNAL_6b3be3ff_30_group_norm_nhwc_one_pass_12_cu_dad538914cuda3std6ranges3__45__cpo4prevE)
_ZN61_INTERNAL_6b3be3ff_30_group_norm_nhwc_one_pass_12_cu_dad538914cuda3std6ranges3__45__cpo4prevE:
	.zero		1
	.type		_ZN61_INTERNAL_6b3be3ff_30_group_norm_nhwc_one_pass_12_cu_dad538914cuda3std6ranges3__45__cpo9iter_moveE,@object
	.size		_ZN61_INTERNAL_6b3be3ff_30_group_norm_nhwc_one_pass_12_cu_dad538914cuda3std6ranges3__45__cpo9iter_moveE,(_ZN61_INTERNAL_6b3be3ff_30_group_norm_nhwc_one_pass_12_cu_dad538916thrust23THRUST_300001_SM_900_NS12placeholders2_2E - _ZN61_INTERNAL_6b3be3ff_30_group_norm_nhwc_one_pass_12_cu_dad538914cuda3std6ranges3__45__cpo9iter_moveE)
_ZN61_INTERNAL_6b3be3ff_30_group_norm_nhwc_one_pass_12_cu_dad538914cuda3std6ranges3__45__cpo9iter_moveE:
	.zero		1
	.type		_ZN61_INTERNAL_6b3be3ff_30_group_norm_nhwc_one_pass_12_cu_dad538916thrust23THRUST_300001_SM_900_NS12placeholders2_2E,@object
	.size		_ZN61_INTERNAL_6b3be3ff_30_group_norm_nhwc_one_pass_12_cu_dad538916thrust23THRUST_300001_SM_900_NS12placeholders2_2E,(_ZN61_INTERNAL_6b3be3ff_30_group_norm_nhwc_one_pass_12_cu_dad538916thrust23THRUST_300001_SM_900_NS12placeholders2_4E - _ZN61_INTERNAL_6b3be3ff_30_group_norm_nhwc_one_pass_12_cu_dad538916thrust23THRUST_300001_SM_900_NS12placeholders2_2E)
_ZN61_INTERNAL_6b3be3ff_30_group_norm_nhwc_one_pass_12_cu_dad538916thrust23THRUST_300001_SM_900_NS12placeholders2_2E:
	.zero		1
	.type		_ZN61_INTERNAL_6b3be3ff_30_group_norm_nhwc_one_pass_12_cu_dad538916thrust23THRUST_300001_SM_900_NS12placeholders2_4E,@object
	.size		_ZN61_INTERNAL_6b3be3ff_30_group_norm_nhwc_one_pass_12_cu_dad538916thrust23THRUST_300001_SM_900_NS12placeholders2_4E,(_ZN61_INTERNAL_6b3be3ff_30_group_norm_nhwc_one_pass_12_cu_dad538914cuda3std3__45__cpo3endE - _ZN61_INTERNAL_6b3be3ff_30_group_norm_nhwc_one_pass_12_cu_dad538916thrust23THRUST_300001_SM_900_NS12placeholders2_4E)
_ZN61_INTERNAL_6b3be3ff_30_group_norm_nhwc_one_pass_12_cu_dad538916thrust23THRUST_300001_SM_900_NS12placeholders2_4E:
	.zero		1
	.type		_ZN61_INTERNAL_6b3be3ff_30_group_norm_nhwc_one_pass_12_cu_dad538914cuda3std3__45__cpo3endE,@object
	.size		_ZN61_INTERNAL_6b3be3ff_30_group_norm_nhwc_one_pass_12_cu_dad538914cuda3std3__45__cpo3endE,(_ZN61_INTERNAL_6b3be3ff_30_group_norm_nhwc_one_pass_12_cu_dad538914cuda3std6ranges3__45__cpo3endE - _ZN61_INTERNAL_6b3be3ff_30_group_norm_nhwc_one_pass_12_cu_dad538914cuda3std3__45__cpo3endE)
_ZN61_INTERNAL_6b3be3ff_30_group_norm_nhwc_one_pass_12_cu_dad538914cuda3std3__45__cpo3endE:
	.zero		1
	.type		_ZN61_INTERNAL_6b3be3ff_30_group_norm_nhwc_one_pass_12_cu_dad538914cuda3std6ranges3__45__cpo3endE,@object
	.size		_ZN61_INTERNAL_6b3be3ff_30_group_norm_nhwc_one_pass_12_cu_dad538914cuda3std6ranges3__45__cpo3endE,(_ZN61_INTERNAL_6b3be3ff_30_group_norm_nhwc_one_pass_12_cu_dad538914cuda3std3__419piecewise_constructE - _ZN61_INTERNAL_6b3be3ff_30_group_norm_nhwc_one_pass_12_cu_dad538914cuda3std6ranges3__45__cpo3endE)
_ZN61_INTERNAL_6b3be3ff_30_group_norm_nhwc_one_pass_12_cu_dad538914cuda3std6ranges3__45__cpo3endE:
	.zero		1
	.type		_ZN61_INTERNAL_6b3be3ff_30_group_norm_nhwc_one_pass_12_cu_dad538914cuda3std3__419piecewise_constructE,@object
	.size		_ZN61_INTERNAL_6b3be3ff_30_group_norm_nhwc_one_pass_12_cu_dad538914cuda3std3__419piecewise_constructE,(_ZN61_INTERNAL_6b3be3ff_30_group_norm_nhwc_one_pass_12_cu_dad538914cuda3std6ranges3__45__cpo5cdataE - _ZN61_INTERNAL_6b3be3ff_30_group_norm_nhwc_one_pass_12_cu_dad538914cuda3std3__419piecewise_constructE)
_ZN61_INTERNAL_6b3be3ff_30_group_norm_nhwc_one_pass_12_cu_dad538914cuda3std3__419piecewise_constructE:
	.zero		1
	.type		_ZN61_INTERNAL_6b3be3ff_30_group_norm_nhwc_one_pass_12_cu_dad538914cuda3std6ranges3__45__cpo5cdataE,@object
	.size		_ZN61_INTERNAL_6b3be3ff_30_group_norm_nhwc_one_pass_12_cu_dad538914cuda3std6ranges3__45__cpo5cdataE,(_ZN61_INTERNAL_6b3be3ff_30_group_norm_nhwc_one_pass_12_cu_dad538916thrust23THRUST_300001_SM_900_NS12placeholders2_8E - _ZN61_INTERNAL_6b3be3ff_30_group_norm_nhwc_one_pass_12_cu_dad538914cuda3std6ranges3__45__cpo5cdataE)
_ZN61_INTERNAL_6b3be3ff_30_group_norm_nhwc_one_pass_12_cu_dad538914cuda3std6ranges3__45__cpo5cdataE:
	.zero		1
	.type		_ZN61_INTERNAL_6b3be3ff_30_group_norm_nhwc_one_pass_12_cu_dad538916thrust23THRUST_300001_SM_900_NS12placeholders2_8E,@object
	.size		_ZN61_INTERNAL_6b3be3ff_30_group_norm_nhwc_one_pass_12_cu_dad538916thrust23THRUST_300001_SM_900_NS12placeholders2_8E,(_ZN61_INTERNAL_6b3be3ff_30_group_norm_nhwc_one_pass_12_cu_dad538914cuda3std3__45__cpo4rendE - _ZN61_INTERNAL_6b3be3ff_30_group_norm_nhwc_one_pass_12_cu_dad538916thrust23THRUST_300001_SM_900_NS12placeholders2_8E)
_ZN61_INTERNAL_6b3be3ff_30_group_norm_nhwc_one_pass_12_cu_dad538916thrust23THRUST_300001_SM_900_NS12placeholders2_8E:
	.zero		1
	.type		_ZN61_INTERNAL_6b3be3ff_30_group_norm_nhwc_one_pass_12_cu_dad538914cuda3std3__45__cpo4rendE,@object
	.size		_ZN61_INTERNAL_6b3be3ff_30_group_norm_nhwc_one_pass_12_cu_dad538914cuda3std3__45__cpo4rendE,(_ZN61_INTERNAL_6b3be3ff_30_group_norm_nhwc_one_pass_12_cu_dad538914cuda3std6ranges3__45__cpo9iter_swapE - _ZN61_INTERNAL_6b3be3ff_30_group_norm_nhwc_one_pass_12_cu_dad538914cuda3std3__45__cpo4rendE)
_ZN61_INTERNAL_6b3be3ff_30_group_norm_nhwc_one_pass_12_cu_dad538914cuda3std3__45__cpo4rendE:
	.zero		1
	.type		_ZN61_INTERNAL_6b3be3ff_30_group_norm_nhwc_one_pass_12_cu_dad538914cuda3std6ranges3__45__cpo9iter_swapE,@object
	.size		_ZN61_INTERNAL_6b3be3ff_30_group_norm_nhwc_one_pass_12_cu_dad538914cuda3std6ranges3__45__cpo9iter_swapE,(_ZN61_INTERNAL_6b3be3ff_30_group_norm_nhwc_one_pass_12_cu_dad538914cuda3std3__48unexpectE - _ZN61_INTERNAL_6b3be3ff_30_group_norm_nhwc_one_pass_12_cu_dad538914cuda3std6ranges3__45__cpo9iter_swapE)
_ZN61_INTERNAL_6b3be3ff_30_group_norm_nhwc_one_pass_12_cu_dad538914cuda3std6ranges3__45__cpo9iter_swapE:
	.zero		1
	.type		_ZN61_INTERNAL_6b3be3ff_30_group_norm_nhwc_one_pass_12_cu_dad538914cuda3std3__48unexpectE,@object
	.size		_ZN61_INTERNAL_6b3be3ff_30_group_norm_nhwc_one_pass_12_cu_dad538914cuda3std3__48unexpectE,(_ZN61_INTERNAL_6b3be3ff_30_group_norm_nhwc_one_pass_12_cu_dad538916thrust23THRUST_300001_SM_900_NS6system6detail10sequential3seqE - _ZN61_INTERNAL_6b3be3ff_30_group_norm_nhwc_one_pass_12_cu_dad538914cuda3std3__48unexpectE)
_ZN61_INTERNAL_6b3be3ff_30_group_norm_nhwc_one_pass_12_cu_dad538914cuda3std3__48unexpectE:
	.zero		1
	.type		_ZN61_INTERNAL_6b3be3ff_30_group_norm_nhwc_one_pass_12_cu_dad538916thrust23THRUST_300001_SM_900_NS6system6detail10sequential3seqE,@object
	.size		_ZN61_INTERNAL_6b3be3ff_30_group_norm_nhwc_one_pass_12_cu_dad538916thrust23THRUST_300001_SM_900_NS6system6detail10sequential3seqE,(.L_29 - _ZN61_INTERNAL_6b3be3ff_30_group_norm_nhwc_one_pass_12_cu_dad538916thrust23THRUST_300001_SM_900_NS6system6detail10sequential3seqE)
_ZN61_INTERNAL_6b3be3ff_30_group_norm_nhwc_one_pass_12_cu_dad538916thrust23THRUST_300001_SM_900_NS6system6detail10sequential3seqE:
	.zero		1
.L_29:


//--------------------- .nv.shared._Z35group_norm_nhwc_bwd_one_pass_kernelI11Bf16IOFp32WLi64ELi12ELi384EEv26Group_norm_nhwc_bwd_params --------------------------
	.section	.nv.shared._Z35group_norm_nhwc_bwd_one_pass_kernelI11Bf16IOFp32WLi64ELi12ELi384EEv26Group_norm_nhwc_bwd_params,"aw",@nobits
	.sectionflags	@""
	.align	16
.nv.shared._Z35group_norm_nhwc_bwd_one_pass_kernelI11Bf16IOFp32WLi64ELi12ELi384EEv26Group_norm_nhwc_bwd_params:
	.zero		7296


//--------------------- .nv.shared._Z35group_norm_nhwc_bwd_one_pass_kernelI11Bf16IOFp32WLi128ELi12ELi384EEv26Group_norm_nhwc_bwd_params --------------------------
	.section	.nv.shared._Z35group_norm_nhwc_bwd_one_pass_kernelI11Bf16IOFp32WLi128ELi12ELi384EEv26Group_norm_nhwc_bwd_params,"aw",@nobits
	.sectionflags	@""
	.align	16
.nv.shared._Z35group_norm_nhwc_bwd_one_pass_kernelI11Bf16IOFp32WLi128ELi12ELi384EEv26Group_norm_nhwc_bwd_params:
	.zero		7296


//--------------------- .nv.shared._Z35group_norm_nhwc_bwd_one_pass_kernelI11Bf16IOFp32WLi256ELi12ELi384EEv26Group_norm_nhwc_bwd_params --------------------------
	.section	.nv.shared._Z35group_norm_nhwc_bwd_one_pass_kernelI11Bf16IOFp32WLi256ELi12ELi384EEv26Group_norm_nhwc_bwd_params,"aw",@nobits
	.sectionflags	@""
	.align	16
.nv.shared._Z35group_norm_nhwc_bwd_one_pass_kernelI11Bf16IOFp32WLi256ELi12ELi384EEv26Group_norm_nhwc_bwd_params:
	.zero		7296


//--------------------- .nv.shared._Z35group_norm_nhwc_bwd_one_pass_kernelI11Bf16IOFp32WLi512ELi12ELi384EEv26Group_norm_nhwc_bwd_params --------------------------
	.section	.nv.shared._Z35group_norm_nhwc_bwd_one_pass_kernelI11Bf16IOFp32WLi512ELi12ELi384EEv26Group_norm_nhwc_bwd_params,"aw",@nobits
	.sectionflags	@""
	.align	16
.nv.shared._Z35group_norm_nhwc_bwd_one_pass_kernelI11Bf16IOFp32WLi512ELi12ELi384EEv26Group_norm_nhwc_bwd_params:
	.zero		7296


//--------------------- .nv.shared._Z35group_norm_nhwc_bwd_one_pass_kernelI11Bf16IOBf16WLi64ELi12ELi384EEv26Group_norm_nhwc_bwd_params --------------------------
	.section	.nv.shared._Z35group_norm_nhwc_bwd_one_pass_kernelI11Bf16IOBf16WLi64ELi12ELi384EEv26Group_norm_nhwc_bwd_params,"aw",@nobits
	.sectionflags	@""
	.align	16
.nv.shared._Z35group_norm_nhwc_bwd_one_pass_kernelI11Bf16IOBf16WLi64ELi12ELi384EEv26Group_norm_nhwc_bwd_params:
	.zero		7296


//--------------------- .nv.shared._Z35group_norm_nhwc_bwd_one_pass_kernelI11Bf16IOBf16WLi128ELi12ELi384EEv26Group_norm_nhwc_bwd_params --------------------------
	.section	.nv.shared._Z35group_norm_nhwc_bwd_one_pass_kernelI11Bf16IOBf16WLi128ELi12ELi384EEv26Group_norm_nhwc_bwd_params,"aw",@nobits
	.sectionflags	@""
	.align	16
.nv.shared._Z35group_norm_nhwc_bwd_one_pass_kernelI11Bf16IOBf16WLi128ELi12ELi384EEv26Group_norm_nhwc_bwd_params:
	.zero		7296


//--------------------- .nv.shared._Z35group_norm_nhwc_bwd_one_pass_kernelI11Bf16IOBf16WLi256ELi12ELi384EEv26Group_norm_nhwc_bwd_params --------------------------
	.section	.nv.shared._Z35group_norm_nhwc_bwd_one_pass_kernelI11Bf16IOBf16WLi256ELi12ELi384EEv26Group_norm_nhwc_bwd_params,"aw",@nobits
	.sectionflags	@""
	.align	16
.nv.shared._Z35group_norm_nhwc_bwd_one_pass_kernelI11Bf16IOBf16WLi256ELi12ELi384EEv26Group_norm_nhwc_bwd_params:
	.zero		7296


//--------------------- .nv.shared._Z35group_norm_nhwc_bwd_one_pass_kernelI11Bf16IOBf16WLi512ELi12ELi384EEv26Group_norm_nhwc_bwd_params --------------------------
	.section	.nv.shared._Z35group_norm_nhwc_bwd_one_pass_kernelI11Bf16IOBf16WLi512ELi12ELi384EEv26Group_norm_nhwc_bwd_params,"aw",@nobits
	.sectionflags	@""
	.align	16
.nv.shared._Z35group_norm_nhwc_bwd_one_pass_kernelI11Bf16IOBf16WLi512ELi12ELi384EEv26Group_norm_nhwc_bwd_params:
	.zero		7296


//--------------------- .nv.shared._Z35group_norm_nhwc_bwd_one_pass_kernelI11Bf16IOFp16WLi64ELi12ELi384EEv26Group_norm_nhwc_bwd_params --------------------------
	.section	.nv.shared._Z35group_norm_nhwc_bwd_one_pass_kernelI11Bf16IOFp16WLi64ELi12ELi384EEv26Group_norm_nhwc_bwd_params,"aw",@nobits
	.sectionflags	@""
	.align	16
.nv.shared._Z35group_norm_nhwc_bwd_one_pass_kernelI11Bf16IOFp16WLi64ELi12ELi384EEv26Group_norm_nhwc_bwd_params:
	.zero		7296


//--------------------- .nv.shared._Z35group_norm_nhwc_bwd_one_pass_kernelI11Bf16IOFp16WLi128ELi12ELi384EEv26Group_norm_nhwc_bwd_params --------------------------
	.section	.nv.shared._Z35group_norm_nhwc_bwd_one_pass_kernelI11Bf16IOFp16WLi128ELi12ELi384EEv26Group_norm_nhwc_bwd_params,"aw",@nobits
	.sectionflags	@""
	.align	16
.nv.shared._Z35group_norm_nhwc_bwd_one_pass_kernelI11Bf16IOFp16WLi128ELi12ELi384EEv26Group_norm_nhwc_bwd_params:
	.zero		7296


//--------------------- .nv.shared._Z35group_norm_nhwc_bwd_one_pass_kernelI11Bf16IOFp16WLi256ELi12ELi384EEv26Group_norm_nhwc_bwd_params --------------------------
	.section	.nv.shared._Z35group_norm_nhwc_bwd_one_pass_kernelI11Bf16IOFp16WLi256ELi12ELi384EEv26Group_norm_nhwc_bwd_params,"aw",@nobits
	.sectionflags	@""
	.align	16
.nv.shared._Z35group_norm_nhwc_bwd_one_pass_kernelI11Bf16IOFp16WLi256ELi12ELi384EEv26Group_norm_nhwc_bwd_params:
	.zero		7296


//--------------------- .nv.shared._Z35group_norm_nhwc_bwd_one_pass_kernelI11Bf16IOFp16WLi512ELi12ELi384EEv26Group_norm_nhwc_bwd_params --------------------------
	.section	.nv.shared._Z35group_norm_nhwc_bwd_one_pass_kernelI11Bf16IOFp16WLi512ELi12ELi384EEv26Group_norm_nhwc_bwd_params,"aw",@nobits
	.sectionflags	@""
	.align	16
.nv.shared._Z35group_norm_nhwc_bwd_one_pass_kernelI11Bf16IOFp16WLi512ELi12ELi384EEv26Group_norm_nhwc_bwd_params:
	.zero		7296


//--------------------- .nv.shared._Z35group_norm_nhwc_bwd_one_pass_kernelI11Fp16IOFp32WLi64ELi12ELi384EEv26Group_norm_nhwc_bwd_params --------------------------
	.section	.nv.shared._Z35group_norm_nhwc_bwd_one_pass_kernelI11Fp16IOFp32WLi64ELi12ELi384EEv26Group_norm_nhwc_bwd_params,"aw",@nobits
	.sectionflags	@""
	.align	16
.nv.shared._Z35group_norm_nhwc_bwd_one_pass_kernelI11Fp16IOFp32WLi64ELi12ELi384EEv26Group_norm_nhwc_bwd_params:
	.zero		7296


//--------------------- .nv.shared._Z35group_norm_nhwc_bwd_one_pass_kernelI11Fp16IOFp32WLi128ELi12ELi384EEv26Group_norm_nhwc_bwd_params --------------------------
	.section	.nv.shared._Z35group_norm_nhwc_bwd_one_pass_kernelI11Fp16IOFp32WLi128ELi12ELi384EEv26Group_norm_nhwc_bwd_params,"aw",@nobits
	.sectionflags	@""
	.align	16
.nv.shared._Z35group_norm_nhwc_bwd_one_pass_kernelI11Fp16IOFp32WLi128ELi12ELi384EEv26Group_norm_nhwc_bwd_params:
	.zero		7296


//--------------------- .nv.shared._Z35group_norm_nhwc_bwd_one_pass_kernelI11Fp16IOFp32WLi256ELi12ELi384EEv26Group_norm_nhwc_bwd_params --------------------------
	.section	.nv.shared._Z35group_norm_nhwc_bwd_one_pass_kernelI11Fp16IOFp32WLi256ELi12ELi384EEv26Group_norm_nhwc_bwd_params,"aw",@nobits
	.sectionflags	@""
	.align	16
.nv.shared._Z35group_norm_nhwc_bwd_one_pass_kernelI11Fp16IOFp32WLi256ELi12ELi384EEv26Group_norm_nhwc_bwd_params:
	.zero		7296


//--------------------- .nv.shared._Z35group_norm_nhwc_bwd_one_pass_kernelI11Fp16IOFp32WLi512ELi12ELi384EEv26Group_norm_nhwc_bwd_params --------------------------
	.section	.nv.shared._Z35group_norm_nhwc_bwd_one_pass_kernelI11Fp16IOFp32WLi512ELi12ELi384EEv26Group_norm_nhwc_bwd_params,"aw",@nobits
	.sectionflags	@""
	.align	16
.nv.shared._Z35group_norm_nhwc_bwd_one_pass_kernelI11Fp16IOFp32WLi512ELi12ELi384EEv26Group_norm_nhwc_bwd_params:
	.zero		7296


//--------------------- .nv.shared._Z35group_norm_nhwc_bwd_one_pass_kernelI11Fp16IOBf16WLi64ELi12ELi384EEv26Group_norm_nhwc_bwd_params --------------------------
	.section	.nv.shared._Z35group_norm_nhwc_bwd_one_pass_kernelI11Fp16IOBf16WLi64ELi12ELi384EEv26Group_norm_nhwc_bwd_params,"aw",@nobits
	.sectionflags	@""
	.align	16
.nv.shared._Z35group_norm_nhwc_bwd_one_pass_kernelI11Fp16IOBf16WLi64ELi12ELi384EEv26Group_norm_nhwc_bwd_params:
	.zero		7296


//--------------------- .nv.shared._Z35group_norm_nhwc_bwd_one_pass_kernelI11Fp16IOBf16WLi128ELi12ELi384EEv26Group_norm_nhwc_bwd_params --------------------------
	.section	.nv.shared._Z35group_norm_nhwc_bwd_one_pass_kernelI11Fp16IOBf16WLi128ELi12ELi384EEv26Group_norm_nhwc_bwd_params,"aw",@nobits
	.sectionflags	@""
	.align	16
.nv.shared._Z35group_norm_nhwc_bwd_one_pass_kernelI11Fp16IOBf16WLi128ELi12ELi384EEv26Group_norm_nhwc_bwd_params:
	.zero		7296


//--------------------- .nv.shared._Z35group_norm_nhwc_bwd_one_pass_kernelI11Fp16IOBf16WLi256ELi12ELi384EEv26Group_norm_nhwc_bwd_params --------------------------
	.section	.nv.shared._Z35group_norm_nhwc_bwd_one_pass_kernelI11Fp16IOBf16WLi256ELi12ELi384EEv26Group_norm_nhwc_bwd_params,"aw",@nobits
	.sectionflags	@""
	.align	16
.nv.shared._Z35group_norm_nhwc_bwd_one_pass_kernelI11Fp16IOBf16WLi256ELi12ELi384EEv26Group_norm_nhwc_bwd_params:
	.zero		7296


//--------------------- .nv.shared._Z35group_norm_nhwc_bwd_one_pass_kernelI11Fp16IOBf16WLi512ELi12ELi384EEv26Group_norm_nhwc_bwd_params --------------------------
	.section	.nv.shared._Z35group_norm_nhwc_bwd_one_pass_kernelI11Fp16IOBf16WLi512ELi12ELi384EEv26Group_norm_nhwc_bwd_params,"aw",@nobits
	.sectionflags	@""
	.align	16
.nv.shared._Z35group_norm_nhwc_bwd_one_pass_kernelI11Fp16IOBf16WLi512ELi12ELi384EEv26Group_norm_nhwc_bwd_params:
	.zero		7296


//--------------------- .nv.shared._Z35group_norm_nhwc_bwd_one_pass_kernelI11Fp16IOFp16WLi64ELi12ELi384EEv26Group_norm_nhwc_bwd_params --------------------------
	.section	.nv.shared._Z35group_norm_nhwc_bwd_one_pass_kernelI11Fp16IOFp16WLi64ELi12ELi384EEv26Group_norm_nhwc_bwd_params,"aw",@nobits
	.sectionflags	@""
	.align	16
.nv.shared._Z35group_norm_nhwc_bwd_one_pass_kernelI11Fp16IOFp16WLi64ELi12ELi384EEv26Group_norm_nhwc_bwd_params:
	.zero		7296


//--------------------- .nv.shared._Z35group_norm_nhwc_bwd_one_pass_kernelI11Fp16IOFp16WLi128ELi12ELi384EEv26Group_norm_nhwc_bwd_params --------------------------
	.section	.nv.shared._Z35group_norm_nhwc_bwd_one_pass_kernelI11Fp16IOFp16WLi128ELi12ELi384EEv26Group_norm_nhwc_bwd_params,"aw",@nobits
	.sectionflags	@""
	.align	16
.nv.shared._Z35group_norm_nhwc_bwd_one_pass_kernelI11Fp16IOFp16WLi128ELi12ELi384EEv26Group_norm_nhwc_bwd_params:
	.zero		7296


//--------------------- .nv.shared._Z35group_norm_nhwc_bwd_one_pass_kernelI11Fp16IOFp16WLi256ELi12ELi384EEv26Group_norm_nhwc_bwd_params --------------------------
	.section	.nv.shared._Z35group_norm_nhwc_bwd_one_pass_kernelI11Fp16IOFp16WLi256ELi12ELi384EEv26Group_norm_nhwc_bwd_params,"aw",@nobits
	.sectionflags	@""
	.align	16
.nv.shared._Z35group_norm_nhwc_bwd_one_pass_kernelI11Fp16IOFp16WLi256ELi12ELi384EEv26Group_norm_nhwc_bwd_params:
	.zero		7296


//--------------------- .nv.shared._Z35group_norm_nhwc_bwd_one_pass_kernelI11Fp16IOFp16WLi512ELi12ELi384EEv26Group_norm_nhwc_bwd_params --------------------------
	.section	.nv.shared._Z35group_norm_nhwc_bwd_one_pass_kernelI11Fp16IOFp16WLi512ELi12ELi384EEv26Group_norm_nhwc_bwd_params,"aw",@nobits
	.sectionflags	@""
	.align	16
.nv.shared._Z35group_norm_nhwc_bwd_one_pass_kernelI11Fp16IOFp16WLi512ELi12ELi384EEv26Group_norm_nhwc_bwd_params:
	.zero		7296


//--------------------- .nv.shared._Z35group_norm_nhwc_bwd_one_pass_kernelI11Fp32IOFp32WLi64ELi12ELi384EEv26Group_norm_nhwc_bwd_params --------------------------
	.section	.nv.shared._Z35group_norm_nhwc_bwd_one_pass_kernelI11Fp32IOFp32WLi64ELi12ELi384EEv26Group_norm_nhwc_bwd_params,"aw",@nobits
	.sectionflags	@""
	.align	16
.nv.shared._Z35group_norm_nhwc_bwd_one_pass_kernelI11Fp32IOFp32WLi64ELi12ELi384EEv26Group_norm_nhwc_bwd_params:
	.zero		7296


//--------------------- .nv.shared._Z35group_norm_nhwc_bwd_one_pass_kernelI11Fp32IOFp32WLi128ELi12ELi384EEv26Group_norm_nhwc_bwd_params --------------------------
	.section	.nv.shared._Z35group_norm_nhwc_bwd_one_pass_kernelI11Fp32IOFp32WLi128ELi12ELi384EEv26Group_norm_nhwc_bwd_params,"aw",@nobits
	.sectionflags	@""
	.align	16
.nv.shared._Z35group_norm_nhwc_bwd_one_pass_kernelI11Fp32IOFp32WLi128ELi12ELi384EEv26Group_norm_nhwc_bwd_params:
	.zero		7296


//--------------------- .nv.shared._Z35group_norm_nhwc_bwd_one_pass_kernelI11Fp32IOFp32WLi256ELi12ELi384EEv26Group_norm_nhwc_bwd_params --------------------------
	.section	.nv.shared._Z35group_norm_nhwc_bwd_one_pass_kernelI11Fp32IOFp32WLi256ELi12ELi384EEv26Group_norm_nhwc_bwd_params,"aw",@nobits
	.sectionflags	@""
	.align	16
.nv.shared._Z35group_norm_nhwc_bwd_one_pass_kernelI11Fp32IOFp32WLi256ELi12ELi384EEv26Group_norm_nhwc_bwd_params:
	.zero		7296


//--------------------- .nv.shared._Z35group_norm_nhwc_bwd_one_pass_kernelI11Fp32IOFp32WLi512ELi12ELi384EEv26Group_norm_nhwc_bwd_params --------------------------
	.section	.nv.shared._Z35group_norm_nhwc_bwd_one_pass_kernelI11Fp32IOFp32WLi512ELi12ELi384EEv26Group_norm_nhwc_bwd_params,"aw",@nobits
	.sectionflags	@""
	.align	16
.nv.shared._Z35group_norm_nhwc_bwd_one_pass_kernelI11Fp32IOFp32WLi512ELi12ELi384EEv26Group_norm_nhwc_bwd_params:
	.zero		7296


//--------------------- .nv.shared._Z35group_norm_nhwc_bwd_one_pass_kernelI11Fp32IOBf16WLi64ELi12ELi384EEv26Group_norm_nhwc_bwd_params --------------------------
	.section	.nv.shared._Z35group_norm_nhwc_bwd_one_pass_kernelI11Fp32IOBf16WLi64ELi12ELi384EEv26Group_norm_nhwc_bwd_params,"aw",@nobits
	.sectionflags	@""
	.align	16
.nv.shared._Z35group_norm_nhwc_bwd_one_pass_kernelI11Fp32IOBf16WLi64ELi12ELi384EEv26Group_norm_nhwc_bwd_params:
	.zero		7296


//--------------------- .nv.shared._Z35group_norm_nhwc_bwd_one_pass_kernelI11Fp32IOBf16WLi128ELi12ELi384EEv26Group_norm_nhwc_bwd_params --------------------------
	.section	.nv.shared._Z35group_norm_nhwc_bwd_one_pass_kernelI11Fp32IOBf16WLi128ELi12ELi384EEv26Group_norm_nhwc_bwd_params,"aw",@nobits
	.sectionflags	@""
	.align	16
.nv.shared._Z35group_norm_nhwc_bwd_one_pass_kernelI11Fp32IOBf16WLi128ELi12ELi384EEv26Group_norm_nhwc_bwd_params:
	.zero		7296


//--------------------- .nv.shared._Z35group_norm_nhwc_bwd_one_pass_kernelI11Fp32IOBf16WLi256ELi12ELi384EEv26Group_norm_nhwc_bwd_params --------------------------
	.section	.nv.shared._Z35group_norm_nhwc_bwd_one_pass_kernelI11Fp32IOBf16WLi256ELi12ELi384EEv26Group_norm_nhwc_bwd_params,"aw",@nobits
	.sectionflags	@""
	.align	16
.nv.shared._Z35group_norm_nhwc_bwd_one_pass_kernelI11Fp32IOBf16WLi256ELi12ELi384EEv26Group_norm_nhwc_bwd_params:
	.zero		7296


//--------------------- .nv.shared._Z35group_norm_nhwc_bwd_one_pass_kernelI11Fp32IOBf16WLi512ELi12ELi384EEv26Group_norm_nhwc_bwd_params --------------------------
	.section	.nv.shared._Z35group_norm_nhwc_bwd_one_pass_kernelI11Fp32IOBf16WLi512ELi12ELi384EEv26Group_norm_nhwc_bwd_params,"aw",@nobits
	.sectionflags	@""
	.align	16
.nv.shared._Z35group_norm_nhwc_bwd_one_pass_kernelI11Fp32IOBf16WLi512ELi12ELi384EEv26Group_norm_nhwc_bwd_params:
	.zero		7296


//--------------------- .nv.shared._Z35group_norm_nhwc_bwd_one_pass_kernelI11Fp32IOFp16WLi64ELi12ELi384EEv26Group_norm_nhwc_bwd_params --------------------------
	.section	.nv.shared._Z35group_norm_nhwc_bwd_one_pass_kernelI11Fp32IOFp16WLi64ELi12ELi384EEv26Group_norm_nhwc_bwd_params,"aw",@nobits
	.sectionflags	@""
	.align	16
.nv.shared._Z35group_norm_nhwc_bwd_one_pass_kernelI11Fp32IOFp16WLi64ELi12ELi384EEv26Group_norm_nhwc_bwd_params:
	.zero		7296


//--------------------- .nv.shared._Z35group_norm_nhwc_bwd_one_pass_kernelI11Fp32IOFp16WLi128ELi12ELi384EEv26Group_norm_nhwc_bwd_params --------------------------
	.section	.nv.shared._Z35group_norm_nhwc_bwd_one_pass_kernelI11Fp32IOFp16WLi128ELi12ELi384EEv26Group_norm_nhwc_bwd_params,"aw",@nobits
	.sectionflags	@""
	.align	16
.nv.shared._Z35group_norm_nhwc_bwd_one_pass_kernelI11Fp32IOFp16WLi128ELi12ELi384EEv26Group_norm_nhwc_bwd_params:
	.zero		7296


//--------------------- .nv.shared._Z35group_norm_nhwc_bwd_one_pass_kernelI11Fp32IOFp16WLi256ELi12ELi384EEv26Group_norm_nhwc_bwd_params --------------------------
	.section	.nv.shared._Z35group_norm_nhwc_bwd_one_pass_kernelI11Fp32IOFp16WLi256ELi12ELi384EEv26Group_norm_nhwc_bwd_params,"aw",@nobits
	.sectionflags	@""
	.align	16
.nv.shared._Z35group_norm_nhwc_bwd_one_pass_kernelI11Fp32IOFp16WLi256ELi12ELi384EEv26Group_norm_nhwc_bwd_params:
	.zero		7296


//--------------------- .nv.shared._Z35group_norm_nhwc_bwd_one_pass_kernelI11Fp32IOFp16WLi512ELi12ELi384EEv26Group_norm_nhwc_bwd_params --------------------------
	.section	.nv.shared._Z35group_norm_nhwc_bwd_one_pass_kernelI11Fp32IOFp16WLi512ELi12ELi384EEv26Group_norm_nhwc_bwd_params,"aw",@nobits
	.sectionflags	@""
	.align	16
.nv.shared._Z35group_norm_nhwc_bwd_one_pass_kernelI11Fp32IOFp16WLi512ELi12ELi384EEv26Group_norm_nhwc_bwd_params:
	.zero		7296


//--------------------- .nv.shared._Z35group_norm_nhwc_fwd_one_pass_kernelI11Bf16IOFp32WLi64ELi12ELi384EEv26Group_norm_nhwc_fwd_params --------------------------
	.section	.nv.shared._Z35group_norm_nhwc_fwd_one_pass_kernelI11Bf16IOFp32WLi64ELi12ELi384EEv26Group_norm_nhwc_fwd_params,"aw",@nobits
	.sectionflags	@""
	.align	8
.nv.shared._Z35group_norm_nhwc_fwd_one_pass_kernelI11Bf16IOFp32WLi64ELi12ELi384EEv26Group_norm_nhwc_fwd_params:
	.zero		1152


//--------------------- .nv.shared._Z35group_norm_nhwc_fwd_one_pass_kernelI11Bf16IOFp32WLi128ELi12ELi384EEv26Group_norm_nhwc_fwd_params --------------------------
	.section	.nv.shared._Z35group_norm_nhwc_fwd_one_pass_kernelI11Bf16IOFp32WLi128ELi12ELi384EEv26Group_norm_nhwc_fwd_params,"aw",@nobits
	.sectionflags	@""
	.align	8
.nv.shared._Z35group_norm_nhwc_fwd_one_pass_kernelI11Bf16IOFp32WLi128ELi12ELi384EEv26Group_norm_nhwc_fwd_params:
	.zero		1152


//--------------------- .nv.shared._Z35group_norm_nhwc_fwd_one_pass_kernelI11Bf16IOFp32WLi256ELi12ELi384EEv26Group_norm_nhwc_fwd_params --------------------------
	.section	.nv.shared._Z35group_norm_nhwc_fwd_one_pass_kernelI11Bf16IOFp32WLi256ELi12ELi384EEv26Group_norm_nhwc_fwd_params,"aw",@nobits
	.sectionflags	@""
	.align	8
.nv.shared._Z35group_norm_nhwc_fwd_one_pass_kernelI11Bf16IOFp32WLi256ELi12ELi384EEv26Group_norm_nhwc_fwd_params:
	.zero		1152


//--------------------- .nv.shared._Z35group_norm_nhwc_fwd_one_pass_kernelI11Bf16IOFp32WLi512ELi12ELi384EEv26Group_norm_nhwc_fwd_params --------------------------
	.section	.nv.shared._Z35group_norm_nhwc_fwd_one_pass_kernelI11Bf16IOFp32WLi512ELi12ELi384EEv26Group_norm_nhwc_fwd_params,"aw",@nobits
	.sectionflags	@""
	.align	8
.nv.shared._Z35group_norm_nhwc_fwd_one_pass_kernelI11Bf16IOFp32WLi512ELi12ELi384EEv26Group_norm_nhwc_fwd_params:
	.zero		1152


//--------------------- .nv.shared._Z35group_norm_nhwc_fwd_one_pass_kernelI11Bf16IOBf16WLi64ELi12ELi384EEv26Group_norm_nhwc_fwd_params --------------------------
	.section	.nv.shared._Z35group_norm_nhwc_fwd_one_pass_kernelI11Bf16IOBf16WLi64ELi12ELi384EEv26Group_norm_nhwc_fwd_params,"aw",@nobits
	.sectionflags	@""
	.align	8
.nv.shared._Z35group_norm_nhwc_fwd_one_pass_kernelI11Bf16IOBf16WLi64ELi12ELi384EEv26Group_norm_nhwc_fwd_params:
	.zero		1152


//--------------------- .nv.shared._Z35group_norm_nhwc_fwd_one_pass_kernelI11Bf16IOBf16WLi128ELi12ELi384EEv26Group_norm_nhwc_fwd_params --------------------------
	.section	.nv.shared._Z35group_norm_nhwc_fwd_one_pass_kernelI11Bf16IOBf16WLi128ELi12ELi384EEv26Group_norm_nhwc_fwd_params,"aw",@nobits
	.sectionflags	@""
	.align	8
.nv.shared._Z35group_norm_nhwc_fwd_one_pass_kernelI11Bf16IOBf16WLi128ELi12ELi384EEv26Group_norm_nhwc_fwd_params:
	.zero		1152


//--------------------- .nv.shared._Z35group_norm_nhwc_fwd_one_pass_kernelI11Bf16IOBf16WLi256ELi12ELi384EEv26Group_norm_nhwc_fwd_params --------------------------
	.section	.nv.shared._Z35group_norm_nhwc_fwd_one_pass_kernelI11Bf16IOBf16WLi256ELi12ELi384EEv26Group_norm_nhwc_fwd_params,"aw",@nobits
	.sectionflags	@""
	.align	8
.nv.shared._Z35group_norm_nhwc_fwd_one_pass_kernelI11Bf16IOBf16WLi256ELi12ELi384EEv26Group_norm_nhwc_fwd_params:
	.zero		1152


//--------------------- .nv.shared._Z35group_norm_nhwc_fwd_one_pass_kernelI11Bf16IOBf16WLi512ELi12ELi384EEv26Group_norm_nhwc_fwd_params --------------------------
	.section	.nv.shared._Z35group_norm_nhwc_fwd_one_pass_kernelI11Bf16IOBf16WLi512ELi12ELi384EEv26Group_norm_nhwc_fwd_params,"aw",@nobits
	.sectionflags	@""
	.align	8
.nv.shared._Z35group_norm_nhwc_fwd_one_pass_kernelI11Bf16IOBf16WLi512ELi12ELi384EEv26Group_norm_nhwc_fwd_params:
	.zero		1152


//--------------------- .nv.shared._Z35group_norm_nhwc_fwd_one_pass_kernelI11Bf16IOFp16WLi64ELi12ELi384EEv26Group_norm_nhwc_fwd_params --------------------------
	.section	.nv.shared._Z35group_norm_nhwc_fwd_one_pass_kernelI11Bf16IOFp16WLi64ELi12ELi384EEv26Group_norm_nhwc_fwd_params,"aw",@nobits
	.sectionflags	@""
	.align	8
.nv.shared._Z35group_norm_nhwc_fwd_one_pass_kernelI11Bf16IOFp16WLi64ELi12ELi384EEv26Group_norm_nhwc_fwd_params:
	.zero		1152


//--------------------- .nv.shared._Z35group_norm_nhwc_fwd_one_pass_kernelI11Bf16IOFp16WLi128ELi12ELi384EEv26Group_norm_nhwc_fwd_params --------------------------
	.section	.nv.shared._Z35group_norm_nhwc_fwd_one_pass_kernelI11Bf16IOFp16WLi128ELi12ELi384EEv26Group_norm_nhwc_fwd_params,"aw",@nobits
	.sectionflags	@""
	.align	8
.nv.shared._Z35group_norm_nhwc_fwd_one_pass_kernelI11Bf16IOFp16WLi128ELi12ELi384EEv26Group_norm_nhwc_fwd_params:
	.zero		1152


//--------------------- .nv.shared._Z35group_norm_nhwc_fwd_one_pass_kernelI11Bf16IOFp16WLi256ELi12ELi384EEv26Group_norm_nhwc_fwd_params --------------------------
	.section	.nv.shared._Z35group_norm_nhwc_fwd_one_pass_kernelI11Bf16IOFp16WLi256ELi12ELi384EEv26Group_norm_nhwc_fwd_params,"aw",@nobits
	.sectionflags	@""
	.align	8
.nv.shared._Z35group_norm_nhwc_fwd_one_pass_kernelI11Bf16IOFp16WLi256ELi12ELi384EEv26Group_norm_nhwc_fwd_params:
	.zero		1152


//--------------------- .nv.shared._Z35group_norm_nhwc_fwd_one_pass_kernelI11Bf16IOFp16WLi512ELi12ELi384EEv26Group_norm_nhwc_fwd_params --------------------------
	.section	.nv.shared._Z35group_norm_nhwc_fwd_one_pass_kernelI11Bf16IOFp16WLi512ELi12ELi384EEv26Group_norm_nhwc_fwd_params,"aw",@nobits
	.sectionflags	@""
	.align	8
.nv.shared._Z35group_norm_nhwc_fwd_one_pass_kernelI11Bf16IOFp16WLi512ELi12ELi384EEv26Group_norm_nhwc_fwd_params:
	.zero		1152


//--------------------- .nv.shared._Z35group_norm_nhwc_fwd_one_pass_kernelI11Fp16IOFp32WLi64ELi12ELi384EEv26Group_norm_nhwc_fwd_params --------------------------
	.section	.nv.shared._Z35group_norm_nhwc_fwd_one_pass_kernelI11Fp16IOFp32WLi64ELi12ELi384EEv26Group_norm_nhwc_fwd_params,"aw",@nobits
	.sectionflags	@""
	.align	8
.nv.shared._Z35group_norm_nhwc_fwd_one_pass_kernelI11Fp16IOFp32WLi64ELi12ELi384EEv26Group_norm_nhwc_fwd_params:
	.zero		1152


//--------------------- .nv.shared._Z35group_norm_nhwc_fwd_one_pass_kernelI11Fp16IOFp32WLi128ELi12ELi384EEv26Group_norm_nhwc_fwd_params --------------------------
	.section	.nv.shared._Z35group_norm_nhwc_fwd_one_pass_kernelI11Fp16IOFp32WLi128ELi12ELi384EEv26Group_norm_nhwc_fwd_params,"aw",@nobits
	.sectionflags	@""
	.align	8
.nv.shared._Z35group_norm_nhwc_fwd_one_pass_kernelI11Fp16IOFp32WLi128ELi12ELi384EEv26Group_norm_nhwc_fwd_params:
	.zero		1152


//--------------------- .nv.shared._Z35group_norm_nhwc_fwd_one_pass_kernelI11Fp16IOFp32WLi256ELi12ELi384EEv26Group_norm_nhwc_fwd_params --------------------------
	.section	.nv.shared._Z35group_norm_nhwc_fwd_one_pass_kernelI11Fp16IOFp32WLi256ELi12ELi384EEv26Group_norm_nhwc_fwd_params,"aw",@nobits
	.sectionflags	@""
	.align	8
.nv.shared._Z35group_norm_nhwc_fwd_one_pass_kernelI11Fp16IOFp32WLi256ELi12ELi384EEv26Group_norm_nhwc_fwd_params:
	.zero		1152


//--------------------- .nv.shared._Z35group_norm_nhwc_fwd_one_pass_kernelI11Fp16IOFp32WLi512ELi12ELi384EEv26Group_norm_nhwc_fwd_params --------------------------
	.section	.nv.shared._Z35group_norm_nhwc_fwd_one_pass_kernelI11Fp16IOFp32WLi512ELi12ELi384EEv26Group_norm_nhwc_fwd_params,"aw",@nobits
	.sectionflags	@""
	.align	8
.nv.shared._Z35group_norm_nhwc_fwd_one_pass_kernelI11Fp16IOFp32WLi512ELi12ELi384EEv26Group_norm_nhwc_fwd_params:
	.zero		1152


//--------------------- .nv.shared._Z35group_norm_nhwc_fwd_one_pass_kernelI11Fp16IOBf16WLi64ELi12ELi384EEv26Group_norm_nhwc_fwd_params --------------------------
	.section	.nv.shared._Z35group_norm_nhwc_fwd_one_pass_kernelI11Fp16IOBf16WLi64ELi12ELi384EEv26Group_norm_nhwc_fwd_params,"aw",@nobits
	.sectionflags	@""
	.align	8
.nv.shared._Z35group_norm_nhwc_fwd_one_pass_kernelI11Fp16IOBf16WLi64ELi12ELi384EEv26Group_norm_nhwc_fwd_params:
	.zero		1152


//--------------------- .nv.shared._Z35group_norm_nhwc_fwd_one_pass_kernelI11Fp16IOBf16WLi128ELi12ELi384EEv26Group_norm_nhwc_fwd_params --------------------------
	.section	.nv.shared._Z35group_norm_nhwc_fwd_one_pass_kernelI11Fp16IOBf16WLi128ELi12ELi384EEv26Group_norm_nhwc_fwd_params,"aw",@nobits
	.sectionflags	@""
	.align	8
.nv.shared._Z35group_norm_nhwc_fwd_one_pass_kernelI11Fp16IOBf16WLi128ELi12ELi384EEv26Group_norm_nhwc_fwd_params:
	.zero		1152


//--------------------- .nv.shared._Z35group_norm_nhwc_fwd_one_pass_kernelI11Fp16IOBf16WLi256ELi12ELi384EEv26Group_norm_nhwc_fwd_params --------------------------
	.section	.nv.shared._Z35group_norm_nhwc_fwd_one_pass_kernelI11Fp16IOBf16WLi256ELi12ELi384EEv26Group_norm_nhwc_fwd_params,"aw",@nobits
	.sectionflags	@""
	.align	8
.nv.shared._Z35group_norm_nhwc_fwd_one_pass_kernelI11Fp16IOBf16WLi256ELi12ELi384EEv26Group_norm_nhwc_fwd_params:
	.zero		1152


//--------------------- .nv.shared._Z35group_norm_nhwc_fwd_one_pass_kernelI11Fp16IOBf16WLi512ELi12ELi384EEv26Group_norm_nhwc_fwd_params --------------------------
	.section	.nv.shared._Z35group_norm_nhwc_fwd_one_pass_kernelI11Fp16IOBf16WLi512ELi12ELi384EEv26Group_norm_nhwc_fwd_params,"aw",@nobits
	.sectionflags	@""
	.align	8
.nv.shared._Z35group_norm_nhwc_fwd_one_pass_kernelI11Fp16IOBf16WLi512ELi12ELi384EEv26Group_norm_nhwc_fwd_params:
	.zero		1152


//--------------------- .nv.shared._Z35group_norm_nhwc_fwd_one_pass_kernelI11Fp16IOFp16WLi64ELi12ELi384EEv26Group_norm_nhwc_fwd_params --------------------------
	.section	.nv.shared._Z35group_norm_nhwc_fwd_one_pass_kernelI11Fp16IOFp16WLi64ELi12ELi384EEv26Group_norm_nhwc_fwd_params,"aw",@nobits
	.sectionflags	@""
	.align	8
.nv.shared._Z35group_norm_nhwc_fwd_one_pass_kernelI11Fp16IOFp16WLi64ELi12ELi384EEv26Group_norm_nhwc_fwd_params:
	.zero		1152


//--------------------- .nv.shared._Z35group_norm_nhwc_fwd_one_pass_kernelI11Fp16IOFp16WLi128ELi12ELi384EEv26Group_norm_nhwc_fwd_params --------------------------
	.section	.nv.shared._Z35group_norm_nhwc_fwd_one_pass_kernelI11Fp16IOFp16WLi128ELi12ELi384EEv26Group_norm_nhwc_fwd_params,"aw",@nobits
	.sectionflags	@""
	.align	8
.nv.shared._Z35group_norm_nhwc_fwd_one_pass_kernelI11Fp16IOFp16WLi128ELi12ELi384EEv26Group_norm_nhwc_fwd_params:
	.zero		1152


//--------------------- .nv.shared._Z35group_norm_nhwc_fwd_one_pass_kernelI11Fp16IOFp16WLi256ELi12ELi384EEv26Group_norm_nhwc_fwd_params --------------------------
	.section	.nv.shared._Z35group_norm_nhwc_fwd_one_pass_kernelI11Fp16IOFp16WLi256ELi12ELi384EEv26Group_norm_nhwc_fwd_params,"aw",@nobits
	.sectionflags	@""
	.align	8
.nv.shared._Z35group_norm_nhwc_fwd_one_pass_kernelI11Fp16IOFp16WLi256ELi12ELi384EEv26Group_norm_nhwc_fwd_params:
	.zero		1152


//--------------------- .nv.shared._Z35group_norm_nhwc_fwd_one_pass_kernelI11Fp16IOFp16WLi512ELi12ELi384EEv26Group_norm_nhwc_fwd_params --------------------------
	.section	.nv.shared._Z35group_norm_nhwc_fwd_one_pass_kernelI11Fp16IOFp16WLi512ELi12ELi384EEv26Group_norm_nhwc_fwd_params,"aw",@nobits
	.sectionflags	@""
	.align	8
.nv.shared._Z35group_norm_nhwc_fwd_one_pass_kernelI11Fp16IOFp16WLi512ELi12ELi384EEv26Group_norm_nhwc_fwd_params:
	.zero		1152


//--------------------- .nv.shared._Z35group_norm_nhwc_fwd_one_pass_kernelI11Fp32IOFp32WLi64ELi12ELi384EEv26Group_norm_nhwc_fwd_params --------------------------
	.section	.nv.shared._Z35group_norm_nhwc_fwd_one_pass_kernelI11Fp32IOFp32WLi64ELi12ELi384EEv26Group_norm_nhwc_fwd_params,"aw",@nobits
	.sectionflags	@""
	.align	8
.nv.shared._Z35group_norm_nhwc_fwd_one_pass_kernelI11Fp32IOFp32WLi64ELi12ELi384EEv26Group_norm_nhwc_fwd_params:
	.zero		1152


//--------------------- .nv.shared._Z35group_norm_nhwc_fwd_one_pass_kernelI11Fp32IOFp32WLi128ELi12ELi384EEv26Group_norm_nhwc_fwd_params --------------------------
	.section	.nv.shared._Z35group_norm_nhwc_fwd_one_pass_kernelI11Fp32IOFp32WLi128ELi12ELi384EEv26Group_norm_nhwc_fwd_params,"aw",@nobits
	.sectionflags	@""
	.align	8
.nv.shared._Z35group_norm_nhwc_fwd_one_pass_kernelI11Fp32IOFp32WLi128ELi12ELi384EEv26Group_norm_nhwc_fwd_params:
	.zero		1152


//--------------------- .nv.shared._Z35group_norm_nhwc_fwd_one_pass_kernelI11Fp32IOFp32WLi256ELi12ELi384EEv26Group_norm_nhwc_fwd_params --------------------------
	.section	.nv.shared._Z35group_norm_nhwc_fwd_one_pass_kernelI11Fp32IOFp32WLi256ELi12ELi384EEv26Group_norm_nhwc_fwd_params,"aw",@nobits
	.sectionflags	@""
	.align	8
.nv.shared._Z35group_norm_nhwc_fwd_one_pass_kernelI11Fp32IOFp32WLi256ELi12ELi384EEv26Group_norm_nhwc_fwd_params:
	.zero		1152


//--------------------- .nv.shared._Z35group_norm_nhwc_fwd_one_pass_kernelI11Fp32IOFp32WLi512ELi12ELi384EEv26Group_norm_nhwc_fwd_params --------------------------
	.section	.nv.shared._Z35group_norm_nhwc_fwd_one_pass_kernelI11Fp32IOFp32WLi512ELi12ELi384EEv26Group_norm_nhwc_fwd_params,"aw",@nobits
	.sectionflags	@""
	.align	8
.nv.shared._Z35group_norm_nhwc_fwd_one_pass_kernelI11Fp32IOFp32WLi512ELi12ELi384EEv26Group_norm_nhwc_fwd_params:
	.zero		1152


//--------------------- .nv.shared._Z35group_norm_nhwc_fwd_one_pass_kernelI11Fp32IOBf16WLi64ELi12ELi384EEv26Group_norm_nhwc_fwd_params --------------------------
	.section	.nv.shared._Z35group_norm_nhwc_fwd_one_pass_kernelI11Fp32IOBf16WLi64ELi12ELi384EEv26Group_norm_nhwc_fwd_params,"aw",@nobits
	.sectionflags	@""
	.align	8
.nv.shared._Z35group_norm_nhwc_fwd_one_pass_kernelI11Fp32IOBf16WLi64ELi12ELi384EEv26Group_norm_nhwc_fwd_params:
	.zero		1152


//--------------------- .nv.shared._Z35group_norm_nhwc_fwd_one_pass_kernelI11Fp32IOBf16WLi128ELi12ELi384EEv26Group_norm_nhwc_fwd_params --------------------------
	.section	.nv.shared._Z35group_norm_nhwc_fwd_one_pass_kernelI11Fp32IOBf16WLi128ELi12ELi384EEv26Group_norm_nhwc_fwd_params,"aw",@nobits
	.sectionflags	@""
	.align	8
.nv.shared._Z35group_norm_nhwc_fwd_one_pass_kernelI11Fp32IOBf16WLi128ELi12ELi384EEv26Group_norm_nhwc_fwd_params:
	.zero		1152


//--------------------- .nv.shared._Z35group_norm_nhwc_fwd_one_pass_kernelI11Fp32IOBf16WLi256ELi12ELi384EEv26Group_norm_nhwc_fwd_params --------------------------
	.section	.nv.shared._Z35group_norm_nhwc_fwd_one_pass_kernelI11Fp32IOBf16WLi256ELi12ELi384EEv26Group_norm_nhwc_fwd_params,"aw",@nobits
	.sectionflags	@""
	.align	8
.nv.shared._Z35group_norm_nhwc_fwd_one_pass_kernelI11Fp32IOBf16WLi256ELi12ELi384EEv26Group_norm_nhwc_fwd_params:
	.zero		1152


//--------------------- .nv.shared._Z35group_norm_nhwc_fwd_one_pass_kernelI11Fp32IOBf16WLi512ELi12ELi384EEv26Group_norm_nhwc_fwd_params --------------------------
	.section	.nv.shared._Z35group_norm_nhwc_fwd_one_pass_kernelI11Fp32IOBf16WLi512ELi12ELi384EEv26Group_norm_nhwc_fwd_params,"aw",@nobits
	.sectionflags	@""
	.align	8
.nv.shared._Z35group_norm_nhwc_fwd_one_pass_kernelI11Fp32IOBf16WLi512ELi12ELi384EEv26Group_norm_nhwc_fwd_params:
	.zero		1152


//--------------------- .nv.shared._Z35group_norm_nhwc_fwd_one_pass_kernelI11Fp32IOFp16WLi64ELi12ELi384EEv26Group_norm_nhwc_fwd_params --------------------------
	.section	.nv.shared._Z35group_norm_nhwc_fwd_one_pass_kernelI11Fp32IOFp16WLi64ELi12ELi384EEv26Group_norm_nhwc_fwd_params,"aw",@nobits
	.sectionflags	@""
	.align	8
.nv.shared._Z35group_norm_nhwc_fwd_one_pass_kernelI11Fp32IOFp16WLi64ELi12ELi384EEv26Group_norm_nhwc_fwd_params:
	.zero		1152


//--------------------- .nv.shared._Z35group_norm_nhwc_fwd_one_pass_kernelI11Fp32IOFp16WLi128ELi12ELi384EEv26Group_norm_nhwc_fwd_params --------------------------
	.section	.nv.shared._Z35group_norm_nhwc_fwd_one_pass_kernelI11Fp32IOFp16WLi128ELi12ELi384EEv26Group_norm_nhwc_fwd_params,"aw",@nobits
	.sectionflags	@""
	.align	8
.nv.shared._Z35group_norm_nhwc_fwd_one_pass_kernelI11Fp32IOFp16WLi128ELi12ELi384EEv26Group_norm_nhwc_fwd_params:
	.zero		1152


//--------------------- .nv.shared._Z35group_norm_nhwc_fwd_one_pass_kernelI11Fp32IOFp16WLi256ELi12ELi384EEv26Group_norm_nhwc_fwd_params --------------------------
	.section	.nv.shared._Z35group_norm_nhwc_fwd_one_pass_kernelI11Fp32IOFp16WLi256ELi12ELi384EEv26Group_norm_nhwc_fwd_params,"aw",@nobits
	.sectionflags	@""
	.align	8
.nv.shared._Z35group_norm_nhwc_fwd_one_pass_kernelI11Fp32IOFp16WLi256ELi12ELi384EEv26Group_norm_nhwc_fwd_params:
	.zero		1152


//--------------------- .nv.shared._Z35group_norm_nhwc_fwd_one_pass_kernelI11Fp32IOFp16WLi512ELi12ELi384EEv26Group_norm_nhwc_fwd_params --------------------------
	.section	.nv.shared._Z35group_norm_nhwc_fwd_one_pass_kernelI11Fp32IOFp16WLi512ELi12ELi384EEv26Group_norm_nhwc_fwd_params,"aw",@nobits
	.sectionflags	@""
	.align	8
.nv.shared._Z35group_norm_nhwc_fwd_one_pass_kernelI11Fp32IOFp16WLi512ELi12ELi384EEv26Group_norm_nhwc_fwd_params:
	.zero		1152


//--------------------- .nv.constant0._ZN3cub17CUB_300001_SM_9006detail11EmptyKernelIvEEvv --------------------------
	.section	.nv.constant0._ZN3cub17CUB_300001_SM_9006detail11EmptyKernelIvEEvv,"a",@progbits
	.sectionflags	@""
	.align	4
.nv.constant0._ZN3cub17CUB_300001_SM_9006detail11EmptyKernelIvEEvv:
	.zero		528


//--------------------- .nv.constant0._Z35group_norm_nhwc_bwd_one_pass_kernelI11Bf16IOFp32WLi64ELi12ELi384EEv26Group_norm_nhwc_bwd_params --------------------------
	.section	.nv.constant0._Z35group_norm_nhwc_bwd_one_pass_kernelI11Bf16IOFp32WLi64ELi12ELi384EEv26Group_norm_nhwc_bwd_params,"a",@progbits
	.sectionflags	@""
	.align	4
.nv.constant0._Z35group_norm_nhwc_bwd_one_pass_kernelI11Bf16IOFp32WLi64ELi12ELi384EEv26Group_norm_nhwc_bwd_params:
	.zero		712


//--------------------- .nv.constant0._Z35group_norm_nhwc_bwd_one_pass_kernelI11Bf16IOFp32WLi128ELi12ELi384EEv26Group_norm_nhwc_bwd_params --------------------------
	.section	.nv.constant0._Z35group_norm_nhwc_bwd_one_pass_kernelI11Bf16IOFp32WLi128ELi12ELi384EEv26Group_norm_nhwc_bwd_params,"a",@progbits
	.sectionflags	@""
	.align	4
.nv.constant0._Z35group_norm_nhwc_bwd_one_pass_kernelI11Bf16IOFp32WLi128ELi12ELi384EEv26Group_norm_nhwc_bwd_params:
	.zero		712


//--------------------- .nv.constant0._Z35group_norm_nhwc_bwd_one_pass_kernelI11Bf16IOFp32WLi256ELi12ELi384EEv26Group_norm_nhwc_bwd_params --------------------------
	.section	.nv.constant0._Z35group_norm_nhwc_bwd_one_pass_kernelI11Bf16IOFp32WLi256ELi12ELi384EEv26Group_norm_nhwc_bwd_params,"a",@progbits
	.sectionflags	@""
	.align	4
.nv.constant0._Z35group_norm_nhwc_bwd_one_pass_kernelI11Bf16IOFp32WLi256ELi12ELi384EEv26Group_norm_nhwc_bwd_params:
	.zero		712


//--------------------- .nv.constant0._Z35group_norm_nhwc_bwd_one_pass_kernelI11Bf16IOFp32WLi512ELi12ELi384EEv26Group_norm_nhwc_bwd_params --------------------------
	.section	.nv.constant0._Z35group_norm_nhwc_bwd_one_pass_kernelI11Bf16IOFp32WLi512ELi12ELi384EEv26Group_norm_nhwc_bwd_params,"a",@progbits
	.sectionflags	@""
	.align	4
.nv.constant0._Z35group_norm_nhwc_bwd_one_pass_kernelI11Bf16IOFp32WLi512ELi12ELi384EEv26Group_norm_nhwc_bwd_params:
	.zero		712


//--------------------- .nv.constant0._Z35group_norm_nhwc_bwd_one_pass_kernelI11Bf16IOBf16WLi64ELi12ELi384EEv26Group_norm_nhwc_bwd_params --------------------------
	.section	.nv.constant0._Z35group_norm_nhwc_bwd_one_pass_kernelI11Bf16IOBf16WLi64ELi12ELi384EEv26Group_norm_nhwc_bwd_params,"a",@progbits
	.sectionflags	@""
	.align	4
.nv.constant0._Z35group_norm_nhwc_bwd_one_pass_kernelI11Bf16IOBf16WLi64ELi12ELi384EEv26Group_norm_nhwc_bwd_params:
	.zero		712


//--------------------- .nv.constant0._Z35group_norm_nhwc_bwd_one_pass_kernelI11Bf16IOBf16WLi128ELi12ELi384EEv26Group_norm_nhwc_bwd_params --------------------------
	.section	.nv.constant0._Z35group_norm_nhwc_bwd_one_pass_kernelI11Bf16IOBf16WLi128ELi12ELi384EEv26Group_norm_nhwc_bwd_params,"a",@progbits
	.sectionflags	@""
	.align	4
.nv.constant0._Z35group_norm_nhwc_bwd_one_pass_kernelI11Bf16IOBf16WLi128ELi12ELi384EEv26Group_norm_nhwc_bwd_params:
	.zero		712


//--------------------- .nv.constant0._Z35group_norm_nhwc_bwd_one_pass_kernelI11Bf16IOBf16WLi256ELi12ELi384EEv26Group_norm_nhwc_bwd_params --------------------------
	.section	.nv.constant0._Z35group_norm_nhwc_bwd_one_pass_kernelI11Bf16IOBf16WLi256ELi12ELi384EEv26Group_norm_nhwc_bwd_params,"a",@progbits
	.sectionflags	@""
	.align	4
.nv.constant0._Z35group_norm_nhwc_bwd_one_pass_kernelI11Bf16IOBf16WLi256ELi12ELi384EEv26Group_norm_nhwc_bwd_params:
	.zero		712


//--------------------- .nv.constant0._Z35group_norm_nhwc_bwd_one_pass_kernelI11Bf16IOBf16WLi512ELi12ELi384EEv26Group_norm_nhwc_bwd_params --------------------------
	.section	.nv.constant0._Z35group_norm_nhwc_bwd_one_pass_kernelI11Bf16IOBf16WLi512ELi12ELi384EEv26Group_norm_nhwc_bwd_params,"a",@progbits
	.sectionflags	@""
	.align	4
.nv.constant0._Z35group_norm_nhwc_bwd_one_pass_kernelI11Bf16IOBf16WLi512ELi12ELi384EEv26Group_norm_nhwc_bwd_params:
	.zero		712


//--------------------- .nv.constant0._Z35group_norm_nhwc_bwd_one_pass_kernelI11Bf16IOFp16WLi64ELi12ELi384EEv26Group_norm_nhwc_bwd_params --------------------------
	.section	.nv.constant0._Z35group_norm_nhwc_bwd_one_pass_kernelI11Bf16IOFp16WLi64ELi12ELi384EEv26Group_norm_nhwc_bwd_params,"a",@progbits
	.sectionflags	@""
	.align	4
.nv.constant0._Z35group_norm_nhwc_bwd_one_pass_kernelI11Bf16IOFp16WLi64ELi12ELi384EEv26Group_norm_nhwc_bwd_params:
	.zero		712


//--------------------- .nv.constant0._Z35group_norm_nhwc_bwd_one_pass_kernelI11Bf16IOFp16WLi128ELi12ELi384EEv26Group_norm_nhwc_bwd_params --------------------------
	.section	.nv.constant0._Z35group_norm_nhwc_bwd_one_pass_kernelI11Bf16IOFp16WLi128ELi12ELi384EEv26Group_norm_nhwc_bwd_params,"a",@progbits
	.sectionflags	@""
	.align	4
.nv.constant0._Z35group_norm_nhwc_bwd_one_pass_kernelI11Bf16IOFp16WLi128ELi12ELi384EEv26Group_norm_nhwc_bwd_params:
	.zero		712


//--------------------- .nv.constant0._Z35group_norm_nhwc_bwd_one_pass_kernelI11Bf16IOFp16WLi256ELi12ELi384EEv26Group_norm_nhwc_bwd_params --------------------------
	.section	.nv.constant0._Z35group_norm_nhwc_bwd_one_pass_kernelI11Bf16IOFp16WLi256ELi12ELi384EEv26Group_norm_nhwc_bwd_params,"a",@progbits
	.sectionflags	@""
	.align	4
.nv.constant0._Z35group_norm_nhwc_bwd_one_pass_kernelI11Bf16IOFp16WLi256ELi12ELi384EEv26Group_norm_nhwc_bwd_params:
	.zero		712


//--------------------- .nv.constant0._Z35group_norm_nhwc_bwd_one_pass_kernelI11Bf16IOFp16WLi512ELi12ELi384EEv26Group_norm_nhwc_bwd_params --------------------------
	.section	.nv.constant0._Z35group_norm_nhwc_bwd_one_pass_kernelI11Bf16IOFp16WLi512ELi12ELi384EEv26Group_norm_nhwc_bwd_params,"a",@progbits
	.sectionflags	@""
	.align	4
.nv.constant0._Z35group_norm_nhwc_bwd_one_pass_kernelI11Bf16IOFp16WLi512ELi12ELi384EEv26Group_norm_nhwc_bwd_params:
	.zero		712


//--------------------- .nv.constant0._Z35group_norm_nhwc_bwd_one_pass_kernelI11Fp16IOFp32WLi64ELi12ELi384EEv26Group_norm_nhwc_bwd_params --------------------------
	.section	.nv.constant0._Z35group_norm_nhwc_bwd_one_pass_kernelI11Fp16IOFp32WLi64ELi12ELi384EEv26Group_norm_nhwc_bwd_params,"a",@progbits
	.sectionflags	@""
	.align	4
.nv.constant0._Z35group_norm_nhwc_bwd_one_pass_kernelI11Fp16IOFp32WLi64ELi12ELi384EEv26Group_norm_nhwc_bwd_params:
	.zero		712


//--------------------- .nv.constant0._Z35group_norm_nhwc_bwd_one_pass_kernelI11Fp16IOFp32WLi128ELi12ELi384EEv26Group_norm_nhwc_bwd_params --------------------------
	.section	.nv.constant0._Z35group_norm_nhwc_bwd_one_pass_kernelI11Fp16IOFp32WLi128ELi12ELi384EEv26Group_norm_nhwc_bwd_params,"a",@progbits
	.sectionflags	@""
	.align	4
.nv.constant0._Z35group_norm_nhwc_bwd_one_pass_kernelI11Fp16IOFp32WLi128ELi12ELi384EEv26Group_norm_nhwc_bwd_params:
	.zero		712


//--------------------- .nv.constant0._Z35group_norm_nhwc_bwd_one_pass_kernelI11Fp16IOFp32WLi256ELi12ELi384EEv26Group_norm_nhwc_bwd_params --------------------------
	.section	.nv.constant0._Z35group_norm_nhwc_bwd_one_pass_kernelI11Fp16IOFp32WLi256ELi12ELi384EEv26Group_norm_nhwc_bwd_params,"a",@progbits
	.sectionflags	@""
	.align	4
.nv.constant0._Z35group_norm_nhwc_bwd_one_pass_kernelI11Fp16IOFp32WLi256ELi12ELi384EEv26Group_norm_nhwc_bwd_params:
	.zero		712


//--------------------- .nv.constant0._Z35group_norm_nhwc_bwd_one_pass_kernelI11Fp16IOFp32WLi512ELi12ELi384EEv26Group_norm_nhwc_bwd_params --------------------------
	.section	.nv.constant0._Z35group_norm_nhwc_bwd_one_pass_kernelI11Fp16IOFp32WLi512ELi12ELi384EEv26Group_norm_nhwc_bwd_params,"a",@progbits
	.sectionflags	@""
	.align	4
.nv.constant0._Z35group_norm_nhwc_bwd_one_pass_kernelI11Fp16IOFp32WLi512ELi12ELi384EEv26Group_norm_nhwc_bwd_params:
	.zero		712


//--------------------- .nv.constant0._Z35group_norm_nhwc_bwd_one_pass_kernelI11Fp16IOBf16WLi64ELi12ELi384EEv26Group_norm_nhwc_bwd_params --------------------------
	.section	.nv.constant0._Z35group_norm_nhwc_bwd_one_pass_kernelI11Fp16IOBf16WLi64ELi12ELi384EEv26Group_norm_nhwc_bwd_params,"a",@progbits
	.sectionflags	@""
	.align	4
.nv.constant0._Z35group_norm_nhwc_bwd_one_pass_kernelI11Fp16IOBf16WLi64ELi12ELi384EEv26Group_norm_nhwc_bwd_params:
	.zero		712


//--------------------- .nv.constant0._Z35group_norm_nhwc_bwd_one_pass_kernelI11Fp16IOBf16WLi128ELi12ELi384EEv26Group_norm_nhwc_bwd_params --------------------------
	.section	.nv.constant0._Z35group_norm_nhwc_bwd_one_pass_kernelI11Fp16IOBf16WLi128ELi12ELi384EEv26Group_norm_nhwc_bwd_params,"a",@progbits
	.sectionflags	@""
	.align	4
.nv.constant0._Z35group_norm_nhwc_bwd_one_pass_kernelI11Fp16IOBf16WLi128ELi12ELi384EEv26Group_norm_nhwc_bwd_params:
	.zero		712


//--------------------- .nv.constant0._Z35group_norm_nhwc_bwd_one_pass_kernelI11Fp16IOBf16WLi256ELi12ELi384EEv26Group_norm_nhwc_bwd_params --------------------------
	.section	.nv.constant0._Z35group_norm_nhwc_bwd_one_pass_kernelI11Fp16IOBf16WLi256ELi12ELi384EEv26Group_norm_nhwc_bwd_params,"a",@progbits
	.sectionflags	@""
	.align	4
.nv.constant0._Z35group_norm_nhwc_bwd_one_pass_kernelI11Fp16IOBf16WLi256ELi12ELi384EEv26Group_norm_nhwc_bwd_params:
	.zero		712


//--------------------- .nv.constant0._Z35group_norm_nhwc_bwd_one_pass_kernelI11Fp16IOBf16WLi512ELi12ELi384EEv26Group_norm_nhwc_bwd_params --------------------------
	.section	.nv.constant0._Z35group_norm_nhwc_bwd_one_pass_kernelI11Fp16IOBf16WLi512ELi12ELi384EEv26Group_norm_nhwc_bwd_params,"a",@progbits
	.sectionflags	@""
	.align	4
.nv.constant0._Z35group_norm_nhwc_bwd_one_pass_kernelI11Fp16IOBf16WLi512ELi12ELi384EEv26Group_norm_nhwc_bwd_params:
	.zero		712


//--------------------- .nv.constant0._Z35group_norm_nhwc_bwd_one_pass_kernelI11Fp16IOFp16WLi64ELi12ELi384EEv26Group_norm_nhwc_bwd_params --------------------------
	.section	.nv.constant0._Z35group_norm_nhwc_bwd_one_pass_kernelI11Fp16IOFp16WLi64ELi12ELi384EEv26Group_norm_nhwc_bwd_params,"a",@progbits
	.sectionflags	@""
	.align	4
.nv.constant0._Z35group_norm_nhwc_bwd_one_pass_kernelI11Fp16IOFp16WLi64ELi12ELi384EEv26Group_norm_nhwc_bwd_params:
	.zero		712


//--------------------- .nv.constant0._Z35group_norm_nhwc_bwd_one_pass_kernelI11Fp16IOFp16WLi128ELi12ELi384EEv26Group_norm_nhwc_bwd_params --------------------------
	.section	.nv.constant0._Z35group_norm_nhwc_bwd_one_pass_kernelI11Fp16IOFp16WLi128ELi12ELi384EEv26Group_norm_nhwc_bwd_params,"a",@progbits
	.sectionflags	@""
	.align	4
.nv.constant0._Z35group_norm_nhwc_bwd_one_pass_kernelI11Fp16IOFp16WLi128ELi12ELi384EEv26Group_norm_nhwc_bwd_params:
	.zero		712


//--------------------- .nv.constant0._Z35group_norm_nhwc_bwd_one_pass_kernelI11Fp16IOFp16WLi256ELi12ELi384EEv26Group_norm_nhwc_bwd_params --------------------------
	.section	.nv.constant0._Z35group_norm_nhwc_bwd_one_pass_kernelI11Fp16IOFp16WLi256ELi12ELi384EEv26Group_norm_nhwc_bwd_params,"a",@progbits
	.sectionflags	@""
	.align	4
.nv.constant0._Z35group_norm_nhwc_bwd_one_pass_kernelI11Fp16IOFp16WLi256ELi12ELi384EEv26Group_norm_nhwc_bwd_params:
	.zero		712


//--------------------- .nv.constant0._Z35group_norm_nhwc_bwd_one_pass_kernelI11Fp16IOFp16WLi512ELi12ELi384EEv26Group_norm_nhwc_bwd_params --------------------------
	.section	.nv.constant0._Z35group_norm_nhwc_bwd_one_pass_kernelI11Fp16IOFp16WLi512ELi12ELi384EEv26Group_norm_nhwc_bwd_params,"a",@progbits
	.sectionflags	@""
	.align	4
.nv.constant0._Z35group_norm_nhwc_bwd_one_pass_kernelI11Fp16IOFp16WLi512ELi12ELi384EEv26Group_norm_nhwc_bwd_params:
	.zero		712


//--------------------- .nv.constant0._Z35group_norm_nhwc_bwd_one_pass_kernelI11Fp32IOFp32WLi64ELi12ELi384EEv26Group_norm_nhwc_bwd_params --------------------------
	.section	.nv.constant0._Z35group_norm_nhwc_bwd_one_pass_kernelI11Fp32IOFp32WLi64ELi12ELi384EEv26Group_norm_nhwc_bwd_params,"a",@progbits
	.sectionflags	@""
	.align	4
.nv.constant0._Z35group_norm_nhwc_bwd_one_pass_kernelI11Fp32IOFp32WLi64ELi12ELi384EEv26Group_norm_nhwc_bwd_params:
	.zero		712


//--------------------- .nv.constant0._Z35group_norm_nhwc_bwd_one_pass_kernelI11Fp32IOFp32WLi128ELi12ELi384EEv26Group_norm_nhwc_bwd_params --------------------------
	.section	.nv.constant0._Z35group_norm_nhwc_bwd_one_pass_kernelI11Fp32IOFp32WLi128ELi12ELi384EEv26Group_norm_nhwc_bwd_params,"a",@progbits
	.sectionflags	@""
	.align	4
.nv.constant0._Z35group_norm_nhwc_bwd_one_pass_kernelI11Fp32IOFp32WLi128ELi12ELi384EEv26Group_norm_nhwc_bwd_params:
	.zero		712


//--------------------- .nv.constant0._Z35group_norm_nhwc_bwd_one_pass_kernelI11Fp32IOFp32WLi256ELi12ELi384EEv26Group_norm_nhwc_bwd_params --------------------------
	.section	.nv.constant0._Z35group_norm_nhwc_bwd_one_pass_kernelI11Fp32IOFp32WLi256ELi12ELi384EEv26Group_norm_nhwc_bwd_params,"a",@progbits
	.sectionflags	@""
	.align	4
.nv.constant0._Z35group_norm_nhwc_bwd_one_pass_kernelI11Fp32IOFp32WLi256ELi12ELi384EEv26Group_norm_nhwc_bwd_params:
	.zero		712


//--------------------- .nv.constant0._Z35group_norm_nhwc_bwd_one_pass_kernelI11Fp32IOFp32WLi512ELi12ELi384EEv26Group_norm_nhwc_bwd_params --------------------------
	.section	.nv.constant0._Z35group_norm_nhwc_bwd_one_pass_kernelI11Fp32IOFp32WLi512ELi12ELi384EEv26Group_norm_nhwc_bwd_params,"a",@progbits
	.sectionflags	@""
	.align	4
.nv.constant0._Z35group_norm_nhwc_bwd_one_pass_kernelI11Fp32IOFp32WLi512ELi12ELi384EEv26Group_norm_nhwc_bwd_params:
	.zero		712


//--------------------- .nv.constant0._Z35group_norm_nhwc_bwd_one_pass_kernelI11Fp32IOBf16WLi64ELi12ELi384EEv26Group_norm_nhwc_bwd_params --------------------------
	.section	.nv.constant0._Z35group_norm_nhwc_bwd_one_pass_kernelI11Fp32IOBf16WLi64ELi12ELi384EEv26Group_norm_nhwc_bwd_params,"a",@progbits
	.sectionflags	@""
	.align	4
.nv.constant0._Z35group_norm_nhwc_bwd_one_pass_kernelI11Fp32IOBf16WLi64ELi12ELi384EEv26Group_norm_nhwc_bwd_params:
	.zero		712


//--------------------- .nv.constant0._Z35group_norm_nhwc_bwd_one_pass_kernelI11Fp32IOBf16WLi128ELi12ELi384EEv26Group_norm_nhwc_bwd_params --------------------------
	.section	.nv.constant0._Z35group_norm_nhwc_bwd_one_pass_kernelI11Fp32IOBf16WLi128ELi12ELi384EEv26Group_norm_nhwc_bwd_params,"a",@progbits
	.sectionflags	@""
	.align	4
.nv.constant0._Z35group_norm_nhwc_bwd_one_pass_kernelI11Fp32IOBf16WLi128ELi12ELi384EEv26Group_norm_nhwc_bwd_params:
	.zero		712


//--------------------- .nv.constant0._Z35group_norm_nhwc_bwd_one_pass_kernelI11Fp32IOBf16WLi256ELi12ELi384EEv26Group_norm_nhwc_bwd_params --------------------------
	.section	.nv.constant0._Z35group_norm_nhwc_bwd_one_pass_kernelI11Fp32IOBf16WLi256ELi12ELi384EEv26Group_norm_nhwc_bwd_params,"a",@progbits
	.sectionflags	@""
	.align	4
.nv.constant0._Z35group_norm_nhwc_bwd_one_pass_kernelI11Fp32IOBf16WLi256ELi12ELi384EEv26Group_norm_nhwc_bwd_params:
	.zero		712


//--------------------- .nv.constant0._Z35group_norm_nhwc_bwd_one_pass_kernelI11Fp32IOBf16WLi512ELi12ELi384EEv26Group_norm_nhwc_bwd_params --------------------------
	.section	.nv.constant0._Z35group_norm_nhwc_bwd_one_pass_kernelI11Fp32IOBf16WLi512ELi12ELi384EEv26Group_norm_nhwc_bwd_params,"a",@progbits
	.sectionflags	@""
	.align	4
.nv.constant0._Z35group_norm_nhwc_bwd_one_pass_kernelI11Fp32IOBf16WLi512ELi12ELi384EEv26Group_norm_nhwc_bwd_params:
	.zero		712


//--------------------- .nv.constant0._Z35group_norm_nhwc_bwd_one_pass_kernelI11Fp32IOFp16WLi64ELi12ELi384EEv26Group_norm_nhwc_bwd_params --------------------------
	.section	.nv.constant0._Z35group_norm_nhwc_bwd_one_pass_kernelI11Fp32IOFp16WLi64ELi12ELi384EEv26Group_norm_nhwc_bwd_params,"a",@progbits
	.sectionflags	@""
	.align	4
.nv.constant0._Z35group_norm_nhwc_bwd_one_pass_kernelI11Fp32IOFp16WLi64ELi12ELi384EEv26Group_norm_nhwc_bwd_params:
	.zero		712


//--------------------- .nv.constant0._Z35group_norm_nhwc_bwd_one_pass_kernelI11Fp32IOFp16WLi128ELi12ELi384EEv26Group_norm_nhwc_bwd_params --------------------------
	.section	.nv.constant0._Z35group_norm_nhwc_bwd_one_pass_kernelI11Fp32IOFp16WLi128ELi12ELi384EEv26Group_norm_nhwc_bwd_params,"a",@progbits
	.sectionflags	@""
	.align	4
.nv.constant0._Z35group_norm_nhwc_bwd_one_pass_kernelI11Fp32IOFp16WLi128ELi12ELi384EEv26Group_norm_nhwc_bwd_params:
	.zero		712


//--------------------- .nv.constant0._Z35group_norm_nhwc_bwd_one_pass_kernelI11Fp32IOFp16WLi256ELi12ELi384EEv26Group_norm_nhwc_bwd_params --------------------------
	.section	.nv.constant0._Z35group_norm_nhwc_bwd_one_pass_kernelI11Fp32IOFp16WLi256ELi12ELi384EEv26Group_norm_nhwc_bwd_params,"a",@progbits
	.sectionflags	@""
	.align	4
.nv.constant0._Z35group_norm_nhwc_bwd_one_pass_kernelI11Fp32IOFp16WLi256ELi12ELi384EEv26Group_norm_nhwc_bwd_params:
	.zero		712


//--------------------- .nv.constant0._Z35group_norm_nhwc_bwd_one_pass_kernelI11Fp32IOFp16WLi512ELi12ELi384EEv26Group_norm_nhwc_bwd_params --------------------------
	.section	.nv.constant0._Z35group_norm_nhwc_bwd_one_pass_kernelI11Fp32IOFp16WLi512ELi12ELi384EEv26Group_norm_nhwc_bwd_params,"a",@progbits
	.sectionflags	@""
	.align	4
.nv.constant0._Z35group_norm_nhwc_bwd_one_pass_kernelI11Fp32IOFp16WLi512ELi12ELi384EEv26Group_norm_nhwc_bwd_params:
	.zero		712


//--------------------- .nv.constant0._Z35group_norm_nhwc_fwd_one_pass_kernelI11Bf16IOFp32WLi64ELi12ELi384EEv26Group_norm_nhwc_fwd_params --------------------------
	.section	.nv.constant0._Z35group_norm_nhwc_fwd_one_pass_kernelI11Bf16IOFp32WLi64ELi12ELi384EEv26Group_norm_nhwc_fwd_params,"a",@progbits
	.sectionflags	@""
	.align	4
.nv.constant0._Z35group_norm_nhwc_fwd_one_pass_kernelI11Bf16IOFp32WLi64ELi12ELi384EEv26Group_norm_nhwc_fwd_params:
	.zero		688


//--------------------- .nv.constant0._Z35group_norm_nhwc_fwd_one_pass_kernelI11Bf16IOFp32WLi128ELi12ELi384EEv26Group_norm_nhwc_fwd_params --------------------------
	.section	.nv.constant0._Z35group_norm_nhwc_fwd_one_pass_kernelI11Bf16IOFp32WLi128ELi12ELi384EEv26Group_norm_nhwc_fwd_params,"a",@progbits
	.sectionflags	@""
	.align	4
.nv.constant0._Z35group_norm_nhwc_fwd_one_pass_kernelI11Bf16IOFp32WLi128ELi12ELi384EEv26Group_norm_nhwc_fwd_params:
	.zero		688


//--------------------- .nv.constant0._Z35group_norm_nhwc_fwd_one_pass_kernelI11Bf16IOFp32WLi256ELi12ELi384EEv26Group_norm_nhwc_fwd_params --------------------------
	.section	.nv.constant0._Z35group_norm_nhwc_fwd_one_pass_kernelI11Bf16IOFp32WLi256ELi12ELi384EEv26Group_norm_nhwc_fwd_params,"a",@progbits
	.sectionflags	@""
	.align	4
.nv.constant0._Z35group_norm_nhwc_fwd_one_pass_kernelI11Bf16IOFp32WLi256ELi12ELi384EEv26Group_norm_nhwc_fwd_params:
	.zero		688


//--------------------- .nv.constant0._Z35group_norm_nhwc_fwd_one_pass_kernelI11Bf16IOFp32WLi512ELi12ELi384EEv26Group_norm_nhwc_fwd_params --------------------------
	.section	.nv.constant0._Z35group_norm_nhwc_fwd_one_pass_kernelI11Bf16IOFp32WLi512ELi12ELi384EEv26Group_norm_nhwc_fwd_params,"a",@progbits
	.sectionflags	@""
	.align	4
.nv.constant0._Z35group_norm_nhwc_fwd_one_pass_kernelI11Bf16IOFp32WLi512ELi12ELi384EEv26Group_norm_nhwc_fwd_params:
	.zero		688


//--------------------- .nv.constant0._Z35group_norm_nhwc_fwd_one_pass_kernelI11Bf16IOBf16WLi64ELi12ELi384EEv26Group_norm_nhwc_fwd_params --------------------------
	.section	.nv.constant0._Z35group_norm_nhwc_fwd_one_pass_kernelI11Bf16IOBf16WLi64ELi12ELi384EEv26Group_norm_nhwc_fwd_params,"a",@progbits
	.sectionflags	@""
	.align	4
.nv.constant0._Z35group_norm_nhwc_fwd_one_pass_kernelI11Bf16IOBf16WLi64ELi12ELi384EEv26Group_norm_nhwc_fwd_params:
	.zero		688


//--------------------- .nv.constant0._Z35group_norm_nhwc_fwd_one_pass_kernelI11Bf16IOBf16WLi128ELi12ELi384EEv26Group_norm_nhwc_fwd_params --------------------------
	.section	.nv.constant0._Z35group_norm_nhwc_fwd_one_pass_kernelI11Bf16IOBf16WLi128ELi12ELi384EEv26Group_norm_nhwc_fwd_params,"a",@progbits
	.sectionflags	@""
	.align	4
.nv.constant0._Z35group_norm_nhwc_fwd_one_pass_kernelI11Bf16IOBf16WLi128ELi12ELi384EEv26Group_norm_nhwc_fwd_params:
	.zero		688


//--------------------- .nv.constant0._Z35group_norm_nhwc_fwd_one_pass_kernelI11Bf16IOBf16WLi256ELi12ELi384EEv26Group_norm_nhwc_fwd_params --------------------------
	.section	.nv.constant0._Z35group_norm_nhwc_fwd_one_pass_kernelI11Bf16IOBf16WLi256ELi12ELi384EEv26Group_norm_nhwc_fwd_params,"a",@progbits
	.sectionflags	@""
	.align	4
.nv.constant0._Z35group_norm_nhwc_fwd_one_pass_kernelI11Bf16IOBf16WLi256ELi12ELi384EEv26Group_norm_nhwc_fwd_params:
	.zero		688


//--------------------- .nv.constant0._Z35group_norm_nhwc_fwd_one_pass_kernelI11Bf16IOBf16WLi512ELi12ELi384EEv26Group_norm_nhwc_fwd_params --------------------------
	.section	.nv.constant0._Z35group_norm_nhwc_fwd_one_pass_kernelI11Bf16IOBf16WLi512ELi12ELi384EEv26Group_norm_nhwc_fwd_params,"a",@progbits
	.sectionflags	@""
	.align	4
.nv.constant0._Z35group_norm_nhwc_fwd_one_pass_kernelI11Bf16IOBf16WLi512ELi12ELi384EEv26Group_norm_nhwc_fwd_params:
	.zero		688


//--------------------- .nv.constant0._Z35group_norm_nhwc_fwd_one_pass_kernelI11Bf16IOFp16WLi64ELi12ELi384EEv26Group_norm_nhwc_fwd_params --------------------------
	.section	.nv.constant0._Z35group_norm_nhwc_fwd_one_pass_kernelI11Bf16IOFp16WLi64ELi12ELi384EEv26Group_norm_nhwc_fwd_params,"a",@progbits
	.sectionflags	@""
	.align	4
.nv.constant0._Z35group_norm_nhwc_fwd_one_pass_kernelI11Bf16IOFp16WLi64ELi12ELi384EEv26Group_norm_nhwc_fwd_params:
	.zero		688


//--------------------- .nv.constant0._Z35group_norm_nhwc_fwd_one_pass_kernelI11Bf16IOFp16WLi128ELi12ELi384EEv26Group_norm_nhwc_fwd_params --------------------------
	.section	.nv.constant0._Z35group_norm_nhwc_fwd_one_pass_kernelI11Bf16IOFp16WLi128ELi12ELi384EEv26Group_norm_nhwc_fwd_params,"a",@progbits
	.sectionflags	@""
	.align	4
.nv.constant0._Z35group_norm_nhwc_fwd_one_pass_kernelI11Bf16IOFp16WLi128ELi12ELi384EEv26Group_norm_nhwc_fwd_params:
	.zero		688


//--------------------- .nv.constant0._Z35group_norm_nhwc_fwd_one_pass_kernelI11Bf16IOFp16WLi256ELi12ELi384EEv26Group_norm_nhwc_fwd_params --------------------------
	.section	.nv.constant0._Z35group_norm_nhwc_fwd_one_pass_kernelI11Bf16IOFp16WLi256ELi12ELi384EEv26Group_norm_nhwc_fwd_params,"a",@progbits
	.sectionflags	@""
	.align	4
.nv.constant0._Z35group_norm_nhwc_fwd_one_pass_kernelI11Bf16IOFp16WLi256ELi12ELi384EEv26Group_norm_nhwc_fwd_params:
	.zero		688


//--------------------- .nv.constant0._Z35group_norm_nhwc_fwd_one_pass_kernelI11Bf16IOFp16WLi512ELi12ELi384EEv26Group_norm_nhwc_fwd_params --------------------------
	.section	.nv.constant0._Z35group_norm_nhwc_fwd_one_pass_kernelI11Bf16IOFp16WLi512ELi12ELi384EEv26Group_norm_nhwc_fwd_params,"a",@progbits
	.sectionflags	@""
	.align	4
.nv.constant0._Z35group_norm_nhwc_fwd_one_pass_kernelI11Bf16IOFp16WLi512ELi12ELi384EEv26Group_norm_nhwc_fwd_params:
	.zero		688


//--------------------- .nv.constant0._Z35group_norm_nhwc_fwd_one_pass_kernelI11Fp16IOFp32WLi64ELi12ELi384EEv26Group_norm_nhwc_fwd_params --------------------------
	.section	.nv.constant0._Z35group_norm_nhwc_fwd_one_pass_kernelI11Fp16IOFp32WLi64ELi12ELi384EEv26Group_norm_nhwc_fwd_params,"a",@progbits
	.sectionflags	@""
	.align	4
.nv.constant0._Z35group_norm_nhwc_fwd_one_pass_kernelI11Fp16IOFp32WLi64ELi12ELi384EEv26Group_norm_nhwc_fwd_params:
	.zero		688


//--------------------- .nv.constant0._Z35group_norm_nhwc_fwd_one_pass_kernelI11Fp16IOFp32WLi128ELi12ELi384EEv26Group_norm_nhwc_fwd_params --------------------------
	.section	.nv.constant0._Z35group_norm_nhwc_fwd_one_pass_kernelI11Fp16IOFp32WLi128ELi12ELi384EEv26Group_norm_nhwc_fwd_params,"a",@progbits
	.sectionflags	@""
	.align	4
.nv.constant0._Z35group_norm_nhwc_fwd_one_pass_kernelI11Fp16IOFp32WLi128ELi12ELi384EEv26Group_norm_nhwc_fwd_params:
	.zero		688


//--------------------- .nv.constant0._Z35group_norm_nhwc_fwd_one_pass_kernelI11Fp16IOFp32WLi256ELi12ELi384EEv26Group_norm_nhwc_fwd_params --------------------------
	.section	.nv.constant0._Z35group_norm_nhwc_fwd_one_pass_kernelI11Fp16IOFp32WLi256ELi12ELi384EEv26Group_norm_nhwc_fwd_params,"a",@progbits
	.sectionflags	@""
	.align	4
.nv.constant0._Z35group_norm_nhwc_fwd_one_pass_kernelI11Fp16IOFp32WLi256ELi12ELi384EEv26Group_norm_nhwc_fwd_params:
	.zero		688


//--------------------- .nv.constant0._Z35group_norm_nhwc_fwd_one_pass_kernelI11Fp16IOFp32WLi512ELi12ELi384EEv26Group_norm_nhwc_fwd_params --------------------------
	.section	.nv.constant0._Z35group_norm_nhwc_fwd_one_pass_kernelI11Fp16IOFp32WLi512ELi12ELi384EEv26Group_norm_nhwc_fwd_params,"a",@progbits
	.sectionflags	@""
	.align	4
.nv.constant0._Z35group_norm_nhwc_fwd_one_pass_kernelI11Fp16IOFp32WLi512ELi12ELi384EEv26Group_norm_nhwc_fwd_params:
	.zero		688


//--------------------- .nv.constant0._Z35group_norm_nhwc_fwd_one_pass_kernelI11Fp16IOBf16WLi64ELi12ELi384EEv26Group_norm_nhwc_fwd_params --------------------------
	.section	.nv.constant0._Z35group_norm_nhwc_fwd_one_pass_kernelI11Fp16IOBf16WLi64ELi12ELi384EEv26Group_norm_nhwc_fwd_params,"a",@progbits
	.sectionflags	@""
	.align	4
.nv.constant0._Z35group_norm_nhwc_fwd_one_pass_kernelI11Fp16IOBf16WLi64ELi12ELi384EEv26Group_norm_nhwc_fwd_params:
	.zero		688


//--------------------- .nv.constant0._Z35group_norm_nhwc_fwd_one_pass_kernelI11Fp16IOBf16WLi128ELi12ELi384EEv26Group_norm_nhwc_fwd_params --------------------------
	.section	.nv.constant0._Z35group_norm_nhwc_fwd_one_pass_kernelI11Fp16IOBf16WLi128ELi12ELi384EEv26Group_norm_nhwc_fwd_params,"a",@progbits
	.sectionflags	@""
	.align	4
.nv.constant0._Z35group_norm_nhwc_fwd_one_pass_kernelI11Fp16IOBf16WLi128ELi12ELi384EEv26Group_norm_nhwc_fwd_params:
	.zero		688


//--------------------- .nv.constant0._Z35group_norm_nhwc_fwd_one_pass_kernelI11Fp16IOBf16WLi256ELi12ELi384EEv26Group_norm_nhwc_fwd_params --------------------------
	.section	.nv.constant0._Z35group_norm_nhwc_fwd_one_pass_kernelI11Fp16IOBf16WLi256ELi12ELi384EEv26Group_norm_nhwc_fwd_params,"a",@progbits
	.sectionflags	@""
	.align	4
.nv.constant0._Z35group_norm_nhwc_fwd_one_pass_kernelI11Fp16IOBf16WLi256ELi12ELi384EEv26Group_norm_nhwc_fwd_params:
	.zero		688


//--------------------- .nv.constant0._Z35group_norm_nhwc_fwd_one_pass_kernelI11Fp16IOBf16WLi512ELi12ELi384EEv26Group_norm_nhwc_fwd_params --------------------------
	.section	.nv.constant0._Z35group_norm_nhwc_fwd_one_pass_kernelI11Fp16IOBf16WLi512ELi12ELi384EEv26Group_norm_nhwc_fwd_params,"a",@progbits
	.sectionflags	@""
	.align	4
.nv.constant0._Z35group_norm_nhwc_fwd_one_pass_kernelI11Fp16IOBf16WLi512ELi12ELi384EEv26Group_norm_nhwc_fwd_params:
	.zero		688


//--------------------- .nv.constant0._Z35group_norm_nhwc_fwd_one_pass_kernelI11Fp16IOFp16WLi64ELi12ELi384EEv26Group_norm_nhwc_fwd_params --------------------------
	.section	.nv.constant0._Z35group_norm_nhwc_fwd_one_pass_kernelI11Fp16IOFp16WLi64ELi12ELi384EEv26Group_norm_nhwc_fwd_params,"a",@progbits
	.sectionflags	@""
	.align	4
.nv.constant0._Z35group_norm_nhwc_fwd_one_pass_kernelI11Fp16IOFp16WLi64ELi12ELi384EEv26Group_norm_nhwc_fwd_params:
	.zero		688


//--------------------- .nv.constant0._Z35group_norm_nhwc_fwd_one_pass_kernelI11Fp16IOFp16WLi128ELi12ELi384EEv26Group_norm_nhwc_fwd_params --------------------------
	.section	.nv.constant0._Z35group_norm_nhwc_fwd_one_pass_kernelI11Fp16IOFp16WLi128ELi12ELi384EEv26Group_norm_nhwc_fwd_params,"a",@progbits
	.sectionflags	@""
	.align	4
.nv.constant0._Z35group_norm_nhwc_fwd_one_pass_kernelI11Fp16IOFp16WLi128ELi12ELi384EEv26Group_norm_nhwc_fwd_params:
	.zero		688


//--------------------- .nv.constant0._Z35group_norm_nhwc_fwd_one_pass_kernelI11Fp16IOFp16WLi256ELi12ELi384EEv26Group_norm_nhwc_fwd_params --------------------------
	.section	.nv.constant0._Z35group_norm_nhwc_fwd_one_pass_kernelI11Fp16IOFp16WLi256ELi12ELi384EEv26Group_norm_nhwc_fwd_params,"a",@progbits
	.sectionflags	@""
	.align	4
.nv.constant0._Z35group_norm_nhwc_fwd_one_pass_kernelI11Fp16IOFp16WLi256ELi12ELi384EEv26Group_norm_nhwc_fwd_params:
	.zero		688


//--------------------- .nv.constant0._Z35group_norm_nhwc_fwd_one_pass_kernelI11Fp16IOFp16WLi512ELi12ELi384EEv26Group_norm_nhwc_fwd_params --------------------------
	.section	.nv.constant0._Z35group_norm_nhwc_fwd_one_pass_kernelI11Fp16IOFp16WLi512ELi12ELi384EEv26Group_norm_nhwc_fwd_params,"a",@progbits
	.sectionflags	@""
	.align	4
.nv.constant0._Z35group_norm_nhwc_fwd_one_pass_kernelI11Fp16IOFp16WLi512ELi12ELi384EEv26Group_norm_nhwc_fwd_params:
	.zero		688


//--------------------- .nv.constant0._Z35group_norm_nhwc_fwd_one_pass_kernelI11Fp32IOFp32WLi64ELi12ELi384EEv26Group_norm_nhwc_fwd_params --------------------------
	.section	.nv.constant0._Z35group_norm_nhwc_fwd_one_pass_kernelI11Fp32IOFp32WLi64ELi12ELi384EEv26Group_norm_nhwc_fwd_params,"a",@progbits
	.sectionflags	@""
	.align	4
.nv.constant0._Z35group_norm_nhwc_fwd_one_pass_kernelI11Fp32IOFp32WLi64ELi12ELi384EEv26Group_norm_nhwc_fwd_params:
	.zero		688


//--------------------- .nv.constant0._Z35group_norm_nhwc_fwd_one_pass_kernelI11Fp32IOFp32WLi128ELi12ELi384EEv26Group_norm_nhwc_fwd_params --------------------------
	.section	.nv.constant0._Z35group_norm_nhwc_fwd_one_pass_kernelI11Fp32IOFp32WLi128ELi12ELi384EEv26Group_norm_nhwc_fwd_params,"a",@progbits
	.sectionflags	@""
	.align	4
.nv.constant0._Z35group_norm_nhwc_fwd_one_pass_kernelI11Fp32IOFp32WLi128ELi12ELi384EEv26Group_norm_nhwc_fwd_params:
	.zero		688


//--------------------- .nv.constant0._Z35group_norm_nhwc_fwd_one_pass_kernelI11Fp32IOFp32WLi256ELi12ELi384EEv26Group_norm_nhwc_fwd_params --------------------------
	.section	.nv.constant0._Z35group_norm_nhwc_fwd_one_pass_kernelI11Fp32IOFp32WLi256ELi12ELi384EEv26Group_norm_nhwc_fwd_params,"a",@progbits
	.sectionflags	@""
	.align	4
.nv.constant0._Z35group_norm_nhwc_fwd_one_pass_kernelI11Fp32IOFp32WLi256ELi12ELi384EEv26Group_norm_nhwc_fwd_params:
	.zero		688


//--------------------- .nv.constant0._Z35group_norm_nhwc_fwd_one_pass_kernelI11Fp32IOFp32WLi512ELi12ELi384EEv26Group_norm_nhwc_fwd_params --------------------------
	.section	.nv.constant0._Z35group_norm_nhwc_fwd_one_pass_kernelI11Fp32IOFp32WLi512ELi12ELi384EEv26Group_norm_nhwc_fwd_params,"a",@progbits
	.sectionflags	@""
	.align	4
.nv.constant0._Z35group_norm_nhwc_fwd_one_pass_kernelI11Fp32IOFp32WLi512ELi12ELi384EEv26Group_norm_nhwc_fwd_params:
	.zero		688


//--------------------- .nv.constant0._Z35group_norm_nhwc_fwd_one_pass_kernelI11Fp32IOBf16WLi64ELi12ELi384EEv26Group_norm_nhwc_fwd_params --------------------------
	.section	.nv.constant0._Z35group_norm_nhwc_fwd_one_pass_kernelI11Fp32IOBf16WLi64ELi12ELi384EEv26Group_norm_nhwc_fwd_params,"a",@progbits
	.sectionflags	@""
	.align	4
.nv.constant0._Z35group_norm_nhwc_fwd_one_pass_kernelI11Fp32IOBf16WLi64ELi12ELi384EEv26Group_norm_nhwc_fwd_params:
	.zero		688


//--------------------- .nv.constant0._Z35group_norm_nhwc_fwd_one_pass_kernelI11Fp32IOBf16WLi128ELi12ELi384EEv26Group_norm_nhwc_fwd_params --------------------------
	.section	.nv.constant0._Z35group_norm_nhwc_fwd_one_pass_kernelI11Fp32IOBf16WLi128ELi12ELi384EEv26Group_norm_nhwc_fwd_params,"a",@progbits
	.sectionflags	@""
	.align	4
.nv.constant0._Z35group_norm_nhwc_fwd_one_pass_kernelI11Fp32IOBf16WLi128ELi12ELi384EEv26Group_norm_nhwc_fwd_params:
	.zero		688


//--------------------- .nv.constant0._Z35group_norm_nhwc_fwd_one_pass_kernelI11Fp32IOBf16WLi256ELi12ELi384EEv26Group_norm_nhwc_fwd_params --------------------------
	.section	.nv.constant0._Z35group_norm_nhwc_fwd_one_pass_kernelI11Fp32IOBf16WLi256ELi12ELi384EEv26Group_norm_nhwc_fwd_params,"a",@progbits
	.sectionflags	@""
	.align	4
.nv.constant0._Z35group_norm_nhwc_fwd_one_pass_kernelI11Fp32IOBf16WLi256ELi12ELi384EEv26Group_norm_nhwc_fwd_params:
	.zero		688


//--------------------- .nv.constant0._Z35group_norm_nhwc_fwd_one_pass_kernelI11Fp32IOBf16WLi512ELi12ELi384EEv26Group_norm_nhwc_fwd_params --------------------------
	.section	.nv.constant0._Z35group_norm_nhwc_fwd_one_pass_kernelI11Fp32IOBf16WLi512ELi12ELi384EEv26Group_norm_nhwc_fwd_params,"a",@progbits
	.sectionflags	@""
	.align	4
.nv.constant0._Z35group_norm_nhwc_fwd_one_pass_kernelI11Fp32IOBf16WLi512ELi12ELi384EEv26Group_norm_nhwc_fwd_params:
	.zero		688


//--------------------- .nv.constant0._Z35group_norm_nhwc_fwd_one_pass_kernelI11Fp32IOFp16WLi64ELi12ELi384EEv26Group_norm_nhwc_fwd_params --------------------------
	.section	.nv.constant0._Z35group_norm_nhwc_fwd_one_pass_kernelI11Fp32IOFp16WLi64ELi12ELi384EEv26Group_norm_nhwc_fwd_params,"a",@progbits
	.sectionflags	@""
	.align	4
.nv.constant0._Z35group_norm_nhwc_fwd_one_pass_kernelI11Fp32IOFp16WLi64ELi12ELi384EEv26Group_norm_nhwc_fwd_params:
	.zero		688


//--------------------- .nv.constant0._Z35group_norm_nhwc_fwd_one_pass_kernelI11Fp32IOFp16WLi128ELi12ELi384EEv26Group_norm_nhwc_fwd_params --------------------------
	.section	.nv.constant0._Z35group_norm_nhwc_fwd_one_pass_kernelI11Fp32IOFp16WLi128ELi12ELi384EEv26Group_norm_nhwc_fwd_params,"a",@progbits
	.sectionflags	@""
	.align	4
.nv.constant0._Z35group_norm_nhwc_fwd_one_pass_kernelI11Fp32IOFp16WLi128ELi12ELi384EEv26Group_norm_nhwc_fwd_params:
	.zero		688


//--------------------- .nv.constant0._Z35group_norm_nhwc_fwd_one_pass_kernelI11Fp32IOFp16WLi256ELi12ELi384EEv26Group_norm_nhwc_fwd_params --------------------------
	.section	.nv.constant0._Z35group_norm_nhwc_fwd_one_pass_kernelI11Fp32IOFp16WLi256ELi12ELi384EEv26Group_norm_nhwc_fwd_params,"a",@progbits
	.sectionflags	@""
	.align	4
.nv.constant0._Z35group_norm_nhwc_fwd_one_pass_kernelI11Fp32IOFp16WLi256ELi12ELi384EEv26Group_norm_nhwc_fwd_params:
	.zero		688


//--------------------- .nv.constant0._Z35group_norm_nhwc_fwd_one_pass_kernelI11Fp32IOFp16WLi512ELi12ELi384EEv26Group_norm_nhwc_fwd_params --------------------------
	.section	.nv.constant0._Z35group_norm_nhwc_fwd_one_pass_kernelI11Fp32IOFp16WLi512ELi12ELi384EEv26Group_norm_nhwc_fwd_params,"a",@progbits
	.sectionflags	@""
	.align	4
.nv.constant0._Z35group_norm_nhwc_fwd_one_pass_kernelI11Fp32IOFp16WLi512ELi12ELi384EEv26Group_norm_nhwc_fwd_params:
	.zero		688


//--------------------- SYMBOLS --------------------------

	.type		.nv.reservedSmem.offset0,@object
	.size		.nv.reservedSmem.offset0,0x4
